	.target	sm_103a

	.elftype	@"ET_EXEC"


//--------------------- .note.nv.tkinfo           --------------------------
	.section	.note.nv.tkinfo,"",@"SHT_NOTE"
	.sectionflags	@"SHF_NOTE_NV_TKINFO"
	.tkinfo
        /*0018*/ 	.word	0x00000002
        /*0030*/ 	.string	""
        /*0030*/ 	.string	"ptxas"
        /*0030*/ 	.string	"Cuda compilation tools, release 13.0, V13.0.88"
        /*0030*/ 	.string	"Build cuda_13.0.r13.0/compiler.36424714_0"
        /*0030*/ 	.string	"-arch sm_103a -m 64 "



//--------------------- .note.nv.cuinfo           --------------------------
	.section	.note.nv.cuinfo,"",@"SHT_NOTE"
	.sectionflags	@"SHF_NOTE_NV_CUINFO"
        /*0018*/ 	.short	0x0002
        /*001a*/ 	.short	0x0067
        /*001c*/ 	.short	0x0082
	.zero		2


//--------------------- .nv.info                  --------------------------
	.section	.nv.info,"",@"SHT_CUDA_INFO"
	.align	4


	//----- nvinfo : EIATTR_REGCOUNT
	.align		4
        /*0000*/ 	.byte	0x04, 0x2f
        /*0002*/ 	.short	(.L_12 - .L_11)
	.align		4
.L_11:
        /*0004*/ 	.word	index@(_ZN7cutlass13device_kernelIN5flash19enable_sm80_to_sm89INS1_16FlashAttnFwdSm80INS1_25CollectiveMainloopFwdSm80ILi8ELi1ELb0EN4cute5tupleIJNS5_1CILi128EEENS7_ILi48EEENS7_ILi256EEEEEELi256ENS_6half_tEfNS_4arch4Sm80ELb1ELb0ELb0ELb1ELb1ELb1ELb1ELb0EEENS1_21CollectiveEpilogueFwdINS6_IJS8_SA_S9_EEENS6_IJNS7_ILi1EEESI_SI_EEESC_SE_Li256ELb1ELb1ELb0ELb0EEENS1_19SingleTileSchedulerILb1ELb0ELb1ELi128EEEEEEEEEvNT_6ParamsE)
        /*0008*/ 	.word	0x00000004


	//----- nvinfo : EIATTR_FRAME_SIZE
	.align		4
.L_12:
        /*000c*/ 	.byte	0x04, 0x11
        /*000e*/ 	.short	(.L_14 - .L_13)
	.align		4
.L_13:
        /*0010*/ 	.word	index@(_ZN7cutlass13device_kernelIN5flash19enable_sm80_to_sm89INS1_16FlashAttnFwdSm80INS1_25CollectiveMainloopFwdSm80ILi8ELi1ELb0EN4cute5tupleIJNS5_1CILi128EEENS7_ILi48EEENS7_ILi256EEEEEELi256ENS_6half_tEfNS_4arch4Sm80ELb1ELb0ELb0ELb1ELb1ELb1ELb1ELb0EEENS1_21CollectiveEpilogueFwdINS6_IJS8_SA_S9_EEENS6_IJNS7_ILi1EEESI_SI_EEESC_SE_Li256ELb1ELb1ELb0ELb0EEENS1_19SingleTileSchedulerILb1ELb0ELb1ELi128EEEEEEEEEvNT_6ParamsE)
        /*0014*/ 	.word	0x00000000


	//----- nvinfo : EIATTR_REGCOUNT
	.align		4
.L_14:
        /*0018*/ 	.byte	0x04, 0x2f
        /*001a*/ 	.short	(.L_16 - .L_15)
	.align		4
.L_15:
        /*001c*/ 	.word	index@(_ZN7cutlass13device_kernelIN5flash19enable_sm80_to_sm89INS1_16FlashAttnFwdSm80INS1_25CollectiveMainloopFwdSm80ILi8ELi1ELb0EN4cute5tupleIJNS5_1CILi128EEENS7_ILi96EEENS7_ILi256EEEEEELi256ENS_6half_tEfNS_4arch4Sm80ELb1ELb0ELb0ELb1ELb1ELb0ELb1ELb0EEENS1_21CollectiveEpilogueFwdINS6_IJS8_SA_S9_EEENS6_IJNS7_ILi1EEESI_SI_EEESC_SE_Li256ELb1ELb1ELb0ELb0EEENS1_19SingleTileSchedulerILb1ELb0ELb1ELi128EEEEEEEEEvNT_6ParamsE)
        /*0020*/ 	.word	0x00000004


	//----- nvinfo : EIATTR_FRAME_SIZE
	.align		4
.L_16:
        /*0024*/ 	.byte	0x04, 0x11
        /*0026*/ 	.short	(.L_18 - .L_17)
	.align		4
.L_17:
        /*0028*/ 	.word	index@(_ZN7cutlass13device_kernelIN5flash19enable_sm80_to_sm89INS1_16FlashAttnFwdSm80INS1_25CollectiveMainloopFwdSm80ILi8ELi1ELb0EN4cute5tupleIJNS5_1CILi128EEENS7_ILi96EEENS7_ILi256EEEEEELi256ENS_6half_tEfNS_4arch4Sm80ELb1ELb0ELb0ELb1ELb1ELb0ELb1ELb0EEENS1_21CollectiveEpilogueFwdINS6_IJS8_SA_S9_EEENS6_IJNS7_ILi1EEESI_SI_EEESC_SE_Li256ELb1ELb1ELb0ELb0EEENS1_19SingleTileSchedulerILb1ELb0ELb1ELi128EEEEEEEEEvNT_6ParamsE)
        /*002c*/ 	.word	0x00000000


	//----- nvinfo : EIATTR_REGCOUNT
	.align		4
.L_18:
        /*0030*/ 	.byte	0x04, 0x2f
        /*0032*/ 	.short	(.L_20 - .L_19)
	.align		4
.L_19:
        /*0034*/ 	.word	index@(_ZN7cutlass13device_kernelIN5flash19enable_sm80_to_sm89INS1_16FlashAttnFwdSm80INS1_25CollectiveMainloopFwdSm80ILi8ELi1ELb0EN4cute5tupleIJNS5_1CILi128EEENS7_ILi96EEENS7_ILi256EEEEEELi256ENS_6half_tEfNS_4arch4Sm80ELb1ELb0ELb0ELb0ELb1ELb0ELb1ELb0EEENS1_21CollectiveEpilogueFwdINS6_IJS8_SA_S9_EEENS6_IJNS7_ILi1EEESI_SI_EEESC_SE_Li256ELb0ELb1ELb0ELb0EEENS1_30DynamicPersistentTileSchedulerILi256ELi256ELb0ELb1ELb0EEEEEEEEEvNT_6ParamsE)
        /*0038*/ 	.word	0x00000004


	//----- nvinfo : EIATTR_FRAME_SIZE
	.align		4
.L_20:
        /*003c*/ 	.byte	0x04, 0x11
        /*003e*/ 	.short	(.L_22 - .L_21)
	.align		4
.L_21:
        /*0040*/ 	.word	index@(_ZN7cutlass13device_kernelIN5flash19enable_sm80_to_sm89INS1_16FlashAttnFwdSm80INS1_25CollectiveMainloopFwdSm80ILi8ELi1ELb0EN4cute5tupleIJNS5_1CILi128EEENS7_ILi96EEENS7_ILi256EEEEEELi256ENS_6half_tEfNS_4arch4Sm80ELb1ELb0ELb0ELb0ELb1ELb0ELb1ELb0EEENS1_21CollectiveEpilogueFwdINS6_IJS8_SA_S9_EEENS6_IJNS7_ILi1EEESI_SI_EEESC_SE_Li256ELb0ELb1ELb0ELb0EEENS1_30DynamicPersistentTileSchedulerILi256ELi256ELb0ELb1ELb0EEEEEEEEEvNT_6ParamsE)
        /*0044*/ 	.word	0x00000000


	//----- nvinfo : EIATTR_REGCOUNT
	.align		4
.L_22:
        /*0048*/ 	.byte	0x04, 0x2f
        /*004a*/ 	.short	(.L_24 - .L_23)
	.align		4
.L_23:
        /*004c*/ 	.word	index@(_ZN7cutlass13device_kernelIN5flash19enable_sm80_to_sm89INS1_16FlashAttnFwdSm80INS1_25CollectiveMainloopFwdSm80ILi8ELi1ELb0EN4cute5tupleIJNS5_1CILi128EEENS7_ILi48EEENS7_ILi256EEEEEELi256ENS_6half_tEfNS_4arch4Sm80ELb0ELb1ELb0ELb1ELb1ELb1ELb1ELb0EEENS1_21CollectiveEpilogueFwdINS6_IJS8_SA_S9_EEENS6_IJNS7_ILi1EEESI_SI_EEESC_SE_Li256ELb1ELb1ELb0ELb0EEENS1_19SingleTileSchedulerILb1ELb0ELb1ELi128EEEEEEEEEvNT_6ParamsE)
        /*0050*/ 	.word	0x00000004


	//----- nvinfo : EIATTR_FRAME_SIZE
	.align		4
.L_24:
        /*0054*/ 	.byte	0x04, 0x11
        /*0056*/ 	.short	(.L_26 - .L_25)
	.align		4
.L_25:
        /*0058*/ 	.word	index@(_ZN7cutlass13device_kernelIN5flash19enable_sm80_to_sm89INS1_16FlashAttnFwdSm80INS1_25CollectiveMainloopFwdSm80ILi8ELi1ELb0EN4cute5tupleIJNS5_1CILi128EEENS7_ILi48EEENS7_ILi256EEEEEELi256ENS_6half_tEfNS_4arch4Sm80ELb0ELb1ELb0ELb1ELb1ELb1ELb1ELb0EEENS1_21CollectiveEpilogueFwdINS6_IJS8_SA_S9_EEENS6_IJNS7_ILi1EEESI_SI_EEESC_SE_Li256ELb1ELb1ELb0ELb0EEENS1_19SingleTileSchedulerILb1ELb0ELb1ELi128EEEEEEEEEvNT_6ParamsE)
        /*005c*/ 	.word	0x00000000


	//----- nvinfo : EIATTR_REGCOUNT
	.align		4
.L_26:
        /*0060*/ 	.byte	0x04, 0x2f
        /*0062*/ 	.short	(.L_28 - .L_27)
	.align		4
.L_27:
        /*0064*/ 	.word	index@(_ZN7cutlass13device_kernelIN5flash19enable_sm80_to_sm89INS1_16FlashAttnFwdSm80INS1_25CollectiveMainloopFwdSm80ILi8ELi1ELb0EN4cute5tupleIJNS5_1CILi128EEENS7_ILi64EEENS7_ILi256EEEEEELi256ENS_6half_tEfNS_4arch4Sm80ELb0ELb1ELb0ELb1ELb1ELb0ELb1ELb0EEENS1_21CollectiveEpilogueFwdINS6_IJS8_SA_S9_EEENS6_IJNS7_ILi1EEESI_SI_EEESC_SE_Li256ELb1ELb1ELb0ELb0EEENS1_19SingleTileSchedulerILb1ELb0ELb1ELi128EEEEEEEEEvNT_6ParamsE)
        /*0068*/ 	.word	0x00000004


	//----- nvinfo : EIATTR_FRAME_SIZE
	.align		4
.L_28:
        /*006c*/ 	.byte	0x04, 0x11
        /*006e*/ 	.short	(.L_30 - .L_29)
	.align		4
.L_29:
        /*0070*/ 	.word	index@(_ZN7cutlass13device_kernelIN5flash19enable_sm80_to_sm89INS1_16FlashAttnFwdSm80INS1_25CollectiveMainloopFwdSm80ILi8ELi1ELb0EN4cute5tupleIJNS5_1CILi128EEENS7_ILi64EEENS7_ILi256EEEEEELi256ENS_6half_tEfNS_4arch4Sm80ELb0ELb1ELb0ELb1ELb1ELb0ELb1ELb0EEENS1_21CollectiveEpilogueFwdINS6_IJS8_SA_S9_EEENS6_IJNS7_ILi1EEESI_SI_EEESC_SE_Li256ELb1ELb1ELb0ELb0EEENS1_19SingleTileSchedulerILb1ELb0ELb1ELi128EEEEEEEEEvNT_6ParamsE)
        /*0074*/ 	.word	0x00000000


	//----- nvinfo : EIATTR_REGCOUNT
	.align		4
.L_30:
        /*0078*/ 	.byte	0x04, 0x2f
        /*007a*/ 	.short	(.L_32 - .L_31)
	.align		4
.L_31:
        /*007c*/ 	.word	index@(_ZN7cutlass13device_kernelIN5flash19enable_sm80_to_sm89INS1_16FlashAttnFwdSm80INS1_25CollectiveMainloopFwdSm80ILi8ELi1ELb0EN4cute5tupleIJNS5_1CILi128EEENS7_ILi64EEENS7_ILi256EEEEEELi256ENS_6half_tEfNS_4arch4Sm80ELb0ELb1ELb0ELb0ELb1ELb0ELb1ELb0EEENS1_21CollectiveEpilogueFwdINS6_IJS8_SA_S9_EEENS6_IJNS7_ILi1EEESI_SI_EEESC_SE_Li256ELb0ELb1ELb0ELb0EEENS1_19SingleTileSchedulerILb0ELb0ELb1ELi128EEEEEEEEEvNT_6ParamsE)
        /*0080*/ 	.word	0x00000004


	//----- nvinfo : EIATTR_FRAME_SIZE
	.align		4
.L_32:
        /*0084*/ 	.byte	0x04, 0x11
        /*0086*/ 	.short	(.L_34 - .L_33)
	.align		4
.L_33:
        /*0088*/ 	.word	index@(_ZN7cutlass13device_kernelIN5flash19enable_sm80_to_sm89INS1_16FlashAttnFwdSm80INS1_25CollectiveMainloopFwdSm80ILi8ELi1ELb0EN4cute5tupleIJNS5_1CILi128EEENS7_ILi64EEENS7_ILi256EEEEEELi256ENS_6half_tEfNS_4arch4Sm80ELb0ELb1ELb0ELb0ELb1ELb0ELb1ELb0EEENS1_21CollectiveEpilogueFwdINS6_IJS8_SA_S9_EEENS6_IJNS7_ILi1EEESI_SI_EEESC_SE_Li256ELb0ELb1ELb0ELb0EEENS1_19SingleTileSchedulerILb0ELb0ELb1ELi128EEEEEEEEEvNT_6ParamsE)
        /*008c*/ 	.word	0x00000000


	//----- nvinfo : EIATTR_REGCOUNT
	.align		4
.L_34:
        /*0090*/ 	.byte	0x04, 0x2f
        /*0092*/ 	.short	(.L_36 - .L_35)
	.align		4
.L_35:
        /*0094*/ 	.word	index@(_ZN7cutlass13device_kernelIN5flash19enable_sm80_to_sm89INS1_16FlashAttnFwdSm80INS1_25CollectiveMainloopFwdSm80ILi8ELi1ELb0EN4cute5tupleIJNS5_1CILi128EEENS7_ILi48EEENS7_ILi256EEEEEELi256ENS_6half_tEfNS_4arch4Sm80ELb0ELb0ELb0ELb1ELb1ELb1ELb1ELb0EEENS1_21CollectiveEpilogueFwdINS6_IJS8_SA_S9_EEENS6_IJNS7_ILi1EEESI_SI_EEESC_SE_Li256ELb1ELb1ELb0ELb0EEENS1_19SingleTileSchedulerILb1ELb0ELb1ELi128EEEEEEEEEvNT_6ParamsE)
        /*0098*/ 	.word	0x00000004


	//----- nvinfo : EIATTR_FRAME_SIZE
	.align		4
.L_36:
        /*009c*/ 	.byte	0x04, 0x11
        /*009e*/ 	.short	(.L_38 - .L_37)
	.align		4
.L_37:
        /*00a0*/ 	.word	index@(_ZN7cutlass13device_kernelIN5flash19enable_sm80_to_sm89INS1_16FlashAttnFwdSm80INS1_25CollectiveMainloopFwdSm80ILi8ELi1ELb0EN4cute5tupleIJNS5_1CILi128EEENS7_ILi48EEENS7_ILi256EEEEEELi256ENS_6half_tEfNS_4arch4Sm80ELb0ELb0ELb0ELb1ELb1ELb1ELb1ELb0EEENS1_21CollectiveEpilogueFwdINS6_IJS8_SA_S9_EEENS6_IJNS7_ILi1EEESI_SI_EEESC_SE_Li256ELb1ELb1ELb0ELb0EEENS1_19SingleTileSchedulerILb1ELb0ELb1ELi128EEEEEEEEEvNT_6ParamsE)
        /*00a4*/ 	.word	0x00000000


	//----- nvinfo : EIATTR_REGCOUNT
	.align		4
.L_38:
        /*00a8*/ 	.byte	0x04, 0x2f
        /*00aa*/ 	.short	(.L_40 - .L_39)
	.align		4
.L_39:
        /*00ac*/ 	.word	index@(_ZN7cutlass13device_kernelIN5flash19enable_sm80_to_sm89INS1_16FlashAttnFwdSm80INS1_25CollectiveMainloopFwdSm80ILi8ELi1ELb0EN4cute5tupleIJNS5_1CILi128EEENS7_ILi96EEENS7_ILi256EEEEEELi256ENS_6half_tEfNS_4arch4Sm80ELb0ELb0ELb0ELb1ELb1ELb0ELb1ELb0EEENS1_21CollectiveEpilogueFwdINS6_IJS8_SA_S9_EEENS6_IJNS7_ILi1EEESI_SI_EEESC_SE_Li256ELb1ELb1ELb0ELb0EEENS1_19SingleTileSchedulerILb1ELb0ELb1ELi128EEEEEEEEEvNT_6ParamsE)
        /*00b0*/ 	.word	0x00000004


	//----- nvinfo : EIATTR_FRAME_SIZE
	.align		4
.L_40:
        /*00b4*/ 	.byte	0x04, 0x11
        /*00b6*/ 	.short	(.L_42 - .L_41)
	.align		4
.L_41:
        /*00b8*/ 	.word	index@(_ZN7cutlass13device_kernelIN5flash19enable_sm80_to_sm89INS1_16FlashAttnFwdSm80INS1_25CollectiveMainloopFwdSm80ILi8ELi1ELb0EN4cute5tupleIJNS5_1CILi128EEENS7_ILi96EEENS7_ILi256EEEEEELi256ENS_6half_tEfNS_4arch4Sm80ELb0ELb0ELb0ELb1ELb1ELb0ELb1ELb0EEENS1_21CollectiveEpilogueFwdINS6_IJS8_SA_S9_EEENS6_IJNS7_ILi1EEESI_SI_EEESC_SE_Li256ELb1ELb1ELb0ELb0EEENS1_19SingleTileSchedulerILb1ELb0ELb1ELi128EEEEEEEEEvNT_6ParamsE)
        /*00bc*/ 	.word	0x00000000


	//----- nvinfo : EIATTR_REGCOUNT
	.align		4
.L_42:
        /*00c0*/ 	.byte	0x04, 0x2f
        /*00c2*/ 	.short	(.L_44 - .L_43)
	.align		4
.L_43:
        /*00c4*/ 	.word	index@(_ZN7cutlass13device_kernelIN5flash19enable_sm80_to_sm89INS1_16FlashAttnFwdSm80INS1_25CollectiveMainloopFwdSm80ILi8ELi1ELb0EN4cute5tupleIJNS5_1CILi128EEENS7_ILi96EEENS7_ILi256EEEEEELi256ENS_6half_tEfNS_4arch4Sm80ELb0ELb0ELb0ELb0ELb1ELb0ELb1ELb0EEENS1_21CollectiveEpilogueFwdINS6_IJS8_SA_S9_EEENS6_IJNS7_ILi1EEESI_SI_EEESC_SE_Li256ELb0ELb1ELb0ELb0EEENS1_19SingleTileSchedulerILb0ELb0ELb1ELi128EEEEEEEEEvNT_6ParamsE)
        /*00c8*/ 	.word	0x00000004


	//----- nvinfo : EIATTR_FRAME_SIZE
	.align		4
.L_44:
        /*00cc*/ 	.byte	0x04, 0x11
        /*00ce*/ 	.short	(.L_46 - .L_45)
	.align		4
.L_45:
        /*00d0*/ 	.word	index@(_ZN7cutlass13device_kernelIN5flash19enable_sm80_to_sm89INS1_16FlashAttnFwdSm80INS1_25CollectiveMainloopFwdSm80ILi8ELi1ELb0EN4cute5tupleIJNS5_1CILi128EEENS7_ILi96EEENS7_ILi256EEEEEELi256ENS_6half_tEfNS_4arch4Sm80ELb0ELb0ELb0ELb0ELb1ELb0ELb1ELb0EEENS1_21CollectiveEpilogueFwdINS6_IJS8_SA_S9_EEENS6_IJNS7_ILi1EEESI_SI_EEESC_SE_Li256ELb0ELb1ELb0ELb0EEENS1_19SingleTileSchedulerILb0ELb0ELb1ELi128EEEEEEEEEvNT_6ParamsE)
        /*00d4*/ 	.word	0x00000000


	//----- nvinfo : EIATTR_REGCOUNT
	.align		4
.L_46:
        /*00d8*/ 	.byte	0x04, 0x2f
        /*00da*/ 	.short	(.L_48 - .L_47)
	.align		4
.L_47:
        /*00dc*/ 	.word	index@(_ZN7cutlass13device_kernelIN5flash19enable_sm80_to_sm89INS1_16FlashAttnFwdSm80INS1_25CollectiveMainloopFwdSm80ILi8ELi1ELb0EN4cute5tupleIJNS5_1CILi128EEENS7_ILi32EEENS7_ILi256EEEEEELi256ENS_6half_tEfNS_4arch4Sm80ELb1ELb0ELb0ELb1ELb1ELb1ELb1ELb0EEENS1_21CollectiveEpilogueFwdINS6_IJS8_SA_S9_EEENS6_IJNS7_ILi1EEESI_SI_EEESC_SE_Li256ELb1ELb1ELb0ELb0EEENS1_19SingleTileSchedulerILb1ELb0ELb1ELi128EEEEEEEEEvNT_6ParamsE)
        /*00e0*/ 	.word	0x00000004


	//----- nvinfo : EIATTR_FRAME_SIZE
	.align		4
.L_48:
        /*00e4*/ 	.byte	0x04, 0x11
        /*00e6*/ 	.short	(.L_50 - .L_49)
	.align		4
.L_49:
        /*00e8*/ 	.word	index@(_ZN7cutlass13device_kernelIN5flash19enable_sm80_to_sm89INS1_16FlashAttnFwdSm80INS1_25CollectiveMainloopFwdSm80ILi8ELi1ELb0EN4cute5tupleIJNS5_1CILi128EEENS7_ILi32EEENS7_ILi256EEEEEELi256ENS_6half_tEfNS_4arch4Sm80ELb1ELb0ELb0ELb1ELb1ELb1ELb1ELb0EEENS1_21CollectiveEpilogueFwdINS6_IJS8_SA_S9_EEENS6_IJNS7_ILi1EEESI_SI_EEESC_SE_Li256ELb1ELb1ELb0ELb0EEENS1_19SingleTileSchedulerILb1ELb0ELb1ELi128EEEEEEEEEvNT_6ParamsE)
        /*00ec*/ 	.word	0x00000000


	//----- nvinfo : EIATTR_REGCOUNT
	.align		4
.L_50:
        /*00f0*/ 	.byte	0x04, 0x2f
        /*00f2*/ 	.short	(.L_52 - .L_51)
	.align		4
.L_51:
        /*00f4*/ 	.word	index@(_ZN7cutlass13device_kernelIN5flash19enable_sm80_to_sm89INS1_16FlashAttnFwdSm80INS1_25CollectiveMainloopFwdSm80ILi8ELi1ELb1EN4cute5tupleIJNS5_1CILi128EEENS7_ILi64EEENS7_ILi256EEEEEELi256ENS_6half_tEfNS_4arch4Sm80ELb1ELb0ELb0ELb1ELb1ELb0ELb1ELb0EEENS1_21CollectiveEpilogueFwdINS6_IJS8_SA_S9_EEENS6_IJNS7_ILi1EEESI_SI_EEESC_SE_Li256ELb1ELb1ELb0ELb0EEENS1_19SingleTileSchedulerILb1ELb0ELb1ELi128EEEEEEEEEvNT_6ParamsE)
        /*00f8*/ 	.word	0x00000004


	//----- nvinfo : EIATTR_FRAME_SIZE
	.align		4
.L_52:
        /*00fc*/ 	.byte	0x04, 0x11
        /*00fe*/ 	.short	(.L_54 - .L_53)
	.align		4
.L_53:
        /*0100*/ 	.word	index@(_ZN7cutlass13device_kernelIN5flash19enable_sm80_to_sm89INS1_16FlashAttnFwdSm80INS1_25CollectiveMainloopFwdSm80ILi8ELi1ELb1EN4cute5tupleIJNS5_1CILi128EEENS7_ILi64EEENS7_ILi256EEEEEELi256ENS_6half_tEfNS_4arch4Sm80ELb1ELb0ELb0ELb1ELb1ELb0ELb1ELb0EEENS1_21CollectiveEpilogueFwdINS6_IJS8_SA_S9_EEENS6_IJNS7_ILi1EEESI_SI_EEESC_SE_Li256ELb1ELb1ELb0ELb0EEENS1_19SingleTileSchedulerILb1ELb0ELb1ELi128EEEEEEEEEvNT_6ParamsE)
        /*0104*/ 	.word	0x00000000


	//----- nvinfo : EIATTR_REGCOUNT
	.align		4
.L_54:
        /*0108*/ 	.byte	0x04, 0x2f
        /*010a*/ 	.short	(.L_56 - .L_55)
	.align		4
.L_55:
        /*010c*/ 	.word	index@(_ZN7cutlass13device_kernelIN5flash19enable_sm80_to_sm89INS1_16FlashAttnFwdSm80INS1_25CollectiveMainloopFwdSm80ILi8ELi1ELb1EN4cute5tupleIJNS5_1CILi128EEENS7_ILi64EEENS7_ILi256EEEEEELi256ENS_6half_tEfNS_4arch4Sm80ELb1ELb0ELb0ELb0ELb1ELb0ELb1ELb0EEENS1_21CollectiveEpilogueFwdINS6_IJS8_SA_S9_EEENS6_IJNS7_ILi1EEESI_SI_EEESC_SE_Li256ELb0ELb1ELb0ELb0EEENS1_30DynamicPersistentTileSchedulerILi256ELi256ELb0ELb1ELb0EEEEEEEEEvNT_6ParamsE)
        /*0110*/ 	.word	0x00000004


	//----- nvinfo : EIATTR_FRAME_SIZE
	.align		4
.L_56:
        /*0114*/ 	.byte	0x04, 0x11
        /*0116*/ 	.short	(.L_58 - .L_57)
	.align		4
.L_57:
        /*0118*/ 	.word	index@(_ZN7cutlass13device_kernelIN5flash19enable_sm80_to_sm89INS1_16FlashAttnFwdSm80INS1_25CollectiveMainloopFwdSm80ILi8ELi1ELb1EN4cute5tupleIJNS5_1CILi128EEENS7_ILi64EEENS7_ILi256EEEEEELi256ENS_6half_tEfNS_4arch4Sm80ELb1ELb0ELb0ELb0ELb1ELb0ELb1ELb0EEENS1_21CollectiveEpilogueFwdINS6_IJS8_SA_S9_EEENS6_IJNS7_ILi1EEESI_SI_EEESC_SE_Li256ELb0ELb1ELb0ELb0EEENS1_30DynamicPersistentTileSchedulerILi256ELi256ELb0ELb1ELb0EEEEEEEEEvNT_6ParamsE)
        /*011c*/ 	.word	0x00000000


	//----- nvinfo : EIATTR_REGCOUNT
	.align		4
.L_58:
        /*0120*/ 	.byte	0x04, 0x2f
        /*0122*/ 	.short	(.L_60 - .L_59)
	.align		4
.L_59:
        /*0124*/ 	.word	index@(_ZN7cutlass13device_kernelIN5flash19enable_sm80_to_sm89INS1_16FlashAttnFwdSm80INS1_25CollectiveMainloopFwdSm80ILi8ELi1ELb0EN4cute5tupleIJNS5_1CILi128EEENS7_ILi32EEENS7_ILi256EEEEEELi256ENS_6half_tEfNS_4arch4Sm80ELb0ELb1ELb0ELb1ELb1ELb1ELb1ELb0EEENS1_21CollectiveEpilogueFwdINS6_IJS8_SA_S9_EEENS6_IJNS7_ILi1EEESI_SI_EEESC_SE_Li256ELb1ELb1ELb0ELb0EEENS1_19SingleTileSchedulerILb1ELb0ELb1ELi128EEEEEEEEEvNT_6ParamsE)
        /*0128*/ 	.word	0x00000004


	//----- nvinfo : EIATTR_FRAME_SIZE
	.align		4
.L_60:
        /*012c*/ 	.byte	0x04, 0x11
        /*012e*/ 	.short	(.L_62 - .L_61)
	.align		4
.L_61:
        /*0130*/ 	.word	index@(_ZN7cutlass13device_kernelIN5flash19enable_sm80_to_sm89INS1_16FlashAttnFwdSm80INS1_25CollectiveMainloopFwdSm80ILi8ELi1ELb0EN4cute5tupleIJNS5_1CILi128EEENS7_ILi32EEENS7_ILi256EEEEEELi256ENS_6half_tEfNS_4arch4Sm80ELb0ELb1ELb0ELb1ELb1ELb1ELb1ELb0EEENS1_21CollectiveEpilogueFwdINS6_IJS8_SA_S9_EEENS6_IJNS7_ILi1EEESI_SI_EEESC_SE_Li256ELb1ELb1ELb0ELb0EEENS1_19SingleTileSchedulerILb1ELb0ELb1ELi128EEEEEEEEEvNT_6ParamsE)
        /*0134*/ 	.word	0x00000000


	//----- nvinfo : EIATTR_REGCOUNT
	.align		4
.L_62:
        /*0138*/ 	.byte	0x04, 0x2f
        /*013a*/ 	.short	(.L_64 - .L_63)
	.align		4
.L_63:
        /*013c*/ 	.word	index@(_ZN7cutlass13device_kernelIN5flash19enable_sm80_to_sm89INS1_16FlashAttnFwdSm80INS1_25CollectiveMainloopFwdSm80ILi8ELi1ELb1EN4cute5tupleIJNS5_1CILi128EEENS7_ILi48EEENS7_ILi256EEEEEELi256ENS_6half_tEfNS_4arch4Sm80ELb0ELb1ELb0ELb1ELb1ELb0ELb1ELb0EEENS1_21CollectiveEpilogueFwdINS6_IJS8_SA_S9_EEENS6_IJNS7_ILi1EEESI_SI_EEESC_SE_Li256ELb1ELb1ELb0ELb0EEENS1_19SingleTileSchedulerILb1ELb0ELb1ELi128EEEEEEEEEvNT_6ParamsE)
        /*0140*/ 	.word	0x00000004


	//----- nvinfo : EIATTR_FRAME_SIZE
	.align		4
.L_64:
        /*0144*/ 	.byte	0x04, 0x11
        /*0146*/ 	.short	(.L_66 - .L_65)
	.align		4
.L_65:
        /*0148*/ 	.word	index@(_ZN7cutlass13device_kernelIN5flash19enable_sm80_to_sm89INS1_16FlashAttnFwdSm80INS1_25CollectiveMainloopFwdSm80ILi8ELi1ELb1EN4cute5tupleIJNS5_1CILi128EEENS7_ILi48EEENS7_ILi256EEEEEELi256ENS_6half_tEfNS_4arch4Sm80ELb0ELb1ELb0ELb1ELb1ELb0ELb1ELb0EEENS1_21CollectiveEpilogueFwdINS6_IJS8_SA_S9_EEENS6_IJNS7_ILi1EEESI_SI_EEESC_SE_Li256ELb1ELb1ELb0ELb0EEENS1_19SingleTileSchedulerILb1ELb0ELb1ELi128EEEEEEEEEvNT_6ParamsE)
        /*014c*/ 	.word	0x00000000


	//----- nvinfo : EIATTR_REGCOUNT
	.align		4
.L_66:
        /*0150*/ 	.byte	0x04, 0x2f
        /*0152*/ 	.short	(.L_68 - .L_67)
	.align		4
.L_67:
        /*0154*/ 	.word	index@(_ZN7cutlass13device_kernelIN5flash19enable_sm80_to_sm89INS1_16FlashAttnFwdSm80INS1_25CollectiveMainloopFwdSm80ILi8ELi1ELb1EN4cute5tupleIJNS5_1CILi128EEENS7_ILi48EEENS7_ILi256EEEEEELi256ENS_6half_tEfNS_4arch4Sm80ELb0ELb1ELb0ELb0ELb1ELb0ELb1ELb0EEENS1_21CollectiveEpilogueFwdINS6_IJS8_SA_S9_EEENS6_IJNS7_ILi1EEESI_SI_EEESC_SE_Li256ELb0ELb1ELb0ELb0EEENS1_19SingleTileSchedulerILb0ELb0ELb1ELi128EEEEEEEEEvNT_6ParamsE)
        /*0158*/ 	.word	0x00000004


	//----- nvinfo : EIATTR_FRAME_SIZE
	.align		4
.L_68:
        /*015c*/ 	.byte	0x04, 0x11
        /*015e*/ 	.short	(.L_70 - .L_69)
	.align		4
.L_69:
        /*0160*/ 	.word	index@(_ZN7cutlass13device_kernelIN5flash19enable_sm80_to_sm89INS1_16FlashAttnFwdSm80INS1_25CollectiveMainloopFwdSm80ILi8ELi1ELb1EN4cute5tupleIJNS5_1CILi128EEENS7_ILi48EEENS7_ILi256EEEEEELi256ENS_6half_tEfNS_4arch4Sm80ELb0ELb1ELb0ELb0ELb1ELb0ELb1ELb0EEENS1_21CollectiveEpilogueFwdINS6_IJS8_SA_S9_EEENS6_IJNS7_ILi1EEESI_SI_EEESC_SE_Li256ELb0ELb1ELb0ELb0EEENS1_19SingleTileSchedulerILb0ELb0ELb1ELi128EEEEEEEEEvNT_6ParamsE)
        /*0164*/ 	.word	0x00000000


	//----- nvinfo : EIATTR_REGCOUNT
	.align		4
.L_70:
        /*0168*/ 	.byte	0x04, 0x2f
        /*016a*/ 	.short	(.L_72 - .L_71)
	.align		4
.L_71:
        /*016c*/ 	.word	index@(_ZN7cutlass13device_kernelIN5flash19enable_sm80_to_sm89INS1_16FlashAttnFwdSm80INS1_25CollectiveMainloopFwdSm80ILi8ELi1ELb0EN4cute5tupleIJNS5_1CILi128EEENS7_ILi32EEENS7_ILi256EEEEEELi256ENS_6half_tEfNS_4arch4Sm80ELb0ELb0ELb0ELb1ELb1ELb1ELb1ELb0EEENS1_21CollectiveEpilogueFwdINS6_IJS8_SA_S9_EEENS6_IJNS7_ILi1EEESI_SI_EEESC_SE_Li256ELb1ELb1ELb0ELb0EEENS1_19SingleTileSchedulerILb1ELb0ELb1ELi128EEEEEEEEEvNT_6ParamsE)
        /*0170*/ 	.word	0x00000004


	//----- nvinfo : EIATTR_FRAME_SIZE
	.align		4
.L_72:
        /*0174*/ 	.byte	0x04, 0x11
        /*0176*/ 	.short	(.L_74 - .L_73)
	.align		4
.L_73:
        /*0178*/ 	.word	index@(_ZN7cutlass13device_kernelIN5flash19enable_sm80_to_sm89INS1_16FlashAttnFwdSm80INS1_25CollectiveMainloopFwdSm80ILi8ELi1ELb0EN4cute5tupleIJNS5_1CILi128EEENS7_ILi32EEENS7_ILi256EEEEEELi256ENS_6half_tEfNS_4arch4Sm80ELb0ELb0ELb0ELb1ELb1ELb1ELb1ELb0EEENS1_21CollectiveEpilogueFwdINS6_IJS8_SA_S9_EEENS6_IJNS7_ILi1EEESI_SI_EEESC_SE_Li256ELb1ELb1ELb0ELb0EEENS1_19SingleTileSchedulerILb1ELb0ELb1ELi128EEEEEEEEEvNT_6ParamsE)
        /*017c*/ 	.word	0x00000000


	//----- nvinfo : EIATTR_REGCOUNT
	.align		4
.L_74:
        /*0180*/ 	.byte	0x04, 0x2f
        /*0182*/ 	.short	(.L_76 - .L_75)
	.align		4
.L_75:
        /*0184*/ 	.word	index@(_ZN7cutlass13device_kernelIN5flash19enable_sm80_to_sm89INS1_16FlashAttnFwdSm80INS1_25CollectiveMainloopFwdSm80ILi8ELi1ELb1EN4cute5tupleIJNS5_1CILi128EEENS7_ILi64EEENS7_ILi256EEEEEELi256ENS_6half_tEfNS_4arch4Sm80ELb0ELb0ELb0ELb1ELb1ELb0ELb1ELb0EEENS1_21CollectiveEpilogueFwdINS6_IJS8_SA_S9_EEENS6_IJNS7_ILi1EEESI_SI_EEESC_SE_Li256ELb1ELb1ELb0ELb0EEENS1_19SingleTileSchedulerILb1ELb0ELb1ELi128EEEEEEEEEvNT_6ParamsE)
        /*0188*/ 	.word	0x00000004


	//----- nvinfo : EIATTR_FRAME_SIZE
	.align		4
.L_76:
        /*018c*/ 	.byte	0x04, 0x11
        /*018e*/ 	.short	(.L_78 - .L_77)
	.align		4
.L_77:
        /*0190*/ 	.word	index@(_ZN7cutlass13device_kernelIN5flash19enable_sm80_to_sm89INS1_16FlashAttnFwdSm80INS1_25CollectiveMainloopFwdSm80ILi8ELi1ELb1EN4cute5tupleIJNS5_1CILi128EEENS7_ILi64EEENS7_ILi256EEEEEELi256ENS_6half_tEfNS_4arch4Sm80ELb0ELb0ELb0ELb1ELb1ELb0ELb1ELb0EEENS1_21CollectiveEpilogueFwdINS6_IJS8_SA_S9_EEENS6_IJNS7_ILi1EEESI_SI_EEESC_SE_Li256ELb1ELb1ELb0ELb0EEENS1_19SingleTileSchedulerILb1ELb0ELb1ELi128EEEEEEEEEvNT_6ParamsE)
        /*0194*/ 	.word	0x00000000


	//----- nvinfo : EIATTR_REGCOUNT
	.align		4
.L_78:
        /*0198*/ 	.byte	0x04, 0x2f
        /*019a*/ 	.short	(.L_80 - .L_79)
	.align		4
.L_79:
        /*019c*/ 	.word	index@(_ZN7cutlass13device_kernelIN5flash19enable_sm80_to_sm89INS1_16FlashAttnFwdSm80INS1_25CollectiveMainloopFwdSm80ILi8ELi1ELb1EN4cute5tupleIJNS5_1CILi128EEENS7_ILi64EEENS7_ILi256EEEEEELi256ENS_6half_tEfNS_4arch4Sm80ELb0ELb0ELb0ELb0ELb1ELb0ELb1ELb0EEENS1_21CollectiveEpilogueFwdINS6_IJS8_SA_S9_EEENS6_IJNS7_ILi1EEESI_SI_EEESC_SE_Li256ELb0ELb1ELb0ELb0EEENS1_19SingleTileSchedulerILb0ELb0ELb1ELi128EEEEEEEEEvNT_6ParamsE)
        /*01a0*/ 	.word	0x00000004


	//----- nvinfo : EIATTR_FRAME_SIZE
	.align		4
.L_80:
        /*01a4*/ 	.byte	0x04, 0x11
        /*01a6*/ 	.short	(.L_82 - .L_81)
	.align		4
.L_81:
        /*01a8*/ 	.word	index@(_ZN7cutlass13device_kernelIN5flash19enable_sm80_to_sm89INS1_16FlashAttnFwdSm80INS1_25CollectiveMainloopFwdSm80ILi8ELi1ELb1EN4cute5tupleIJNS5_1CILi128EEENS7_ILi64EEENS7_ILi256EEEEEELi256ENS_6half_tEfNS_4arch4Sm80ELb0ELb0ELb0ELb0ELb1ELb0ELb1ELb0EEENS1_21CollectiveEpilogueFwdINS6_IJS8_SA_S9_EEENS6_IJNS7_ILi1EEESI_SI_EEESC_SE_Li256ELb0ELb1ELb0ELb0EEENS1_19SingleTileSchedulerILb0ELb0ELb1ELi128EEEEEEEEEvNT_6ParamsE)
        /*01ac*/ 	.word	0x00000000


	//----- nvinfo : EIATTR_REGCOUNT
	.align		4
.L_82:
        /*01b0*/ 	.byte	0x04, 0x2f
        /*01b2*/ 	.short	(.L_84 - .L_83)
	.align		4
.L_83:
        /*01b4*/ 	.word	index@(_ZN7cutlass13device_kernelIN5flash19enable_sm80_to_sm89INS1_16FlashAttnFwdSm80INS1_25CollectiveMainloopFwdSm80ILi8ELi1ELb0EN4cute5tupleIJNS5_1CILi128EEENS7_ILi48EEENS7_ILi256EEEEEELi256ENS_6half_tEfNS_4arch4Sm80ELb1ELb0ELb1ELb1ELb1ELb1ELb1ELb0EEENS1_21CollectiveEpilogueFwdINS6_IJS8_SA_S9_EEENS6_IJNS7_ILi1EEESI_SI_EEESC_SE_Li256ELb1ELb1ELb0ELb0EEENS1_19SingleTileSchedulerILb1ELb0ELb1ELi128EEEEEEEEEvNT_6ParamsE)
        /*01b8*/ 	.word	0x00000004


	//----- nvinfo : EIATTR_FRAME_SIZE
	.align		4
.L_84:
        /*01bc*/ 	.byte	0x04, 0x11
        /*01be*/ 	.short	(.L_86 - .L_85)
	.align		4
.L_85:
        /*01c0*/ 	.word	index@(_ZN7cutlass13device_kernelIN5flash19enable_sm80_to_sm89INS1_16FlashAttnFwdSm80INS1_25CollectiveMainloopFwdSm80ILi8ELi1ELb0EN4cute5tupleIJNS5_1CILi128EEENS7_ILi48EEENS7_ILi256EEEEEELi256ENS_6half_tEfNS_4arch4Sm80ELb1ELb0ELb1ELb1ELb1ELb1ELb1ELb0EEENS1_21CollectiveEpilogueFwdINS6_IJS8_SA_S9_EEENS6_IJNS7_ILi1EEESI_SI_EEESC_SE_Li256ELb1ELb1ELb0ELb0EEENS1_19SingleTileSchedulerILb1ELb0ELb1ELi128EEEEEEEEEvNT_6ParamsE)
        /*01c4*/ 	.word	0x00000000


	//----- nvinfo : EIATTR_REGCOUNT
	.align		4
.L_86:
        /*01c8*/ 	.byte	0x04, 0x2f
        /*01ca*/ 	.short	(.L_88 - .L_87)
	.align		4
.L_87:
        /*01cc*/ 	.word	index@(_ZN7cutlass13device_kernelIN5flash19enable_sm80_to_sm89INS1_16FlashAttnFwdSm80INS1_25CollectiveMainloopFwdSm80ILi8ELi1ELb0EN4cute5tupleIJNS5_1CILi128EEENS7_ILi96EEENS7_ILi256EEEEEELi256ENS_6half_tEfNS_4arch4Sm80ELb1ELb0ELb1ELb1ELb1ELb0ELb1ELb0EEENS1_21CollectiveEpilogueFwdINS6_IJS8_SA_S9_EEENS6_IJNS7_ILi1EEESI_SI_EEESC_SE_Li256ELb1ELb1ELb0ELb0EEENS1_19SingleTileSchedulerILb1ELb0ELb1ELi128EEEEEEEEEvNT_6ParamsE)
        /*01d0*/ 	.word	0x00000004


	//----- nvinfo : EIATTR_FRAME_SIZE
	.align		4
.L_88:
        /*01d4*/ 	.byte	0x04, 0x11
        /*01d6*/ 	.short	(.L_90 - .L_89)
	.align		4
.L_89:
        /*01d8*/ 	.word	index@(_ZN7cutlass13device_kernelIN5flash19enable_sm80_to_sm89INS1_16FlashAttnFwdSm80INS1_25CollectiveMainloopFwdSm80ILi8ELi1ELb0EN4cute5tupleIJNS5_1CILi128EEENS7_ILi96EEENS7_ILi256EEEEEELi256ENS_6half_tEfNS_4arch4Sm80ELb1ELb0ELb1ELb1ELb1ELb0ELb1ELb0EEENS1_21CollectiveEpilogueFwdINS6_IJS8_SA_S9_EEENS6_IJNS7_ILi1EEESI_SI_EEESC_SE_Li256ELb1ELb1ELb0ELb0EEENS1_19SingleTileSchedulerILb1ELb0ELb1ELi128EEEEEEEEEvNT_6ParamsE)
        /*01dc*/ 	.word	0x00000000


	//----- nvinfo : EIATTR_REGCOUNT
	.align		4
.L_90:
        /*01e0*/ 	.byte	0x04, 0x2f
        /*01e2*/ 	.short	(.L_92 - .L_91)
	.align		4
.L_91:
        /*01e4*/ 	.word	index@(_ZN7cutlass13device_kernelIN5flash19enable_sm80_to_sm89INS1_16FlashAttnFwdSm80INS1_25CollectiveMainloopFwdSm80ILi8ELi1ELb0EN4cute5tupleIJNS5_1CILi128EEENS7_ILi96EEENS7_ILi256EEEEEELi256ENS_6half_tEfNS_4arch4Sm80ELb1ELb0ELb1ELb0ELb1ELb0ELb1ELb0EEENS1_21CollectiveEpilogueFwdINS6_IJS8_SA_S9_EEENS6_IJNS7_ILi1EEESI_SI_EEESC_SE_Li256ELb0ELb1ELb0ELb0EEENS1_30DynamicPersistentTileSchedulerILi256ELi256ELb0ELb1ELb0EEEEEEEEEvNT_6ParamsE)
        /*01e8*/ 	.word	0x00000004


	//----- nvinfo : EIATTR_FRAME_SIZE
	.align		4
.L_92:
        /*01ec*/ 	.byte	0x04, 0x11
        /*01ee*/ 	.short	(.L_94 - .L_93)
	.align		4
.L_93:
        /*01f0*/ 	.word	index@(_ZN7cutlass13device_kernelIN5flash19enable_sm80_to_sm89INS1_16FlashAttnFwdSm80INS1_25CollectiveMainloopFwdSm80ILi8ELi1ELb0EN4cute5tupleIJNS5_1CILi128EEENS7_ILi96EEENS7_ILi256EEEEEELi256ENS_6half_tEfNS_4arch4Sm80ELb1ELb0ELb1ELb0ELb1ELb0ELb1ELb0EEENS1_21CollectiveEpilogueFwdINS6_IJS8_SA_S9_EEENS6_IJNS7_ILi1EEESI_SI_EEESC_SE_Li256ELb0ELb1ELb0ELb0EEENS1_30DynamicPersistentTileSchedulerILi256ELi256ELb0ELb1ELb0EEEEEEEEEvNT_6ParamsE)
        /*01f4*/ 	.word	0x00000000


	//----- nvinfo : EIATTR_REGCOUNT
	.align		4
.L_94:
        /*01f8*/ 	.byte	0x04, 0x2f
        /*01fa*/ 	.short	(.L_96 - .L_95)
	.align		4
.L_95:
        /*01fc*/ 	.word	index@(_ZN7cutlass13device_kernelIN5flash19enable_sm80_to_sm89INS1_16FlashAttnFwdSm80INS1_25CollectiveMainloopFwdSm80ILi8ELi1ELb0EN4cute5tupleIJNS5_1CILi128EEENS7_ILi48EEENS7_ILi256EEEEEELi256ENS_6half_tEfNS_4arch4Sm80ELb0ELb1ELb1ELb1ELb1ELb1ELb1ELb0EEENS1_21CollectiveEpilogueFwdINS6_IJS8_SA_S9_EEENS6_IJNS7_ILi1EEESI_SI_EEESC_SE_Li256ELb1ELb1ELb0ELb0EEENS1_19SingleTileSchedulerILb1ELb0ELb1ELi128EEEEEEEEEvNT_6ParamsE)
        /*0200*/ 	.word	0x00000004


	//----- nvinfo : EIATTR_FRAME_SIZE
	.align		4
.L_96:
        /*0204*/ 	.byte	0x04, 0x11
        /*0206*/ 	.short	(.L_98 - .L_97)
	.align		4
.L_97:
        /*0208*/ 	.word	index@(_ZN7cutlass13device_kernelIN5flash19enable_sm80_to_sm89INS1_16FlashAttnFwdSm80INS1_25CollectiveMainloopFwdSm80ILi8ELi1ELb0EN4cute5tupleIJNS5_1CILi128EEENS7_ILi48EEENS7_ILi256EEEEEELi256ENS_6half_tEfNS_4arch4Sm80ELb0ELb1ELb1ELb1ELb1ELb1ELb1ELb0EEENS1_21CollectiveEpilogueFwdINS6_IJS8_SA_S9_EEENS6_IJNS7_ILi1EEESI_SI_EEESC_SE_Li256ELb1ELb1ELb0ELb0EEENS1_19SingleTileSchedulerILb1ELb0ELb1ELi128EEEEEEEEEvNT_6ParamsE)
        /*020c*/ 	.word	0x00000000


	//----- nvinfo : EIATTR_REGCOUNT
	.align		4
.L_98:
        /*0210*/ 	.byte	0x04, 0x2f
        /*0212*/ 	.short	(.L_100 - .L_99)
	.align		4
.L_99:
        /*0214*/ 	.word	index@(_ZN7cutlass13device_kernelIN5flash19enable_sm80_to_sm89INS1_16FlashAttnFwdSm80INS1_25CollectiveMainloopFwdSm80ILi8ELi1ELb0EN4cute5tupleIJNS5_1CILi128EEENS7_ILi64EEENS7_ILi256EEEEEELi256ENS_6half_tEfNS_4arch4Sm80ELb0ELb1ELb1ELb1ELb1ELb0ELb1ELb0EEENS1_21CollectiveEpilogueFwdINS6_IJS8_SA_S9_EEENS6_IJNS7_ILi1EEESI_SI_EEESC_SE_Li256ELb1ELb1ELb0ELb0EEENS1_19SingleTileSchedulerILb1ELb0ELb1ELi128EEEEEEEEEvNT_6ParamsE)
        /*0218*/ 	.word	0x00000004


	//----- nvinfo : EIATTR_FRAME_SIZE
	.align		4
.L_100:
        /*021c*/ 	.byte	0x04, 0x11
        /*021e*/ 	.short	(.L_102 - .L_101)
	.align		4
.L_101:
        /*0220*/ 	.word	index@(_ZN7cutlass13device_kernelIN5flash19enable_sm80_to_sm89INS1_16FlashAttnFwdSm80INS1_25CollectiveMainloopFwdSm80ILi8ELi1ELb0EN4cute5tupleIJNS5_1CILi128EEENS7_ILi64EEENS7_ILi256EEEEEELi256ENS_6half_tEfNS_4arch4Sm80ELb0ELb1ELb1ELb1ELb1ELb0ELb1ELb0EEENS1_21CollectiveEpilogueFwdINS6_IJS8_SA_S9_EEENS6_IJNS7_ILi1EEESI_SI_EEESC_SE_Li256ELb1ELb1ELb0ELb0EEENS1_19SingleTileSchedulerILb1ELb0ELb1ELi128EEEEEEEEEvNT_6ParamsE)
        /*0224*/ 	.word	0x00000000


	//----- nvinfo : EIATTR_REGCOUNT
	.align		4
.L_102:
        /*0228*/ 	.byte	0x04, 0x2f
        /*022a*/ 	.short	(.L_104 - .L_103)
	.align		4
.L_103:
        /*022c*/ 	.word	index@(_ZN7cutlass13device_kernelIN5flash19enable_sm80_to_sm89INS1_16FlashAttnFwdSm80INS1_25CollectiveMainloopFwdSm80ILi8ELi1ELb0EN4cute5tupleIJNS5_1CILi128EEENS7_ILi64EEENS7_ILi256EEEEEELi256ENS_6half_tEfNS_4arch4Sm80ELb0ELb1ELb1ELb0ELb1ELb0ELb1ELb0EEENS1_21CollectiveEpilogueFwdINS6_IJS8_SA_S9_EEENS6_IJNS7_ILi1EEESI_SI_EEESC_SE_Li256ELb0ELb1ELb0ELb0EEENS1_19SingleTileSchedulerILb0ELb0ELb1ELi128EEEEEEEEEvNT_6ParamsE)
        /*0230*/ 	.word	0x00000004


	//----- nvinfo : EIATTR_FRAME_SIZE
	.align		4
.L_104:
        /*0234*/ 	.byte	0x04, 0x11
        /*0236*/ 	.short	(.L_106 - .L_105)
	.align		4
.L_105:
        /*0238*/ 	.word	index@(_ZN7cutlass13device_kernelIN5flash19enable_sm80_to_sm89INS1_16FlashAttnFwdSm80INS1_25CollectiveMainloopFwdSm80ILi8ELi1ELb0EN4cute5tupleIJNS5_1CILi128EEENS7_ILi64EEENS7_ILi256EEEEEELi256ENS_6half_tEfNS_4arch4Sm80ELb0ELb1ELb1ELb0ELb1ELb0ELb1ELb0EEENS1_21CollectiveEpilogueFwdINS6_IJS8_SA_S9_EEENS6_IJNS7_ILi1EEESI_SI_EEESC_SE_Li256ELb0ELb1ELb0ELb0EEENS1_19SingleTileSchedulerILb0ELb0ELb1ELi128EEEEEEEEEvNT_6ParamsE)
        /*023c*/ 	.word	0x00000000


	//----- nvinfo : EIATTR_REGCOUNT
	.align		4
.L_106:
        /*0240*/ 	.byte	0x04, 0x2f
        /*0242*/ 	.short	(.L_108 - .L_107)
	.align		4
.L_107:
        /*0244*/ 	.word	index@(_ZN7cutlass13device_kernelIN5flash19enable_sm80_to_sm89INS1_16FlashAttnFwdSm80INS1_25CollectiveMainloopFwdSm80ILi8ELi1ELb0EN4cute5tupleIJNS5_1CILi128EEENS7_ILi48EEENS7_ILi256EEEEEELi256ENS_6half_tEfNS_4arch4Sm80ELb0ELb0ELb1ELb1ELb1ELb1ELb1ELb0EEENS1_21CollectiveEpilogueFwdINS6_IJS8_SA_S9_EEENS6_IJNS7_ILi1EEESI_SI_EEESC_SE_Li256ELb1ELb1ELb0ELb0EEENS1_19SingleTileSchedulerILb1ELb0ELb1ELi128EEEEEEEEEvNT_6ParamsE)
        /*0248*/ 	.word	0x00000004


	//----- nvinfo : EIATTR_FRAME_SIZE
	.align		4
.L_108:
        /*024c*/ 	.byte	0x04, 0x11
        /*024e*/ 	.short	(.L_110 - .L_109)
	.align		4
.L_109:
        /*0250*/ 	.word	index@(_ZN7cutlass13device_kernelIN5flash19enable_sm80_to_sm89INS1_16FlashAttnFwdSm80INS1_25CollectiveMainloopFwdSm80ILi8ELi1ELb0EN4cute5tupleIJNS5_1CILi128EEENS7_ILi48EEENS7_ILi256EEEEEELi256ENS_6half_tEfNS_4arch4Sm80ELb0ELb0ELb1ELb1ELb1ELb1ELb1ELb0EEENS1_21CollectiveEpilogueFwdINS6_IJS8_SA_S9_EEENS6_IJNS7_ILi1EEESI_SI_EEESC_SE_Li256ELb1ELb1ELb0ELb0EEENS1_19SingleTileSchedulerILb1ELb0ELb1ELi128EEEEEEEEEvNT_6ParamsE)
        /*0254*/ 	.word	0x00000000


	//----- nvinfo : EIATTR_REGCOUNT
	.align		4
.L_110:
        /*0258*/ 	.byte	0x04, 0x2f
        /*025a*/ 	.short	(.L_112 - .L_111)
	.align		4
.L_111:
        /*025c*/ 	.word	index@(_ZN7cutlass13device_kernelIN5flash19enable_sm80_to_sm89INS1_16FlashAttnFwdSm80INS1_25CollectiveMainloopFwdSm80ILi8ELi1ELb0EN4cute5tupleIJNS5_1CILi128EEENS7_ILi96EEENS7_ILi256EEEEEELi256ENS_6half_tEfNS_4arch4Sm80ELb0ELb0ELb1ELb1ELb1ELb0ELb1ELb0EEENS1_21CollectiveEpilogueFwdINS6_IJS8_SA_S9_EEENS6_IJNS7_ILi1EEESI_SI_EEESC_SE_Li256ELb1ELb1ELb0ELb0EEENS1_19SingleTileSchedulerILb1ELb0ELb1ELi128EEEEEEEEEvNT_6ParamsE)
        /*0260*/ 	.word	0x00000004


	//----- nvinfo : EIATTR_FRAME_SIZE
	.align		4
.L_112:
        /*0264*/ 	.byte	0x04, 0x11
        /*0266*/ 	.short	(.L_114 - .L_113)
	.align		4
.L_113:
        /*0268*/ 	.word	index@(_ZN7cutlass13device_kernelIN5flash19enable_sm80_to_sm89INS1_16FlashAttnFwdSm80INS1_25CollectiveMainloopFwdSm80ILi8ELi1ELb0EN4cute5tupleIJNS5_1CILi128EEENS7_ILi96EEENS7_ILi256EEEEEELi256ENS_6half_tEfNS_4arch4Sm80ELb0ELb0ELb1ELb1ELb1ELb0ELb1ELb0EEENS1_21CollectiveEpilogueFwdINS6_IJS8_SA_S9_EEENS6_IJNS7_ILi1EEESI_SI_EEESC_SE_Li256ELb1ELb1ELb0ELb0EEENS1_19SingleTileSchedulerILb1ELb0ELb1ELi128EEEEEEEEEvNT_6ParamsE)
        /*026c*/ 	.word	0x00000000


	//----- nvinfo : EIATTR_REGCOUNT
	.align		4
.L_114:
        /*0270*/ 	.byte	0x04, 0x2f
        /*0272*/ 	.short	(.L_116 - .L_115)
	.align		4
.L_115:
        /*0274*/ 	.word	index@(_ZN7cutlass13device_kernelIN5flash19enable_sm80_to_sm89INS1_16FlashAttnFwdSm80INS1_25CollectiveMainloopFwdSm80ILi8ELi1ELb0EN4cute5tupleIJNS5_1CILi128EEENS7_ILi96EEENS7_ILi256EEEEEELi256ENS_6half_tEfNS_4arch4Sm80ELb0ELb0ELb1ELb0ELb1ELb0ELb1ELb0EEENS1_21CollectiveEpilogueFwdINS6_IJS8_SA_S9_EEENS6_IJNS7_ILi1EEESI_SI_EEESC_SE_Li256ELb0ELb1ELb0ELb0EEENS1_19SingleTileSchedulerILb0ELb0ELb1ELi128EEEEEEEEEvNT_6ParamsE)
        /*0278*/ 	.word	0x00000004


	//----- nvinfo : EIATTR_FRAME_SIZE
	.align		4
.L_116:
        /*027c*/ 	.byte	0x04, 0x11
        /*027e*/ 	.short	(.L_118 - .L_117)
	.align		4
.L_117:
        /*0280*/ 	.word	index@(_ZN7cutlass13device_kernelIN5flash19enable_sm80_to_sm89INS1_16FlashAttnFwdSm80INS1_25CollectiveMainloopFwdSm80ILi8ELi1ELb0EN4cute5tupleIJNS5_1CILi128EEENS7_ILi96EEENS7_ILi256EEEEEELi256ENS_6half_tEfNS_4arch4Sm80ELb0ELb0ELb1ELb0ELb1ELb0ELb1ELb0EEENS1_21CollectiveEpilogueFwdINS6_IJS8_SA_S9_EEENS6_IJNS7_ILi1EEESI_SI_EEESC_SE_Li256ELb0ELb1ELb0ELb0EEENS1_19SingleTileSchedulerILb0ELb0ELb1ELi128EEEEEEEEEvNT_6ParamsE)
        /*0284*/ 	.word	0x00000000


	//----- nvinfo : EIATTR_REGCOUNT
	.align		4
.L_118:
        /*0288*/ 	.byte	0x04, 0x2f
        /*028a*/ 	.short	(.L_120 - .L_119)
	.align		4
.L_119:
        /*028c*/ 	.word	index@(_ZN7cutlass13device_kernelIN5flash19enable_sm80_to_sm89INS1_16FlashAttnFwdSm80INS1_25CollectiveMainloopFwdSm80ILi8ELi1ELb0EN4cute5tupleIJNS5_1CILi128EEENS7_ILi32EEENS7_ILi256EEEEEELi256ENS_6half_tEfNS_4arch4Sm80ELb1ELb0ELb1ELb1ELb1ELb1ELb1ELb0EEENS1_21CollectiveEpilogueFwdINS6_IJS8_SA_S9_EEENS6_IJNS7_ILi1EEESI_SI_EEESC_SE_Li256ELb1ELb1ELb0ELb0EEENS1_19SingleTileSchedulerILb1ELb0ELb1ELi128EEEEEEEEEvNT_6ParamsE)
        /*0290*/ 	.word	0x00000004


	//----- nvinfo : EIATTR_FRAME_SIZE
	.align		4
.L_120:
        /*0294*/ 	.byte	0x04, 0x11
        /*0296*/ 	.short	(.L_122 - .L_121)
	.align		4
.L_121:
        /*0298*/ 	.word	index@(_ZN7cutlass13device_kernelIN5flash19enable_sm80_to_sm89INS1_16FlashAttnFwdSm80INS1_25CollectiveMainloopFwdSm80ILi8ELi1ELb0EN4cute5tupleIJNS5_1CILi128EEENS7_ILi32EEENS7_ILi256EEEEEELi256ENS_6half_tEfNS_4arch4Sm80ELb1ELb0ELb1ELb1ELb1ELb1ELb1ELb0EEENS1_21CollectiveEpilogueFwdINS6_IJS8_SA_S9_EEENS6_IJNS7_ILi1EEESI_SI_EEESC_SE_Li256ELb1ELb1ELb0ELb0EEENS1_19SingleTileSchedulerILb1ELb0ELb1ELi128EEEEEEEEEvNT_6ParamsE)
        /*029c*/ 	.word	0x00000000


	//----- nvinfo : EIATTR_REGCOUNT
	.align		4
.L_122:
        /*02a0*/ 	.byte	0x04, 0x2f
        /*02a2*/ 	.short	(.L_124 - .L_123)
	.align		4
.L_123:
        /*02a4*/ 	.word	index@(_ZN7cutlass13device_kernelIN5flash19enable_sm80_to_sm89INS1_16FlashAttnFwdSm80INS1_25CollectiveMainloopFwdSm80ILi8ELi1ELb1EN4cute5tupleIJNS5_1CILi128EEENS7_ILi64EEENS7_ILi256EEEEEELi256ENS_6half_tEfNS_4arch4Sm80ELb1ELb0ELb1ELb1ELb1ELb0ELb1ELb0EEENS1_21CollectiveEpilogueFwdINS6_IJS8_SA_S9_EEENS6_IJNS7_ILi1EEESI_SI_EEESC_SE_Li256ELb1ELb1ELb0ELb0EEENS1_19SingleTileSchedulerILb1ELb0ELb1ELi128EEEEEEEEEvNT_6ParamsE)
        /*02a8*/ 	.word	0x00000004


	//----- nvinfo : EIATTR_FRAME_SIZE
	.align		4
.L_124:
        /*02ac*/ 	.byte	0x04, 0x11
        /*02ae*/ 	.short	(.L_126 - .L_125)
	.align		4
.L_125:
        /*02b0*/ 	.word	index@(_ZN7cutlass13device_kernelIN5flash19enable_sm80_to_sm89INS1_16FlashAttnFwdSm80INS1_25CollectiveMainloopFwdSm80ILi8ELi1ELb1EN4cute5tupleIJNS5_1CILi128EEENS7_ILi64EEENS7_ILi256EEEEEELi256ENS_6half_tEfNS_4arch4Sm80ELb1ELb0ELb1ELb1ELb1ELb0ELb1ELb0EEENS1_21CollectiveEpilogueFwdINS6_IJS8_SA_S9_EEENS6_IJNS7_ILi1EEESI_SI_EEESC_SE_Li256ELb1ELb1ELb0ELb0EEENS1_19SingleTileSchedulerILb1ELb0ELb1ELi128EEEEEEEEEvNT_6ParamsE)
        /*02b4*/ 	.word	0x00000000


	//----- nvinfo : EIATTR_REGCOUNT
	.align		4
.L_126:
        /*02b8*/ 	.byte	0x04, 0x2f
        /*02ba*/ 	.short	(.L_128 - .L_127)
	.align		4
.L_127:
        /*02bc*/ 	.word	index@(_ZN7cutlass13device_kernelIN5flash19enable_sm80_to_sm89INS1_16FlashAttnFwdSm80INS1_25CollectiveMainloopFwdSm80ILi8ELi1ELb1EN4cute5tupleIJNS5_1CILi128EEENS7_ILi64EEENS7_ILi256EEEEEELi256ENS_6half_tEfNS_4arch4Sm80ELb1ELb0ELb1ELb0ELb1ELb0ELb1ELb0EEENS1_21CollectiveEpilogueFwdINS6_IJS8_SA_S9_EEENS6_IJNS7_ILi1EEESI_SI_EEESC_SE_Li256ELb0ELb1ELb0ELb0EEENS1_30DynamicPersistentTileSchedulerILi256ELi256ELb0ELb1ELb0EEEEEEEEEvNT_6ParamsE)
        /*02c0*/ 	.word	0x00000004


	//----- nvinfo : EIATTR_FRAME_SIZE
	.align		4
.L_128:
        /*02c4*/ 	.byte	0x04, 0x11
        /*02c6*/ 	.short	(.L_130 - .L_129)
	.align		4
.L_129:
        /*02c8*/ 	.word	index@(_ZN7cutlass13device_kernelIN5flash19enable_sm80_to_sm89INS1_16FlashAttnFwdSm80INS1_25CollectiveMainloopFwdSm80ILi8ELi1ELb1EN4cute5tupleIJNS5_1CILi128EEENS7_ILi64EEENS7_ILi256EEEEEELi256ENS_6half_tEfNS_4arch4Sm80ELb1ELb0ELb1ELb0ELb1ELb0ELb1ELb0EEENS1_21CollectiveEpilogueFwdINS6_IJS8_SA_S9_EEENS6_IJNS7_ILi1EEESI_SI_EEESC_SE_Li256ELb0ELb1ELb0ELb0EEENS1_30DynamicPersistentTileSchedulerILi256ELi256ELb0ELb1ELb0EEEEEEEEEvNT_6ParamsE)
        /*02cc*/ 	.word	0x00000000


	//----- nvinfo : EIATTR_REGCOUNT
	.align		4
.L_130:
        /*02d0*/ 	.byte	0x04, 0x2f
        /*02d2*/ 	.short	(.L_132 - .L_131)
	.align		4
.L_131:
        /*02d4*/ 	.word	index@(_ZN7cutlass13device_kernelIN5flash19enable_sm80_to_sm89INS1_16FlashAttnFwdSm80INS1_25CollectiveMainloopFwdSm80ILi8ELi1ELb0EN4cute5tupleIJNS5_1CILi128EEENS7_ILi32EEENS7_ILi256EEEEEELi256ENS_6half_tEfNS_4arch4Sm80ELb0ELb1ELb1ELb1ELb1ELb1ELb1ELb0EEENS1_21CollectiveEpilogueFwdINS6_IJS8_SA_S9_EEENS6_IJNS7_ILi1EEESI_SI_EEESC_SE_Li256ELb1ELb1ELb0ELb0EEENS1_19SingleTileSchedulerILb1ELb0ELb1ELi128EEEEEEEEEvNT_6ParamsE)
        /*02d8*/ 	.word	0x00000004


	//----- nvinfo : EIATTR_FRAME_SIZE
	.align		4
.L_132:
        /*02dc*/ 	.byte	0x04, 0x11
        /*02de*/ 	.short	(.L_134 - .L_133)
	.align		4
.L_133:
        /*02e0*/ 	.word	index@(_ZN7cutlass13device_kernelIN5flash19enable_sm80_to_sm89INS1_16FlashAttnFwdSm80INS1_25CollectiveMainloopFwdSm80ILi8ELi1ELb0EN4cute5tupleIJNS5_1CILi128EEENS7_ILi32EEENS7_ILi256EEEEEELi256ENS_6half_tEfNS_4arch4Sm80ELb0ELb1ELb1ELb1ELb1ELb1ELb1ELb0EEENS1_21CollectiveEpilogueFwdINS6_IJS8_SA_S9_EEENS6_IJNS7_ILi1EEESI_SI_EEESC_SE_Li256ELb1ELb1ELb0ELb0EEENS1_19SingleTileSchedulerILb1ELb0ELb1ELi128EEEEEEEEEvNT_6ParamsE)
        /*02e4*/ 	.word	0x00000000


	//----- nvinfo : EIATTR_REGCOUNT
	.align		4
.L_134:
        /*02e8*/ 	.byte	0x04, 0x2f
        /*02ea*/ 	.short	(.L_136 - .L_135)
	.align		4
.L_135:
        /*02ec*/ 	.word	index@(_ZN7cutlass13device_kernelIN5flash19enable_sm80_to_sm89INS1_16FlashAttnFwdSm80INS1_25CollectiveMainloopFwdSm80ILi8ELi1ELb1EN4cute5tupleIJNS5_1CILi128EEENS7_ILi48EEENS7_ILi256EEEEEELi256ENS_6half_tEfNS_4arch4Sm80ELb0ELb1ELb1ELb1ELb1ELb0ELb1ELb0EEENS1_21CollectiveEpilogueFwdINS6_IJS8_SA_S9_EEENS6_IJNS7_ILi1EEESI_SI_EEESC_SE_Li256ELb1ELb1ELb0ELb0EEENS1_19SingleTileSchedulerILb1ELb0ELb1ELi128EEEEEEEEEvNT_6ParamsE)
        /*02f0*/ 	.word	0x00000004


	//----- nvinfo : EIATTR_FRAME_SIZE
	.align		4
.L_136:
        /*02f4*/ 	.byte	0x04, 0x11
        /*02f6*/ 	.short	(.L_138 - .L_137)
	.align		4
.L_137:
        /*02f8*/ 	.word	index@(_ZN7cutlass13device_kernelIN5flash19enable_sm80_to_sm89INS1_16FlashAttnFwdSm80INS1_25CollectiveMainloopFwdSm80ILi8ELi1ELb1EN4cute5tupleIJNS5_1CILi128EEENS7_ILi48EEENS7_ILi256EEEEEELi256ENS_6half_tEfNS_4arch4Sm80ELb0ELb1ELb1ELb1ELb1ELb0ELb1ELb0EEENS1_21CollectiveEpilogueFwdINS6_IJS8_SA_S9_EEENS6_IJNS7_ILi1EEESI_SI_EEESC_SE_Li256ELb1ELb1ELb0ELb0EEENS1_19SingleTileSchedulerILb1ELb0ELb1ELi128EEEEEEEEEvNT_6ParamsE)
        /*02fc*/ 	.word	0x00000000


	//----- nvinfo : EIATTR_REGCOUNT
	.align		4
.L_138:
        /*0300*/ 	.byte	0x04, 0x2f
        /*0302*/ 	.short	(.L_140 - .L_139)
	.align		4
.L_139:
        /*0304*/ 	.word	index@(_ZN7cutlass13device_kernelIN5flash19enable_sm80_to_sm89INS1_16FlashAttnFwdSm80INS1_25CollectiveMainloopFwdSm80ILi8ELi1ELb1EN4cute5tupleIJNS5_1CILi128EEENS7_ILi48EEENS7_ILi256EEEEEELi256ENS_6half_tEfNS_4arch4Sm80ELb0ELb1ELb1ELb0ELb1ELb0ELb1ELb0EEENS1_21CollectiveEpilogueFwdINS6_IJS8_SA_S9_EEENS6_IJNS7_ILi1EEESI_SI_EEESC_SE_Li256ELb0ELb1ELb0ELb0EEENS1_19SingleTileSchedulerILb0ELb0ELb1ELi128EEEEEEEEEvNT_6ParamsE)
        /*0308*/ 	.word	0x00000004


	//----- nvinfo : EIATTR_FRAME_SIZE
	.align		4
.L_140:
        /*030c*/ 	.byte	0x04, 0x11
        /*030e*/ 	.short	(.L_142 - .L_141)
	.align		4
.L_141:
        /*0310*/ 	.word	index@(_ZN7cutlass13device_kernelIN5flash19enable_sm80_to_sm89INS1_16FlashAttnFwdSm80INS1_25CollectiveMainloopFwdSm80ILi8ELi1ELb1EN4cute5tupleIJNS5_1CILi128EEENS7_ILi48EEENS7_ILi256EEEEEELi256ENS_6half_tEfNS_4arch4Sm80ELb0ELb1ELb1ELb0ELb1ELb0ELb1ELb0EEENS1_21CollectiveEpilogueFwdINS6_IJS8_SA_S9_EEENS6_IJNS7_ILi1EEESI_SI_EEESC_SE_Li256ELb0ELb1ELb0ELb0EEENS1_19SingleTileSchedulerILb0ELb0ELb1ELi128EEEEEEEEEvNT_6ParamsE)
        /*0314*/ 	.word	0x00000000


	//----- nvinfo : EIATTR_REGCOUNT
	.align		4
.L_142:
        /*0318*/ 	.byte	0x04, 0x2f
        /*031a*/ 	.short	(.L_144 - .L_143)
	.align		4
.L_143:
        /*031c*/ 	.word	index@(_ZN7cutlass13device_kernelIN5flash19enable_sm80_to_sm89INS1_16FlashAttnFwdSm80INS1_25CollectiveMainloopFwdSm80ILi8ELi1ELb0EN4cute5tupleIJNS5_1CILi128EEENS7_ILi32EEENS7_ILi256EEEEEELi256ENS_6half_tEfNS_4arch4Sm80ELb0ELb0ELb1ELb1ELb1ELb1ELb1ELb0EEENS1_21CollectiveEpilogueFwdINS6_IJS8_SA_S9_EEENS6_IJNS7_ILi1EEESI_SI_EEESC_SE_Li256ELb1ELb1ELb0ELb0EEENS1_19SingleTileSchedulerILb1ELb0ELb1ELi128EEEEEEEEEvNT_6ParamsE)
        /*0320*/ 	.word	0x00000004


	//----- nvinfo : EIATTR_FRAME_SIZE
	.align		4
.L_144:
        /*0324*/ 	.byte	0x04, 0x11
        /*0326*/ 	.short	(.L_146 - .L_145)
	.align		4
.L_145:
        /*0328*/ 	.word	index@(_ZN7cutlass13device_kernelIN5flash19enable_sm80_to_sm89INS1_16FlashAttnFwdSm80INS1_25CollectiveMainloopFwdSm80ILi8ELi1ELb0EN4cute5tupleIJNS5_1CILi128EEENS7_ILi32EEENS7_ILi256EEEEEELi256ENS_6half_tEfNS_4arch4Sm80ELb0ELb0ELb1ELb1ELb1ELb1ELb1ELb0EEENS1_21CollectiveEpilogueFwdINS6_IJS8_SA_S9_EEENS6_IJNS7_ILi1EEESI_SI_EEESC_SE_Li256ELb1ELb1ELb0ELb0EEENS1_19SingleTileSchedulerILb1ELb0ELb1ELi128EEEEEEEEEvNT_6ParamsE)
        /*032c*/ 	.word	0x00000000


	//----- nvinfo : EIATTR_REGCOUNT
	.align		4
.L_146:
        /*0330*/ 	.byte	0x04, 0x2f
        /*0332*/ 	.short	(.L_148 - .L_147)
	.align		4
.L_147:
        /*0334*/ 	.word	index@(_ZN7cutlass13device_kernelIN5flash19enable_sm80_to_sm89INS1_16FlashAttnFwdSm80INS1_25CollectiveMainloopFwdSm80ILi8ELi1ELb1EN4cute5tupleIJNS5_1CILi128EEENS7_ILi64EEENS7_ILi256EEEEEELi256ENS_6half_tEfNS_4arch4Sm80ELb0ELb0ELb1ELb1ELb1ELb0ELb1ELb0EEENS1_21CollectiveEpilogueFwdINS6_IJS8_SA_S9_EEENS6_IJNS7_ILi1EEESI_SI_EEESC_SE_Li256ELb1ELb1ELb0ELb0EEENS1_19SingleTileSchedulerILb1ELb0ELb1ELi128EEEEEEEEEvNT_6ParamsE)
        /*0338*/ 	.word	0x00000004


	//----- nvinfo : EIATTR_FRAME_SIZE
	.align		4
.L_148:
        /*033c*/ 	.byte	0x04, 0x11
        /*033e*/ 	.short	(.L_150 - .L_149)
	.align		4
.L_149:
        /*0340*/ 	.word	index@(_ZN7cutlass13device_kernelIN5flash19enable_sm80_to_sm89INS1_16FlashAttnFwdSm80INS1_25CollectiveMainloopFwdSm80ILi8ELi1ELb1EN4cute5tupleIJNS5_1CILi128EEENS7_ILi64EEENS7_ILi256EEEEEELi256ENS_6half_tEfNS_4arch4Sm80ELb0ELb0ELb1ELb1ELb1ELb0ELb1ELb0EEENS1_21CollectiveEpilogueFwdINS6_IJS8_SA_S9_EEENS6_IJNS7_ILi1EEESI_SI_EEESC_SE_Li256ELb1ELb1ELb0ELb0EEENS1_19SingleTileSchedulerILb1ELb0ELb1ELi128EEEEEEEEEvNT_6ParamsE)
        /*0344*/ 	.word	0x00000000


	//----- nvinfo : EIATTR_REGCOUNT
	.align		4
.L_150:
        /*0348*/ 	.byte	0x04, 0x2f
        /*034a*/ 	.short	(.L_152 - .L_151)
	.align		4
.L_151:
        /*034c*/ 	.word	index@(_ZN7cutlass13device_kernelIN5flash19enable_sm80_to_sm89INS1_16FlashAttnFwdSm80INS1_25CollectiveMainloopFwdSm80ILi8ELi1ELb1EN4cute5tupleIJNS5_1CILi128EEENS7_ILi64EEENS7_ILi256EEEEEELi256ENS_6half_tEfNS_4arch4Sm80ELb0ELb0ELb1ELb0ELb1ELb0ELb1ELb0EEENS1_21CollectiveEpilogueFwdINS6_IJS8_SA_S9_EEENS6_IJNS7_ILi1EEESI_SI_EEESC_SE_Li256ELb0ELb1ELb0ELb0EEENS1_19SingleTileSchedulerILb0ELb0ELb1ELi128EEEEEEEEEvNT_6ParamsE)
        /*0350*/ 	.word	0x00000004


	//----- nvinfo : EIATTR_FRAME_SIZE
	.align		4
.L_152:
        /*0354*/ 	.byte	0x04, 0x11
        /*0356*/ 	.short	(.L_154 - .L_153)
	.align		4
.L_153:
        /*0358*/ 	.word	index@(_ZN7cutlass13device_kernelIN5flash19enable_sm80_to_sm89INS1_16FlashAttnFwdSm80INS1_25CollectiveMainloopFwdSm80ILi8ELi1ELb1EN4cute5tupleIJNS5_1CILi128EEENS7_ILi64EEENS7_ILi256EEEEEELi256ENS_6half_tEfNS_4arch4Sm80ELb0ELb0ELb1ELb0ELb1ELb0ELb1ELb0EEENS1_21CollectiveEpilogueFwdINS6_IJS8_SA_S9_EEENS6_IJNS7_ILi1EEESI_SI_EEESC_SE_Li256ELb0ELb1ELb0ELb0EEENS1_19SingleTileSchedulerILb0ELb0ELb1ELi128EEEEEEEEEvNT_6ParamsE)
        /*035c*/ 	.word	0x00000000


	//----- nvinfo : EIATTR_MIN_STACK_SIZE
	.align		4
.L_154:
        /*0360*/ 	.byte	0x04, 0x12
        /*0362*/ 	.short	(.L_156 - .L_155)
	.align		4
.L_155:
        /*0364*/ 	.word	index@(_ZN7cutlass13device_kernelIN5flash19enable_sm80_to_sm89INS1_16FlashAttnFwdSm80INS1_25CollectiveMainloopFwdSm80ILi8ELi1ELb1EN4cute5tupleIJNS5_1CILi128EEENS7_ILi64EEENS7_ILi256EEEEEELi256ENS_6half_tEfNS_4arch4Sm80ELb0ELb0ELb1ELb0ELb1ELb0ELb1ELb0EEENS1_21CollectiveEpilogueFwdINS6_IJS8_SA_S9_EEENS6_IJNS7_ILi1EEESI_SI_EEESC_SE_Li256ELb0ELb1ELb0ELb0EEENS1_19SingleTileSchedulerILb0ELb0ELb1ELi128EEEEEEEEEvNT_6ParamsE)
        /*0368*/ 	.word	0x00000000


	//----- nvinfo : EIATTR_MIN_STACK_SIZE
	.align		4
.L_156:
        /*036c*/ 	.byte	0x04, 0x12
        /*036e*/ 	.short	(.L_158 - .L_157)
	.align		4
.L_157:
        /*0370*/ 	.word	index@(_ZN7cutlass13device_kernelIN5flash19enable_sm80_to_sm89INS1_16FlashAttnFwdSm80INS1_25CollectiveMainloopFwdSm80ILi8ELi1ELb1EN4cute5tupleIJNS5_1CILi128EEENS7_ILi64EEENS7_ILi256EEEEEELi256ENS_6half_tEfNS_4arch4Sm80ELb0ELb0ELb1ELb1ELb1ELb0ELb1ELb0EEENS1_21CollectiveEpilogueFwdINS6_IJS8_SA_S9_EEENS6_IJNS7_ILi1EEESI_SI_EEESC_SE_Li256ELb1ELb1ELb0ELb0EEENS1_19SingleTileSchedulerILb1ELb0ELb1ELi128EEEEEEEEEvNT_6ParamsE)
        /*0374*/ 	.word	0x00000000


	//----- nvinfo : EIATTR_MIN_STACK_SIZE
	.align		4
.L_158:
        /*0378*/ 	.byte	0x04, 0x12
        /*037a*/ 	.short	(.L_160 - .L_159)
	.align		4
.L_159:
        /*037c*/ 	.word	index@(_ZN7cutlass13device_kernelIN5flash19enable_sm80_to_sm89INS1_16FlashAttnFwdSm80INS1_25CollectiveMainloopFwdSm80ILi8ELi1ELb0EN4cute5tupleIJNS5_1CILi128EEENS7_ILi32EEENS7_ILi256EEEEEELi256ENS_6half_tEfNS_4arch4Sm80ELb0ELb0ELb1ELb1ELb1ELb1ELb1ELb0EEENS1_21CollectiveEpilogueFwdINS6_IJS8_SA_S9_EEENS6_IJNS7_ILi1EEESI_SI_EEESC_SE_Li256ELb1ELb1ELb0ELb0EEENS1_19SingleTileSchedulerILb1ELb0ELb1ELi128EEEEEEEEEvNT_6ParamsE)
        /*0380*/ 	.word	0x00000000


	//----- nvinfo : EIATTR_MIN_STACK_SIZE
	.align		4
.L_160:
        /*0384*/ 	.byte	0x04, 0x12
        /*0386*/ 	.short	(.L_162 - .L_161)
	.align		4
.L_161:
        /*0388*/ 	.word	index@(_ZN7cutlass13device_kernelIN5flash19enable_sm80_to_sm89INS1_16FlashAttnFwdSm80INS1_25CollectiveMainloopFwdSm80ILi8ELi1ELb1EN4cute5tupleIJNS5_1CILi128EEENS7_ILi48EEENS7_ILi256EEEEEELi256ENS_6half_tEfNS_4arch4Sm80ELb0ELb1ELb1ELb0ELb1ELb0ELb1ELb0EEENS1_21CollectiveEpilogueFwdINS6_IJS8_SA_S9_EEENS6_IJNS7_ILi1EEESI_SI_EEESC_SE_Li256ELb0ELb1ELb0ELb0EEENS1_19SingleTileSchedulerILb0ELb0ELb1ELi128EEEEEEEEEvNT_6ParamsE)
        /*038c*/ 	.word	0x00000000


	//----- nvinfo : EIATTR_MIN_STACK_SIZE
	.align		4
.L_162:
        /*0390*/ 	.byte	0x04, 0x12
        /*0392*/ 	.short	(.L_164 - .L_163)
	.align		4
.L_163:
        /*0394*/ 	.word	index@(_ZN7cutlass13device_kernelIN5flash19enable_sm80_to_sm89INS1_16FlashAttnFwdSm80INS1_25CollectiveMainloopFwdSm80ILi8ELi1ELb1EN4cute5tupleIJNS5_1CILi128EEENS7_ILi48EEENS7_ILi256EEEEEELi256ENS_6half_tEfNS_4arch4Sm80ELb0ELb1ELb1ELb1ELb1ELb0ELb1ELb0EEENS1_21CollectiveEpilogueFwdINS6_IJS8_SA_S9_EEENS6_IJNS7_ILi1EEESI_SI_EEESC_SE_Li256ELb1ELb1ELb0ELb0EEENS1_19SingleTileSchedulerILb1ELb0ELb1ELi128EEEEEEEEEvNT_6ParamsE)
        /*0398*/ 	.word	0x00000000


	//----- nvinfo : EIATTR_MIN_STACK_SIZE
	.align		4
.L_164:
        /*039c*/ 	.byte	0x04, 0x12
        /*039e*/ 	.short	(.L_166 - .L_165)
	.align		4
.L_165:
        /*03a0*/ 	.word	index@(_ZN7cutlass13device_kernelIN5flash19enable_sm80_to_sm89INS1_16FlashAttnFwdSm80INS1_25CollectiveMainloopFwdSm80ILi8ELi1ELb0EN4cute5tupleIJNS5_1CILi128EEENS7_ILi32EEENS7_ILi256EEEEEELi256ENS_6half_tEfNS_4arch4Sm80ELb0ELb1ELb1ELb1ELb1ELb1ELb1ELb0EEENS1_21CollectiveEpilogueFwdINS6_IJS8_SA_S9_EEENS6_IJNS7_ILi1EEESI_SI_EEESC_SE_Li256ELb1ELb1ELb0ELb0EEENS1_19SingleTileSchedulerILb1ELb0ELb1ELi128EEEEEEEEEvNT_6ParamsE)
        /*03a4*/ 	.word	0x00000000


	//----- nvinfo : EIATTR_MIN_STACK_SIZE
	.align		4
.L_166:
        /*03a8*/ 	.byte	0x04, 0x12
        /*03aa*/ 	.short	(.L_168 - .L_167)
	.align		4
.L_167:
        /*03ac*/ 	.word	index@(_ZN7cutlass13device_kernelIN5flash19enable_sm80_to_sm89INS1_16FlashAttnFwdSm80INS1_25CollectiveMainloopFwdSm80ILi8ELi1ELb1EN4cute5tupleIJNS5_1CILi128EEENS7_ILi64EEENS7_ILi256EEEEEELi256ENS_6half_tEfNS_4arch4Sm80ELb1ELb0ELb1ELb0ELb1ELb0ELb1ELb0EEENS1_21CollectiveEpilogueFwdINS6_IJS8_SA_S9_EEENS6_IJNS7_ILi1EEESI_SI_EEESC_SE_Li256ELb0ELb1ELb0ELb0EEENS1_30DynamicPersistentTileSchedulerILi256ELi256ELb0ELb1ELb0EEEEEEEEEvNT_6ParamsE)
        /*03b0*/ 	.word	0x00000000


	//----- nvinfo : EIATTR_MIN_STACK_SIZE
	.align		4
.L_168:
        /*03b4*/ 	.byte	0x04, 0x12
        /*03b6*/ 	.short	(.L_170 - .L_169)
	.align		4
.L_169:
        /*03b8*/ 	.word	index@(_ZN7cutlass13device_kernelIN5flash19enable_sm80_to_sm89INS1_16FlashAttnFwdSm80INS1_25CollectiveMainloopFwdSm80ILi8ELi1ELb1EN4cute5tupleIJNS5_1CILi128EEENS7_ILi64EEENS7_ILi256EEEEEELi256ENS_6half_tEfNS_4arch4Sm80ELb1ELb0ELb1ELb1ELb1ELb0ELb1ELb0EEENS1_21CollectiveEpilogueFwdINS6_IJS8_SA_S9_EEENS6_IJNS7_ILi1EEESI_SI_EEESC_SE_Li256ELb1ELb1ELb0ELb0EEENS1_19SingleTileSchedulerILb1ELb0ELb1ELi128EEEEEEEEEvNT_6ParamsE)
        /*03bc*/ 	.word	0x00000000


	//----- nvinfo : EIATTR_MIN_STACK_SIZE
	.align		4
.L_170:
        /*03c0*/ 	.byte	0x04, 0x12
        /*03c2*/ 	.short	(.L_172 - .L_171)
	.align		4
.L_171:
        /*03c4*/ 	.word	index@(_ZN7cutlass13device_kernelIN5flash19enable_sm80_to_sm89INS1_16FlashAttnFwdSm80INS1_25CollectiveMainloopFwdSm80ILi8ELi1ELb0EN4cute5tupleIJNS5_1CILi128EEENS7_ILi32EEENS7_ILi256EEEEEELi256ENS_6half_tEfNS_4arch4Sm80ELb1ELb0ELb1ELb1ELb1ELb1ELb1ELb0EEENS1_21CollectiveEpilogueFwdINS6_IJS8_SA_S9_EEENS6_IJNS7_ILi1EEESI_SI_EEESC_SE_Li256ELb1ELb1ELb0ELb0EEENS1_19SingleTileSchedulerILb1ELb0ELb1ELi128EEEEEEEEEvNT_6ParamsE)
        /*03c8*/ 	.word	0x00000000


	//----- nvinfo : EIATTR_MIN_STACK_SIZE
	.align		4
.L_172:
        /*03cc*/ 	.byte	0x04, 0x12
        /*03ce*/ 	.short	(.L_174 - .L_173)
	.align		4
.L_173:
        /*03d0*/ 	.word	index@(_ZN7cutlass13device_kernelIN5flash19enable_sm80_to_sm89INS1_16FlashAttnFwdSm80INS1_25CollectiveMainloopFwdSm80ILi8ELi1ELb0EN4cute5tupleIJNS5_1CILi128EEENS7_ILi96EEENS7_ILi256EEEEEELi256ENS_6half_tEfNS_4arch4Sm80ELb0ELb0ELb1ELb0ELb1ELb0ELb1ELb0EEENS1_21CollectiveEpilogueFwdINS6_IJS8_SA_S9_EEENS6_IJNS7_ILi1EEESI_SI_EEESC_SE_Li256ELb0ELb1ELb0ELb0EEENS1_19SingleTileSchedulerILb0ELb0ELb1ELi128EEEEEEEEEvNT_6ParamsE)
        /*03d4*/ 	.word	0x00000000


	//----- nvinfo : EIATTR_MIN_STACK_SIZE
	.align		4
.L_174:
        /*03d8*/ 	.byte	0x04, 0x12
        /*03da*/ 	.short	(.L_176 - .L_175)
	.align		4
.L_175:
        /*03dc*/ 	.word	index@(_ZN7cutlass13device_kernelIN5flash19enable_sm80_to_sm89INS1_16FlashAttnFwdSm80INS1_25CollectiveMainloopFwdSm80ILi8ELi1ELb0EN4cute5tupleIJNS5_1CILi128EEENS7_ILi96EEENS7_ILi256EEEEEELi256ENS_6half_tEfNS_4arch4Sm80ELb0ELb0ELb1ELb1ELb1ELb0ELb1ELb0EEENS1_21CollectiveEpilogueFwdINS6_IJS8_SA_S9_EEENS6_IJNS7_ILi1EEESI_SI_EEESC_SE_Li256ELb1ELb1ELb0ELb0EEENS1_19SingleTileSchedulerILb1ELb0ELb1ELi128EEEEEEEEEvNT_6ParamsE)
        /*03e0*/ 	.word	0x00000000


	//----- nvinfo : EIATTR_MIN_STACK_SIZE
	.align		4
.L_176:
        /*03e4*/ 	.byte	0x04, 0x12
        /*03e6*/ 	.short	(.L_178 - .L_177)
	.align		4
.L_177:
        /*03e8*/ 	.word	index@(_ZN7cutlass13device_kernelIN5flash19enable_sm80_to_sm89INS1_16FlashAttnFwdSm80INS1_25CollectiveMainloopFwdSm80ILi8ELi1ELb0EN4cute5tupleIJNS5_1CILi128EEENS7_ILi48EEENS7_ILi256EEEEEELi256ENS_6half_tEfNS_4arch4Sm80ELb0ELb0ELb1ELb1ELb1ELb1ELb1ELb0EEENS1_21CollectiveEpilogueFwdINS6_IJS8_SA_S9_EEENS6_IJNS7_ILi1EEESI_SI_EEESC_SE_Li256ELb1ELb1ELb0ELb0EEENS1_19SingleTileSchedulerILb1ELb0ELb1ELi128EEEEEEEEEvNT_6ParamsE)
        /*03ec*/ 	.word	0x00000000


	//----- nvinfo : EIATTR_MIN_STACK_SIZE
	.align		4
.L_178:
        /*03f0*/ 	.byte	0x04, 0x12
        /*03f2*/ 	.short	(.L_180 - .L_179)
	.align		4
.L_179:
        /*03f4*/ 	.word	index@(_ZN7cutlass13device_kernelIN5flash19enable_sm80_to_sm89INS1_16FlashAttnFwdSm80INS1_25CollectiveMainloopFwdSm80ILi8ELi1ELb0EN4cute5tupleIJNS5_1CILi128EEENS7_ILi64EEENS7_ILi256EEEEEELi256ENS_6half_tEfNS_4arch4Sm80ELb0ELb1ELb1ELb0ELb1ELb0ELb1ELb0EEENS1_21CollectiveEpilogueFwdINS6_IJS8_SA_S9_EEENS6_IJNS7_ILi1EEESI_SI_EEESC_SE_Li256ELb0ELb1ELb0ELb0EEENS1_19SingleTileSchedulerILb0ELb0ELb1ELi128EEEEEEEEEvNT_6ParamsE)
        /*03f8*/ 	.word	0x00000000


	//----- nvinfo : EIATTR_MIN_STACK_SIZE
	.align		4
.L_180:
        /*03fc*/ 	.byte	0x04, 0x12
        /*03fe*/ 	.short	(.L_182 - .L_181)
	.align		4
.L_181:
        /*0400*/ 	.word	index@(_ZN7cutlass13device_kernelIN5flash19enable_sm80_to_sm89INS1_16FlashAttnFwdSm80INS1_25CollectiveMainloopFwdSm80ILi8ELi1ELb0EN4cute5tupleIJNS5_1CILi128EEENS7_ILi64EEENS7_ILi256EEEEEELi256ENS_6half_tEfNS_4arch4Sm80ELb0ELb1ELb1ELb1ELb1ELb0ELb1ELb0EEENS1_21CollectiveEpilogueFwdINS6_IJS8_SA_S9_EEENS6_IJNS7_ILi1EEESI_SI_EEESC_SE_Li256ELb1ELb1ELb0ELb0EEENS1_19SingleTileSchedulerILb1ELb0ELb1ELi128EEEEEEEEEvNT_6ParamsE)
        /*0404*/ 	.word	0x00000000


	//----- nvinfo : EIATTR_MIN_STACK_SIZE
	.align		4
.L_182:
        /*0408*/ 	.byte	0x04, 0x12
        /*040a*/ 	.short	(.L_184 - .L_183)
	.align		4
.L_183:
        /*040c*/ 	.word	index@(_ZN7cutlass13device_kernelIN5flash19enable_sm80_to_sm89INS1_16FlashAttnFwdSm80INS1_25CollectiveMainloopFwdSm80ILi8ELi1ELb0EN4cute5tupleIJNS5_1CILi128EEENS7_ILi48EEENS7_ILi256EEEEEELi256ENS_6half_tEfNS_4arch4Sm80ELb0ELb1ELb1ELb1ELb1ELb1ELb1ELb0EEENS1_21CollectiveEpilogueFwdINS6_IJS8_SA_S9_EEENS6_IJNS7_ILi1EEESI_SI_EEESC_SE_Li256ELb1ELb1ELb0ELb0EEENS1_19SingleTileSchedulerILb1ELb0ELb1ELi128EEEEEEEEEvNT_6ParamsE)
        /*0410*/ 	.word	0x00000000


	//----- nvinfo : EIATTR_MIN_STACK_SIZE
	.align		4
.L_184:
        /*0414*/ 	.byte	0x04, 0x12
        /*0416*/ 	.short	(.L_186 - .L_185)
	.align		4
.L_185:
        /*0418*/ 	.word	index@(_ZN7cutlass13device_kernelIN5flash19enable_sm80_to_sm89INS1_16FlashAttnFwdSm80INS1_25CollectiveMainloopFwdSm80ILi8ELi1ELb0EN4cute5tupleIJNS5_1CILi128EEENS7_ILi96EEENS7_ILi256EEEEEELi256ENS_6half_tEfNS_4arch4Sm80ELb1ELb0ELb1ELb0ELb1ELb0ELb1ELb0EEENS1_21CollectiveEpilogueFwdINS6_IJS8_SA_S9_EEENS6_IJNS7_ILi1EEESI_SI_EEESC_SE_Li256ELb0ELb1ELb0ELb0EEENS1_30DynamicPersistentTileSchedulerILi256ELi256ELb0ELb1ELb0EEEEEEEEEvNT_6ParamsE)
        /*041c*/ 	.word	0x00000000


	//----- nvinfo : EIATTR_MIN_STACK_SIZE
	.align		4
.L_186:
        /*0420*/ 	.byte	0x04, 0x12
        /*0422*/ 	.short	(.L_188 - .L_187)
	.align		4
.L_187:
        /*0424*/ 	.word	index@(_ZN7cutlass13device_kernelIN5flash19enable_sm80_to_sm89INS1_16FlashAttnFwdSm80INS1_25CollectiveMainloopFwdSm80ILi8ELi1ELb0EN4cute5tupleIJNS5_1CILi128EEENS7_ILi96EEENS7_ILi256EEEEEELi256ENS_6half_tEfNS_4arch4Sm80ELb1ELb0ELb1ELb1ELb1ELb0ELb1ELb0EEENS1_21CollectiveEpilogueFwdINS6_IJS8_SA_S9_EEENS6_IJNS7_ILi1EEESI_SI_EEESC_SE_Li256ELb1ELb1ELb0ELb0EEENS1_19SingleTileSchedulerILb1ELb0ELb1ELi128EEEEEEEEEvNT_6ParamsE)
        /*0428*/ 	.word	0x00000000


	//----- nvinfo : EIATTR_MIN_STACK_SIZE
	.align		4
.L_188:
        /*042c*/ 	.byte	0x04, 0x12
        /*042e*/ 	.short	(.L_190 - .L_189)
	.align		4
.L_189:
        /*0430*/ 	.word	index@(_ZN7cutlass13device_kernelIN5flash19enable_sm80_to_sm89INS1_16FlashAttnFwdSm80INS1_25CollectiveMainloopFwdSm80ILi8ELi1ELb0EN4cute5tupleIJNS5_1CILi128EEENS7_ILi48EEENS7_ILi256EEEEEELi256ENS_6half_tEfNS_4arch4Sm80ELb1ELb0ELb1ELb1ELb1ELb1ELb1ELb0EEENS1_21CollectiveEpilogueFwdINS6_IJS8_SA_S9_EEENS6_IJNS7_ILi1EEESI_SI_EEESC_SE_Li256ELb1ELb1ELb0ELb0EEENS1_19SingleTileSchedulerILb1ELb0ELb1ELi128EEEEEEEEEvNT_6ParamsE)
        /*0434*/ 	.word	0x00000000


	//----- nvinfo : EIATTR_MIN_STACK_SIZE
	.align		4
.L_190:
        /*0438*/ 	.byte	0x04, 0x12
        /*043a*/ 	.short	(.L_192 - .L_191)
	.align		4
.L_191:
        /*043c*/ 	.word	index@(_ZN7cutlass13device_kernelIN5flash19enable_sm80_to_sm89INS1_16FlashAttnFwdSm80INS1_25CollectiveMainloopFwdSm80ILi8ELi1ELb1EN4cute5tupleIJNS5_1CILi128EEENS7_ILi64EEENS7_ILi256EEEEEELi256ENS_6half_tEfNS_4arch4Sm80ELb0ELb0ELb0ELb0ELb1ELb0ELb1ELb0EEENS1_21CollectiveEpilogueFwdINS6_IJS8_SA_S9_EEENS6_IJNS7_ILi1EEESI_SI_EEESC_SE_Li256ELb0ELb1ELb0ELb0EEENS1_19SingleTileSchedulerILb0ELb0ELb1ELi128EEEEEEEEEvNT_6ParamsE)
        /*0440*/ 	.word	0x00000000


	//----- nvinfo : EIATTR_MIN_STACK_SIZE
	.align		4
.L_192:
        /*0444*/ 	.byte	0x04, 0x12
        /*0446*/ 	.short	(.L_194 - .L_193)
	.align		4
.L_193:
        /*0448*/ 	.word	index@(_ZN7cutlass13device_kernelIN5flash19enable_sm80_to_sm89INS1_16FlashAttnFwdSm80INS1_25CollectiveMainloopFwdSm80ILi8ELi1ELb1EN4cute5tupleIJNS5_1CILi128EEENS7_ILi64EEENS7_ILi256EEEEEELi256ENS_6half_tEfNS_4arch4Sm80ELb0ELb0ELb0ELb1ELb1ELb0ELb1ELb0EEENS1_21CollectiveEpilogueFwdINS6_IJS8_SA_S9_EEENS6_IJNS7_ILi1EEESI_SI_EEESC_SE_Li256ELb1ELb1ELb0ELb0EEENS1_19SingleTileSchedulerILb1ELb0ELb1ELi128EEEEEEEEEvNT_6ParamsE)
        /*044c*/ 	.word	0x00000000


	//----- nvinfo : EIATTR_MIN_STACK_SIZE
	.align		4
.L_194:
        /*0450*/ 	.byte	0x04, 0x12
        /*0452*/ 	.short	(.L_196 - .L_195)
	.align		4
.L_195:
        /*0454*/ 	.word	index@(_ZN7cutlass13device_kernelIN5flash19enable_sm80_to_sm89INS1_16FlashAttnFwdSm80INS1_25CollectiveMainloopFwdSm80ILi8ELi1ELb0EN4cute5tupleIJNS5_1CILi128EEENS7_ILi32EEENS7_ILi256EEEEEELi256ENS_6half_tEfNS_4arch4Sm80ELb0ELb0ELb0ELb1ELb1ELb1ELb1ELb0EEENS1_21CollectiveEpilogueFwdINS6_IJS8_SA_S9_EEENS6_IJNS7_ILi1EEESI_SI_EEESC_SE_Li256ELb1ELb1ELb0ELb0EEENS1_19SingleTileSchedulerILb1ELb0ELb1ELi128EEEEEEEEEvNT_6ParamsE)
        /*0458*/ 	.word	0x00000000


	//----- nvinfo : EIATTR_MIN_STACK_SIZE
	.align		4
.L_196:
        /*045c*/ 	.byte	0x04, 0x12
        /*045e*/ 	.short	(.L_198 - .L_197)
	.align		4
.L_197:
        /*0460*/ 	.word	index@(_ZN7cutlass13device_kernelIN5flash19enable_sm80_to_sm89INS1_16FlashAttnFwdSm80INS1_25CollectiveMainloopFwdSm80ILi8ELi1ELb1EN4cute5tupleIJNS5_1CILi128EEENS7_ILi48EEENS7_ILi256EEEEEELi256ENS_6half_tEfNS_4arch4Sm80ELb0ELb1ELb0ELb0ELb1ELb0ELb1ELb0EEENS1_21CollectiveEpilogueFwdINS6_IJS8_SA_S9_EEENS6_IJNS7_ILi1EEESI_SI_EEESC_SE_Li256ELb0ELb1ELb0ELb0EEENS1_19SingleTileSchedulerILb0ELb0ELb1ELi128EEEEEEEEEvNT_6ParamsE)
        /*0464*/ 	.word	0x00000000


	//----- nvinfo : EIATTR_MIN_STACK_SIZE
	.align		4
.L_198:
        /*0468*/ 	.byte	0x04, 0x12
        /*046a*/ 	.short	(.L_200 - .L_199)
	.align		4
.L_199:
        /*046c*/ 	.word	index@(_ZN7cutlass13device_kernelIN5flash19enable_sm80_to_sm89INS1_16FlashAttnFwdSm80INS1_25CollectiveMainloopFwdSm80ILi8ELi1ELb1EN4cute5tupleIJNS5_1CILi128EEENS7_ILi48EEENS7_ILi256EEEEEELi256ENS_6half_tEfNS_4arch4Sm80ELb0ELb1ELb0ELb1ELb1ELb0ELb1ELb0EEENS1_21CollectiveEpilogueFwdINS6_IJS8_SA_S9_EEENS6_IJNS7_ILi1EEESI_SI_EEESC_SE_Li256ELb1ELb1ELb0ELb0EEENS1_19SingleTileSchedulerILb1ELb0ELb1ELi128EEEEEEEEEvNT_6ParamsE)
        /*0470*/ 	.word	0x00000000


	//----- nvinfo : EIATTR_MIN_STACK_SIZE
	.align		4
.L_200:
        /*0474*/ 	.byte	0x04, 0x12
        /*0476*/ 	.short	(.L_202 - .L_201)
	.align		4
.L_201:
        /*0478*/ 	.word	index@(_ZN7cutlass13device_kernelIN5flash19enable_sm80_to_sm89INS1_16FlashAttnFwdSm80INS1_25CollectiveMainloopFwdSm80ILi8ELi1ELb0EN4cute5tupleIJNS5_1CILi128EEENS7_ILi32EEENS7_ILi256EEEEEELi256ENS_6half_tEfNS_4arch4Sm80ELb0ELb1ELb0ELb1ELb1ELb1ELb1ELb0EEENS1_21CollectiveEpilogueFwdINS6_IJS8_SA_S9_EEENS6_IJNS7_ILi1EEESI_SI_EEESC_SE_Li256ELb1ELb1ELb0ELb0EEENS1_19SingleTileSchedulerILb1ELb0ELb1ELi128EEEEEEEEEvNT_6ParamsE)
        /*047c*/ 	.word	0x00000000


	//----- nvinfo : EIATTR_MIN_STACK_SIZE
	.align		4
.L_202:
        /*0480*/ 	.byte	0x04, 0x12
        /*0482*/ 	.short	(.L_204 - .L_203)
	.align		4
.L_203:
        /*0484*/ 	.word	index@(_ZN7cutlass13device_kernelIN5flash19enable_sm80_to_sm89INS1_16FlashAttnFwdSm80INS1_25CollectiveMainloopFwdSm80ILi8ELi1ELb1EN4cute5tupleIJNS5_1CILi128EEENS7_ILi64EEENS7_ILi256EEEEEELi256ENS_6half_tEfNS_4arch4Sm80ELb1ELb0ELb0ELb0ELb1ELb0ELb1ELb0EEENS1_21CollectiveEpilogueFwdINS6_IJS8_SA_S9_EEENS6_IJNS7_ILi1EEESI_SI_EEESC_SE_Li256ELb0ELb1ELb0ELb0EEENS1_30DynamicPersistentTileSchedulerILi256ELi256ELb0ELb1ELb0EEEEEEEEEvNT_6ParamsE)
        /*0488*/ 	.word	0x00000000


	//----- nvinfo : EIATTR_MIN_STACK_SIZE
	.align		4
.L_204:
        /*048c*/ 	.byte	0x04, 0x12
        /*048e*/ 	.short	(.L_206 - .L_205)
	.align		4
.L_205:
        /*0490*/ 	.word	index@(_ZN7cutlass13device_kernelIN5flash19enable_sm80_to_sm89INS1_16FlashAttnFwdSm80INS1_25CollectiveMainloopFwdSm80ILi8ELi1ELb1EN4cute5tupleIJNS5_1CILi128EEENS7_ILi64EEENS7_ILi256EEEEEELi256ENS_6half_tEfNS_4arch4Sm80ELb1ELb0ELb0ELb1ELb1ELb0ELb1ELb0EEENS1_21CollectiveEpilogueFwdINS6_IJS8_SA_S9_EEENS6_IJNS7_ILi1EEESI_SI_EEESC_SE_Li256ELb1ELb1ELb0ELb0EEENS1_19SingleTileSchedulerILb1ELb0ELb1ELi128EEEEEEEEEvNT_6ParamsE)
        /*0494*/ 	.word	0x00000000


	//----- nvinfo : EIATTR_MIN_STACK_SIZE
	.align		4
.L_206:
        /*0498*/ 	.byte	0x04, 0x12
        /*049a*/ 	.short	(.L_208 - .L_207)
	.align		4
.L_207:
        /*049c*/ 	.word	index@(_ZN7cutlass13device_kernelIN5flash19enable_sm80_to_sm89INS1_16FlashAttnFwdSm80INS1_25CollectiveMainloopFwdSm80ILi8ELi1ELb0EN4cute5tupleIJNS5_1CILi128EEENS7_ILi32EEENS7_ILi256EEEEEELi256ENS_6half_tEfNS_4arch4Sm80ELb1ELb0ELb0ELb1ELb1ELb1ELb1ELb0EEENS1_21CollectiveEpilogueFwdINS6_IJS8_SA_S9_EEENS6_IJNS7_ILi1EEESI_SI_EEESC_SE_Li256ELb1ELb1ELb0ELb0EEENS1_19SingleTileSchedulerILb1ELb0ELb1ELi128EEEEEEEEEvNT_6ParamsE)
        /*04a0*/ 	.word	0x00000000


	//----- nvinfo : EIATTR_MIN_STACK_SIZE
	.align		4
.L_208:
        /*04a4*/ 	.byte	0x04, 0x12
        /*04a6*/ 	.short	(.L_210 - .L_209)
	.align		4
.L_209:
        /*04a8*/ 	.word	index@(_ZN7cutlass13device_kernelIN5flash19enable_sm80_to_sm89INS1_16FlashAttnFwdSm80INS1_25CollectiveMainloopFwdSm80ILi8ELi1ELb0EN4cute5tupleIJNS5_1CILi128EEENS7_ILi96EEENS7_ILi256EEEEEELi256ENS_6half_tEfNS_4arch4Sm80ELb0ELb0ELb0ELb0ELb1ELb0ELb1ELb0EEENS1_21CollectiveEpilogueFwdINS6_IJS8_SA_S9_EEENS6_IJNS7_ILi1EEESI_SI_EEESC_SE_Li256ELb0ELb1ELb0ELb0EEENS1_19SingleTileSchedulerILb0ELb0ELb1ELi128EEEEEEEEEvNT_6ParamsE)
        /*04ac*/ 	.word	0x00000000


	//----- nvinfo : EIATTR_MIN_STACK_SIZE
	.align		4
.L_210:
        /*04b0*/ 	.byte	0x04, 0x12
        /*04b2*/ 	.short	(.L_212 - .L_211)
	.align		4
.L_211:
        /*04b4*/ 	.word	index@(_ZN7cutlass13device_kernelIN5flash19enable_sm80_to_sm89INS1_16FlashAttnFwdSm80INS1_25CollectiveMainloopFwdSm80ILi8ELi1ELb0EN4cute5tupleIJNS5_1CILi128EEENS7_ILi96EEENS7_ILi256EEEEEELi256ENS_6half_tEfNS_4arch4Sm80ELb0ELb0ELb0ELb1ELb1ELb0ELb1ELb0EEENS1_21CollectiveEpilogueFwdINS6_IJS8_SA_S9_EEENS6_IJNS7_ILi1EEESI_SI_EEESC_SE_Li256ELb1ELb1ELb0ELb0EEENS1_19SingleTileSchedulerILb1ELb0ELb1ELi128EEEEEEEEEvNT_6ParamsE)
        /*04b8*/ 	.word	0x00000000


	//----- nvinfo : EIATTR_MIN_STACK_SIZE
	.align		4
.L_212:
        /*04bc*/ 	.byte	0x04, 0x12
        /*04be*/ 	.short	(.L_214 - .L_213)
	.align		4
.L_213:
        /*04c0*/ 	.word	index@(_ZN7cutlass13device_kernelIN5flash19enable_sm80_to_sm89INS1_16FlashAttnFwdSm80INS1_25CollectiveMainloopFwdSm80ILi8ELi1ELb0EN4cute5tupleIJNS5_1CILi128EEENS7_ILi48EEENS7_ILi256EEEEEELi256ENS_6half_tEfNS_4arch4Sm80ELb0ELb0ELb0ELb1ELb1ELb1ELb1ELb0EEENS1_21CollectiveEpilogueFwdINS6_IJS8_SA_S9_EEENS6_IJNS7_ILi1EEESI_SI_EEESC_SE_Li256ELb1ELb1ELb0ELb0EEENS1_19SingleTileSchedulerILb1ELb0ELb1ELi128EEEEEEEEEvNT_6ParamsE)
        /*04c4*/ 	.word	0x00000000


	//----- nvinfo : EIATTR_MIN_STACK_SIZE
	.align		4
.L_214:
        /*04c8*/ 	.byte	0x04, 0x12
        /*04ca*/ 	.short	(.L_216 - .L_215)
	.align		4
.L_215:
        /*04cc*/ 	.word	index@(_ZN7cutlass13device_kernelIN5flash19enable_sm80_to_sm89INS1_16FlashAttnFwdSm80INS1_25CollectiveMainloopFwdSm80ILi8ELi1ELb0EN4cute5tupleIJNS5_1CILi128EEENS7_ILi64EEENS7_ILi256EEEEEELi256ENS_6half_tEfNS_4arch4Sm80ELb0ELb1ELb0ELb0ELb1ELb0ELb1ELb0EEENS1_21CollectiveEpilogueFwdINS6_IJS8_SA_S9_EEENS6_IJNS7_ILi1EEESI_SI_EEESC_SE_Li256ELb0ELb1ELb0ELb0EEENS1_19SingleTileSchedulerILb0ELb0ELb1ELi128EEEEEEEEEvNT_6ParamsE)
        /*04d0*/ 	.word	0x00000000


	//----- nvinfo : EIATTR_MIN_STACK_SIZE
	.align		4
.L_216:
        /*04d4*/ 	.byte	0x04, 0x12
        /*04d6*/ 	.short	(.L_218 - .L_217)
	.align		4
.L_217:
        /*04d8*/ 	.word	index@(_ZN7cutlass13device_kernelIN5flash19enable_sm80_to_sm89INS1_16FlashAttnFwdSm80INS1_25CollectiveMainloopFwdSm80ILi8ELi1ELb0EN4cute5tupleIJNS5_1CILi128EEENS7_ILi64EEENS7_ILi256EEEEEELi256ENS_6half_tEfNS_4arch4Sm80ELb0ELb1ELb0ELb1ELb1ELb0ELb1ELb0EEENS1_21CollectiveEpilogueFwdINS6_IJS8_SA_S9_EEENS6_IJNS7_ILi1EEESI_SI_EEESC_SE_Li256ELb1ELb1ELb0ELb0EEENS1_19SingleTileSchedulerILb1ELb0ELb1ELi128EEEEEEEEEvNT_6ParamsE)
        /*04dc*/ 	.word	0x00000000


	//----- nvinfo : EIATTR_MIN_STACK_SIZE
	.align		4
.L_218:
        /*04e0*/ 	.byte	0x04, 0x12
        /*04e2*/ 	.short	(.L_220 - .L_219)
	.align		4
.L_219:
        /*04e4*/ 	.word	index@(_ZN7cutlass13device_kernelIN5flash19enable_sm80_to_sm89INS1_16FlashAttnFwdSm80INS1_25CollectiveMainloopFwdSm80ILi8ELi1ELb0EN4cute5tupleIJNS5_1CILi128EEENS7_ILi48EEENS7_ILi256EEEEEELi256ENS_6half_tEfNS_4arch4Sm80ELb0ELb1ELb0ELb1ELb1ELb1ELb1ELb0EEENS1_21CollectiveEpilogueFwdINS6_IJS8_SA_S9_EEENS6_IJNS7_ILi1EEESI_SI_EEESC_SE_Li256ELb1ELb1ELb0ELb0EEENS1_19SingleTileSchedulerILb1ELb0ELb1ELi128EEEEEEEEEvNT_6ParamsE)
        /*04e8*/ 	.word	0x00000000


	//----- nvinfo : EIATTR_MIN_STACK_SIZE
	.align		4
.L_220:
        /*04ec*/ 	.byte	0x04, 0x12
        /*04ee*/ 	.short	(.L_222 - .L_221)
	.align		4
.L_221:
        /*04f0*/ 	.word	index@(_ZN7cutlass13device_kernelIN5flash19enable_sm80_to_sm89INS1_16FlashAttnFwdSm80INS1_25CollectiveMainloopFwdSm80ILi8ELi1ELb0EN4cute5tupleIJNS5_1CILi128EEENS7_ILi96EEENS7_ILi256EEEEEELi256ENS_6half_tEfNS_4arch4Sm80ELb1ELb0ELb0ELb0ELb1ELb0ELb1ELb0EEENS1_21CollectiveEpilogueFwdINS6_IJS8_SA_S9_EEENS6_IJNS7_ILi1EEESI_SI_EEESC_SE_Li256ELb0ELb1ELb0ELb0EEENS1_30DynamicPersistentTileSchedulerILi256ELi256ELb0ELb1ELb0EEEEEEEEEvNT_6ParamsE)
        /*04f4*/ 	.word	0x00000000


	//----- nvinfo : EIATTR_MIN_STACK_SIZE
	.align		4
.L_222:
        /*04f8*/ 	.byte	0x04, 0x12
        /*04fa*/ 	.short	(.L_224 - .L_223)
	.align		4
.L_223:
        /*04fc*/ 	.word	index@(_ZN7cutlass13device_kernelIN5flash19enable_sm80_to_sm89INS1_16FlashAttnFwdSm80INS1_25CollectiveMainloopFwdSm80ILi8ELi1ELb0EN4cute5tupleIJNS5_1CILi128EEENS7_ILi96EEENS7_ILi256EEEEEELi256ENS_6half_tEfNS_4arch4Sm80ELb1ELb0ELb0ELb1ELb1ELb0ELb1ELb0EEENS1_21CollectiveEpilogueFwdINS6_IJS8_SA_S9_EEENS6_IJNS7_ILi1EEESI_SI_EEESC_SE_Li256ELb1ELb1ELb0ELb0EEENS1_19SingleTileSchedulerILb1ELb0ELb1ELi128EEEEEEEEEvNT_6ParamsE)
        /*0500*/ 	.word	0x00000000


	//----- nvinfo : EIATTR_MIN_STACK_SIZE
	.align		4
.L_224:
        /*0504*/ 	.byte	0x04, 0x12
        /*0506*/ 	.short	(.L_226 - .L_225)
	.align		4
.L_225:
        /*0508*/ 	.word	index@(_ZN7cutlass13device_kernelIN5flash19enable_sm80_to_sm89INS1_16FlashAttnFwdSm80INS1_25CollectiveMainloopFwdSm80ILi8ELi1ELb0EN4cute5tupleIJNS5_1CILi128EEENS7_ILi48EEENS7_ILi256EEEEEELi256ENS_6half_tEfNS_4arch4Sm80ELb1ELb0ELb0ELb1ELb1ELb1ELb1ELb0EEENS1_21CollectiveEpilogueFwdINS6_IJS8_SA_S9_EEENS6_IJNS7_ILi1EEESI_SI_EEESC_SE_Li256ELb1ELb1ELb0ELb0EEENS1_19SingleTileSchedulerILb1ELb0ELb1ELi128EEEEEEEEEvNT_6ParamsE)
        /*050c*/ 	.word	0x00000000
.L_226:


//--------------------- .nv.compat                --------------------------
	.section	.nv.compat,"",@"SHT_CUDA_COMPAT_INFO"
	.align	4
        /*0000*/ 	.byte	0x02, 0x09, 0x01, 0x00, 0x02, 0x02, 0x01, 0x00, 0x02, 0x05, 0x05, 0x00, 0x03, 0x07, 0x01, 0x01
        /*0010*/ 	.byte	0x02, 0x03, 0x00, 0x00, 0x02, 0x06, 0x01, 0x00, 0x04, 0x0b, 0x08, 0x00, 0x00, 0x00, 0x00, 0x00
        /*0020*/ 	.byte	0x00, 0x00, 0x00, 0x00


//--------------------- .nv.info._ZN7cutlass13device_kernelIN5flash19enable_sm80_to_sm89INS1_16FlashAttnFwdSm80INS1_25CollectiveMainloopFwdSm80ILi8ELi1ELb1EN4cute5tupleIJNS5_1CILi128EEENS7_ILi64EEENS7_ILi256EEEEEELi256ENS_6half_tEfNS_4arch4Sm80ELb0ELb0ELb1ELb0ELb1ELb0ELb1ELb0EEENS1_21CollectiveEpilogueFwdINS6_IJS8_SA_S9_EEENS6_IJNS7_ILi1EEESI_SI_EEESC_SE_Li256ELb0ELb1ELb0ELb0EEENS1_19SingleTileSchedulerILb0ELb0ELb1ELi128EEEEEEEEEvNT_6ParamsE --------------------------
	.section	.nv.info._ZN7cutlass13device_kernelIN5flash19enable_sm80_to_sm89INS1_16FlashAttnFwdSm80INS1_25CollectiveMainloopFwdSm80ILi8ELi1ELb1EN4cute5tupleIJNS5_1CILi128EEENS7_ILi64EEENS7_ILi256EEEEEELi256ENS_6half_tEfNS_4arch4Sm80ELb0ELb0ELb1ELb0ELb1ELb0ELb1ELb0EEENS1_21CollectiveEpilogueFwdINS6_IJS8_SA_S9_EEENS6_IJNS7_ILi1EEESI_SI_EEESC_SE_Li256ELb0ELb1ELb0ELb0EEENS1_19SingleTileSchedulerILb0ELb0ELb1ELi128EEEEEEEEEvNT_6ParamsE,"",@"SHT_CUDA_INFO"
	.sectionflags	@""
	.align	4


	//----- nvinfo : EIATTR_CUDA_API_VERSION
	.align		4
        /*0000*/ 	.byte	0x04, 0x37
        /*0002*/ 	.short	(.L_228 - .L_227)
.L_227:
        /*0004*/ 	.word	0x00000082


	//----- nvinfo : EIATTR_KPARAM_INFO
	.align		4
.L_228:
        /*0008*/ 	.byte	0x04, 0x17
        /*000a*/ 	.short	(.L_230 - .L_229)
.L_229:
        /*000c*/ 	.word	0x00000000
        /*0010*/ 	.short	0x0000
        /*0012*/ 	.short	0x0000
        /*0014*/ 	.byte	0x00, 0xf0, 0x61, 0x10


	//----- nvinfo : EIATTR_SPARSE_MMA_MASK
	.align		4
.L_230:
        /*0018*/ 	.byte	0x03, 0x50
        /*001a*/ 	.short	0x0000


	//----- nvinfo : EIATTR_MAXREG_COUNT
	.align		4
        /*001c*/ 	.byte	0x03, 0x1b
        /*001e*/ 	.short	0x00ff


	//----- nvinfo : EIATTR_MERCURY_ISA_VERSION
	.align		4
        /*0020*/ 	.byte	0x03, 0x5f
        /*0022*/ 	.short	0x0101


	//----- nvinfo : EIATTR_VRC_CTA_INIT_COUNT
	.align		4
        /*0024*/ 	.byte	0x02, 0x4a
	.zero		1
	.zero		1


	//----- nvinfo : EIATTR_EXIT_INSTR_OFFSETS
	.align		4
        /*0028*/ 	.byte	0x04, 0x1c
        /*002a*/ 	.short	(.L_232 - .L_231)


	//   ....[0]....
.L_231:
        /*002c*/ 	.word	0x00000010


	//----- nvinfo : EIATTR_MAX_THREADS
	.align		4
.L_232:
        /*0030*/ 	.byte	0x04, 0x05
        /*0032*/ 	.short	(.L_234 - .L_233)
.L_233:
        /*0034*/ 	.word	0x00000100
        /*0038*/ 	.word	0x00000001
        /*003c*/ 	.word	0x00000001


	//----- nvinfo : EIATTR_CBANK_PARAM_SIZE
	.align		4
.L_234:
        /*0040*/ 	.byte	0x03, 0x19
        /*0042*/ 	.short	0x0418


	//----- nvinfo : EIATTR_PARAM_CBANK
	.align		4
        /*0044*/ 	.byte	0x04, 0x0a
        /*0046*/ 	.short	(.L_236 - .L_235)
	.align		4
.L_235:
        /*0048*/ 	.word	index@(.nv.constant0._ZN7cutlass13device_kernelIN5flash19enable_sm80_to_sm89INS1_16FlashAttnFwdSm80INS1_25CollectiveMainloopFwdSm80ILi8ELi1ELb1EN4cute5tupleIJNS5_1CILi128EEENS7_ILi64EEENS7_ILi256EEEEEELi256ENS_6half_tEfNS_4arch4Sm80ELb0ELb0ELb1ELb0ELb1ELb0ELb1ELb0EEENS1_21CollectiveEpilogueFwdINS6_IJS8_SA_S9_EEENS6_IJNS7_ILi1EEESI_SI_EEESC_SE_Li256ELb0ELb1ELb0ELb0EEENS1_19SingleTileSchedulerILb0ELb0ELb1ELi128EEEEEEEEEvNT_6ParamsE)
        /*004c*/ 	.short	0x0380
        /*004e*/ 	.short	0x0418


	//----- nvinfo : EIATTR_SW_WAR
	.align		4
.L_236:
        /*0050*/ 	.byte	0x04, 0x36
        /*0052*/ 	.short	(.L_238 - .L_237)
.L_237:
        /*0054*/ 	.word	0x00000008
.L_238:


//--------------------- .nv.info._ZN7cutlass13device_kernelIN5flash19enable_sm80_to_sm89INS1_16FlashAttnFwdSm80INS1_25CollectiveMainloopFwdSm80ILi8ELi1ELb1EN4cute5tupleIJNS5_1CILi128EEENS7_ILi64EEENS7_ILi256EEEEEELi256ENS_6half_tEfNS_4arch4Sm80ELb0ELb0ELb1ELb1ELb1ELb0ELb1ELb0EEENS1_21CollectiveEpilogueFwdINS6_IJS8_SA_S9_EEENS6_IJNS7_ILi1EEESI_SI_EEESC_SE_Li256ELb1ELb1ELb0ELb0EEENS1_19SingleTileSchedulerILb1ELb0ELb1ELi128EEEEEEEEEvNT_6ParamsE --------------------------
	.section	.nv.info._ZN7cutlass13device_kernelIN5flash19enable_sm80_to_sm89INS1_16FlashAttnFwdSm80INS1_25CollectiveMainloopFwdSm80ILi8ELi1ELb1EN4cute5tupleIJNS5_1CILi128EEENS7_ILi64EEENS7_ILi256EEEEEELi256ENS_6half_tEfNS_4arch4Sm80ELb0ELb0ELb1ELb1ELb1ELb0ELb1ELb0EEENS1_21CollectiveEpilogueFwdINS6_IJS8_SA_S9_EEENS6_IJNS7_ILi1EEESI_SI_EEESC_SE_Li256ELb1ELb1ELb0ELb0EEENS1_19SingleTileSchedulerILb1ELb0ELb1ELi128EEEEEEEEEvNT_6ParamsE,"",@"SHT_CUDA_INFO"
	.sectionflags	@""
	.align	4


	//----- nvinfo : EIATTR_CUDA_API_VERSION
	.align		4
        /*0000*/ 	.byte	0x04, 0x37
        /*0002*/ 	.short	(.L_240 - .L_239)
.L_239:
        /*0004*/ 	.word	0x00000082


	//----- nvinfo : EIATTR_KPARAM_INFO
	.align		4
.L_240:
        /*0008*/ 	.byte	0x04, 0x17
        /*000a*/ 	.short	(.L_242 - .L_241)
.L_241:
        /*000c*/ 	.word	0x00000000
        /*0010*/ 	.short	0x0000
        /*0012*/ 	.short	0x0000
        /*0014*/ 	.byte	0x00, 0xf0, 0x61, 0x10


	//----- nvinfo : EIATTR_SPARSE_MMA_MASK
	.align		4
.L_242:
        /*0018*/ 	.byte	0x03, 0x50
        /*001a*/ 	.short	0x0000


	//----- nvinfo : EIATTR_MAXREG_COUNT
	.align		4
        /*001c*/ 	.byte	0x03, 0x1b
        /*001e*/ 	.short	0x00ff


	//----- nvinfo : EIATTR_MERCURY_ISA_VERSION
	.align		4
        /*0020*/ 	.byte	0x03, 0x5f
        /*0022*/ 	.short	0x0101


	//----- nvinfo : EIATTR_VRC_CTA_INIT_COUNT
	.align		4
        /*0024*/ 	.byte	0x02, 0x4a
	.zero		1
	.zero		1


	//----- nvinfo : EIATTR_EXIT_INSTR_OFFSETS
	.align		4
        /*0028*/ 	.byte	0x04, 0x1c
        /*002a*/ 	.short	(.L_244 - .L_243)


	//   ....[0]....
.L_243:
        /*002c*/ 	.word	0x00000010


	//----- nvinfo : EIATTR_MAX_THREADS
	.align		4
.L_244:
        /*0030*/ 	.byte	0x04, 0x05
        /*0032*/ 	.short	(.L_246 - .L_245)
.L_245:
        /*0034*/ 	.word	0x00000100
        /*0038*/ 	.word	0x00000001
        /*003c*/ 	.word	0x00000001


	//----- nvinfo : EIATTR_CBANK_PARAM_SIZE
	.align		4
.L_246:
        /*0040*/ 	.byte	0x03, 0x19
        /*0042*/ 	.short	0x0418


	//----- nvinfo : EIATTR_PARAM_CBANK
	.align		4
        /*0044*/ 	.byte	0x04, 0x0a
        /*0046*/ 	.short	(.L_248 - .L_247)
	.align		4
.L_247:
        /*0048*/ 	.word	index@(.nv.constant0._ZN7cutlass13device_kernelIN5flash19enable_sm80_to_sm89INS1_16FlashAttnFwdSm80INS1_25CollectiveMainloopFwdSm80ILi8ELi1ELb1EN4cute5tupleIJNS5_1CILi128EEENS7_ILi64EEENS7_ILi256EEEEEELi256ENS_6half_tEfNS_4arch4Sm80ELb0ELb0ELb1ELb1ELb1ELb0ELb1ELb0EEENS1_21CollectiveEpilogueFwdINS6_IJS8_SA_S9_EEENS6_IJNS7_ILi1EEESI_SI_EEESC_SE_Li256ELb1ELb1ELb0ELb0EEENS1_19SingleTileSchedulerILb1ELb0ELb1ELi128EEEEEEEEEvNT_6ParamsE)
        /*004c*/ 	.short	0x0380
        /*004e*/ 	.short	0x0418


	//----- nvinfo : EIATTR_SW_WAR
	.align		4
.L_248:
        /*0050*/ 	.byte	0x04, 0x36
        /*0052*/ 	.short	(.L_250 - .L_249)
.L_249:
        /*0054*/ 	.word	0x00000008
.L_250:


//--------------------- .nv.info._ZN7cutlass13device_kernelIN5flash19enable_sm80_to_sm89INS1_16FlashAttnFwdSm80INS1_25CollectiveMainloopFwdSm80ILi8ELi1ELb0EN4cute5tupleIJNS5_1CILi128EEENS7_ILi32EEENS7_ILi256EEEEEELi256ENS_6half_tEfNS_4arch4Sm80ELb0ELb0ELb1ELb1ELb1ELb1ELb1ELb0EEENS1_21CollectiveEpilogueFwdINS6_IJS8_SA_S9_EEENS6_IJNS7_ILi1EEESI_SI_EEESC_SE_Li256ELb1ELb1ELb0ELb0EEENS1_19SingleTileSchedulerILb1ELb0ELb1ELi128EEEEEEEEEvNT_6ParamsE --------------------------
	.section	.nv.info._ZN7cutlass13device_kernelIN5flash19enable_sm80_to_sm89INS1_16FlashAttnFwdSm80INS1_25CollectiveMainloopFwdSm80ILi8ELi1ELb0EN4cute5tupleIJNS5_1CILi128EEENS7_ILi32EEENS7_ILi256EEEEEELi256ENS_6half_tEfNS_4arch4Sm80ELb0ELb0ELb1ELb1ELb1ELb1ELb1ELb0EEENS1_21CollectiveEpilogueFwdINS6_IJS8_SA_S9_EEENS6_IJNS7_ILi1EEESI_SI_EEESC_SE_Li256ELb1ELb1ELb0ELb0EEENS1_19SingleTileSchedulerILb1ELb0ELb1ELi128EEEEEEEEEvNT_6ParamsE,"",@"SHT_CUDA_INFO"
	.sectionflags	@""
	.align	4


	//----- nvinfo : EIATTR_CUDA_API_VERSION
	.align		4
        /*0000*/ 	.byte	0x04, 0x37
        /*0002*/ 	.short	(.L_252 - .L_251)
.L_251:
        /*0004*/ 	.word	0x00000082


	//----- nvinfo : EIATTR_KPARAM_INFO
	.align		4
.L_252:
        /*0008*/ 	.byte	0x04, 0x17
        /*000a*/ 	.short	(.L_254 - .L_253)
.L_253:
        /*000c*/ 	.word	0x00000000
        /*0010*/ 	.short	0x0000
        /*0012*/ 	.short	0x0000
        /*0014*/ 	.byte	0x00, 0xf0, 0x61, 0x10


	//----- nvinfo : EIATTR_SPARSE_MMA_MASK
	.align		4
.L_254:
        /*0018*/ 	.byte	0x03, 0x50
        /*001a*/ 	.short	0x0000


	//----- nvinfo : EIATTR_MAXREG_COUNT
	.align		4
        /*001c*/ 	.byte	0x03, 0x1b
        /*001e*/ 	.short	0x00ff


	//----- nvinfo : EIATTR_MERCURY_ISA_VERSION
	.align		4
        /*0020*/ 	.byte	0x03, 0x5f
        /*0022*/ 	.short	0x0101


	//----- nvinfo : EIATTR_VRC_CTA_INIT_COUNT
	.align		4
        /*0024*/ 	.byte	0x02, 0x4a
	.zero		1
	.zero		1


	//----- nvinfo : EIATTR_EXIT_INSTR_OFFSETS
	.align		4
        /*0028*/ 	.byte	0x04, 0x1c
        /*002a*/ 	.short	(.L_256 - .L_255)


	//   ....[0]....
.L_255:
        /*002c*/ 	.word	0x00000010


	//----- nvinfo : EIATTR_MAX_THREADS
	.align		4
.L_256:
        /*0030*/ 	.byte	0x04, 0x05
        /*0032*/ 	.short	(.L_258 - .L_257)
.L_257:
        /*0034*/ 	.word	0x00000100
        /*0038*/ 	.word	0x00000001
        /*003c*/ 	.word	0x00000001


	//----- nvinfo : EIATTR_CBANK_PARAM_SIZE
	.align		4
.L_258:
        /*0040*/ 	.byte	0x03, 0x19
        /*0042*/ 	.short	0x0418


	//----- nvinfo : EIATTR_PARAM_CBANK
	.align		4
        /*0044*/ 	.byte	0x04, 0x0a
        /*0046*/ 	.short	(.L_260 - .L_259)
	.align		4
.L_259:
        /*0048*/ 	.word	index@(.nv.constant0._ZN7cutlass13device_kernelIN5flash19enable_sm80_to_sm89INS1_16FlashAttnFwdSm80INS1_25CollectiveMainloopFwdSm80ILi8ELi1ELb0EN4cute5tupleIJNS5_1CILi128EEENS7_ILi32EEENS7_ILi256EEEEEELi256ENS_6half_tEfNS_4arch4Sm80ELb0ELb0ELb1ELb1ELb1ELb1ELb1ELb0EEENS1_21CollectiveEpilogueFwdINS6_IJS8_SA_S9_EEENS6_IJNS7_ILi1EEESI_SI_EEESC_SE_Li256ELb1ELb1ELb0ELb0EEENS1_19SingleTileSchedulerILb1ELb0ELb1ELi128EEEEEEEEEvNT_6ParamsE)
        /*004c*/ 	.short	0x0380
        /*004e*/ 	.short	0x0418


	//----- nvinfo : EIATTR_SW_WAR
	.align		4
.L_260:
        /*0050*/ 	.byte	0x04, 0x36
        /*0052*/ 	.short	(.L_262 - .L_261)
.L_261:
        /*0054*/ 	.word	0x00000008
.L_262:


//--------------------- .nv.info._ZN7cutlass13device_kernelIN5flash19enable_sm80_to_sm89INS1_16FlashAttnFwdSm80INS1_25CollectiveMainloopFwdSm80ILi8ELi1ELb1EN4cute5tupleIJNS5_1CILi128EEENS7_ILi48EEENS7_ILi256EEEEEELi256ENS_6half_tEfNS_4arch4Sm80ELb0ELb1ELb1ELb0ELb1ELb0ELb1ELb0EEENS1_21CollectiveEpilogueFwdINS6_IJS8_SA_S9_EEENS6_IJNS7_ILi1EEESI_SI_EEESC_SE_Li256ELb0ELb1ELb0ELb0EEENS1_19SingleTileSchedulerILb0ELb0ELb1ELi128EEEEEEEEEvNT_6ParamsE --------------------------
	.section	.nv.info._ZN7cutlass13device_kernelIN5flash19enable_sm80_to_sm89INS1_16FlashAttnFwdSm80INS1_25CollectiveMainloopFwdSm80ILi8ELi1ELb1EN4cute5tupleIJNS5_1CILi128EEENS7_ILi48EEENS7_ILi256EEEEEELi256ENS_6half_tEfNS_4arch4Sm80ELb0ELb1ELb1ELb0ELb1ELb0ELb1ELb0EEENS1_21CollectiveEpilogueFwdINS6_IJS8_SA_S9_EEENS6_IJNS7_ILi1EEESI_SI_EEESC_SE_Li256ELb0ELb1ELb0ELb0EEENS1_19SingleTileSchedulerILb0ELb0ELb1ELi128EEEEEEEEEvNT_6ParamsE,"",@"SHT_CUDA_INFO"
	.sectionflags	@""
	.align	4


	//----- nvinfo : EIATTR_CUDA_API_VERSION
	.align		4
        /*0000*/ 	.byte	0x04, 0x37
        /*0002*/ 	.short	(.L_264 - .L_263)
.L_263:
        /*0004*/ 	.word	0x00000082


	//----- nvinfo : EIATTR_KPARAM_INFO
	.align		4
.L_264:
        /*0008*/ 	.byte	0x04, 0x17
        /*000a*/ 	.short	(.L_266 - .L_265)
.L_265:
        /*000c*/ 	.word	0x00000000
        /*0010*/ 	.short	0x0000
        /*0012*/ 	.short	0x0000
        /*0014*/ 	.byte	0x00, 0xf0, 0x61, 0x10


	//----- nvinfo : EIATTR_SPARSE_MMA_MASK
	.align		4
.L_266:
        /*0018*/ 	.byte	0x03, 0x50
        /*001a*/ 	.short	0x0000


	//----- nvinfo : EIATTR_MAXREG_COUNT
	.align		4
        /*001c*/ 	.byte	0x03, 0x1b
        /*001e*/ 	.short	0x00ff


	//----- nvinfo : EIATTR_MERCURY_ISA_VERSION
	.align		4
        /*0020*/ 	.byte	0x03, 0x5f
        /*0022*/ 	.short	0x0101


	//----- nvinfo : EIATTR_VRC_CTA_INIT_COUNT
	.align		4
        /*0024*/ 	.byte	0x02, 0x4a
	.zero		1
	.zero		1


	//----- nvinfo : EIATTR_EXIT_INSTR_OFFSETS
	.align		4
        /*0028*/ 	.byte	0x04, 0x1c
        /*002a*/ 	.short	(.L_268 - .L_267)


	//   ....[0]....
.L_267:
        /*002c*/ 	.word	0x00000010


	//----- nvinfo : EIATTR_MAX_THREADS
	.align		4
.L_268:
        /*0030*/ 	.byte	0x04, 0x05
        /*0032*/ 	.short	(.L_270 - .L_269)
.L_269:
        /*0034*/ 	.word	0x00000100
        /*0038*/ 	.word	0x00000001
        /*003c*/ 	.word	0x00000001


	//----- nvinfo : EIATTR_CBANK_PARAM_SIZE
	.align		4
.L_270:
        /*0040*/ 	.byte	0x03, 0x19
        /*0042*/ 	.short	0x0418


	//----- nvinfo : EIATTR_PARAM_CBANK
	.align		4
        /*0044*/ 	.byte	0x04, 0x0a
        /*0046*/ 	.short	(.L_272 - .L_271)
	.align		4
.L_271:
        /*0048*/ 	.word	index@(.nv.constant0._ZN7cutlass13device_kernelIN5flash19enable_sm80_to_sm89INS1_16FlashAttnFwdSm80INS1_25CollectiveMainloopFwdSm80ILi8ELi1ELb1EN4cute5tupleIJNS5_1CILi128EEENS7_ILi48EEENS7_ILi256EEEEEELi256ENS_6half_tEfNS_4arch4Sm80ELb0ELb1ELb1ELb0ELb1ELb0ELb1ELb0EEENS1_21CollectiveEpilogueFwdINS6_IJS8_SA_S9_EEENS6_IJNS7_ILi1EEESI_SI_EEESC_SE_Li256ELb0ELb1ELb0ELb0EEENS1_19SingleTileSchedulerILb0ELb0ELb1ELi128EEEEEEEEEvNT_6ParamsE)
        /*004c*/ 	.short	0x0380
        /*004e*/ 	.short	0x0418


	//----- nvinfo : EIATTR_SW_WAR
	.align		4
.L_272:
        /*0050*/ 	.byte	0x04, 0x36
        /*0052*/ 	.short	(.L_274 - .L_273)
.L_273:
        /*0054*/ 	.word	0x00000008
.L_274:


//--------------------- .nv.info._ZN7cutlass13device_kernelIN5flash19enable_sm80_to_sm89INS1_16FlashAttnFwdSm80INS1_25CollectiveMainloopFwdSm80ILi8ELi1ELb1EN4cute5tupleIJNS5_1CILi128EEENS7_ILi48EEENS7_ILi256EEEEEELi256ENS_6half_tEfNS_4arch4Sm80ELb0ELb1ELb1ELb1ELb1ELb0ELb1ELb0EEENS1_21CollectiveEpilogueFwdINS6_IJS8_SA_S9_EEENS6_IJNS7_ILi1EEESI_SI_EEESC_SE_Li256ELb1ELb1ELb0ELb0EEENS1_19SingleTileSchedulerILb1ELb0ELb1ELi128EEEEEEEEEvNT_6ParamsE --------------------------
	.section	.nv.info._ZN7cutlass13device_kernelIN5flash19enable_sm80_to_sm89INS1_16FlashAttnFwdSm80INS1_25CollectiveMainloopFwdSm80ILi8ELi1ELb1EN4cute5tupleIJNS5_1CILi128EEENS7_ILi48EEENS7_ILi256EEEEEELi256ENS_6half_tEfNS_4arch4Sm80ELb0ELb1ELb1ELb1ELb1ELb0ELb1ELb0EEENS1_21CollectiveEpilogueFwdINS6_IJS8_SA_S9_EEENS6_IJNS7_ILi1EEESI_SI_EEESC_SE_Li256ELb1ELb1ELb0ELb0EEENS1_19SingleTileSchedulerILb1ELb0ELb1ELi128EEEEEEEEEvNT_6ParamsE,"",@"SHT_CUDA_INFO"
	.sectionflags	@""
	.align	4


	//----- nvinfo : EIATTR_CUDA_API_VERSION
	.align		4
        /*0000*/ 	.byte	0x04, 0x37
        /*0002*/ 	.short	(.L_276 - .L_275)
.L_275:
        /*0004*/ 	.word	0x00000082


	//----- nvinfo : EIATTR_KPARAM_INFO
	.align		4
.L_276:
        /*0008*/ 	.byte	0x04, 0x17
        /*000a*/ 	.short	(.L_278 - .L_277)
.L_277:
        /*000c*/ 	.word	0x00000000
        /*0010*/ 	.short	0x0000
        /*0012*/ 	.short	0x0000
        /*0014*/ 	.byte	0x00, 0xf0, 0x61, 0x10


	//----- nvinfo : EIATTR_SPARSE_MMA_MASK
	.align		4
.L_278:
        /*0018*/ 	.byte	0x03, 0x50
        /*001a*/ 	.short	0x0000


	//----- nvinfo : EIATTR_MAXREG_COUNT
	.align		4
        /*001c*/ 	.byte	0x03, 0x1b
        /*001e*/ 	.short	0x00ff


	//----- nvinfo : EIATTR_MERCURY_ISA_VERSION
	.align		4
        /*0020*/ 	.byte	0x03, 0x5f
        /*0022*/ 	.short	0x0101


	//----- nvinfo : EIATTR_VRC_CTA_INIT_COUNT
	.align		4
        /*0024*/ 	.byte	0x02, 0x4a
	.zero		1
	.zero		1


	//----- nvinfo : EIATTR_EXIT_INSTR_OFFSETS
	.align		4
        /*0028*/ 	.byte	0x04, 0x1c
        /*002a*/ 	.short	(.L_280 - .L_279)


	//   ....[0]....
.L_279:
        /*002c*/ 	.word	0x00000010


	//----- nvinfo : EIATTR_MAX_THREADS
	.align		4
.L_280:
        /*0030*/ 	.byte	0x04, 0x05
        /*0032*/ 	.short	(.L_282 - .L_281)
.L_281:
        /*0034*/ 	.word	0x00000100
        /*0038*/ 	.word	0x00000001
        /*003c*/ 	.word	0x00000001


	//----- nvinfo : EIATTR_CBANK_PARAM_SIZE
	.align		4
.L_282:
        /*0040*/ 	.byte	0x03, 0x19
        /*0042*/ 	.short	0x0418


	//----- nvinfo : EIATTR_PARAM_CBANK
	.align		4
        /*0044*/ 	.byte	0x04, 0x0a
        /*0046*/ 	.short	(.L_284 - .L_283)
	.align		4
.L_283:
        /*0048*/ 	.word	index@(.nv.constant0._ZN7cutlass13device_kernelIN5flash19enable_sm80_to_sm89INS1_16FlashAttnFwdSm80INS1_25CollectiveMainloopFwdSm80ILi8ELi1ELb1EN4cute5tupleIJNS5_1CILi128EEENS7_ILi48EEENS7_ILi256EEEEEELi256ENS_6half_tEfNS_4arch4Sm80ELb0ELb1ELb1ELb1ELb1ELb0ELb1ELb0EEENS1_21CollectiveEpilogueFwdINS6_IJS8_SA_S9_EEENS6_IJNS7_ILi1EEESI_SI_EEESC_SE_Li256ELb1ELb1ELb0ELb0EEENS1_19SingleTileSchedulerILb1ELb0ELb1ELi128EEEEEEEEEvNT_6ParamsE)
        /*004c*/ 	.short	0x0380
        /*004e*/ 	.short	0x0418


	//----- nvinfo : EIATTR_SW_WAR
	.align		4
.L_284:
        /*0050*/ 	.byte	0x04, 0x36
        /*0052*/ 	.short	(.L_286 - .L_285)
.L_285:
        /*0054*/ 	.word	0x00000008
.L_286:


//--------------------- .nv.info._ZN7cutlass13device_kernelIN5flash19enable_sm80_to_sm89INS1_16FlashAttnFwdSm80INS1_25CollectiveMainloopFwdSm80ILi8ELi1ELb0EN4cute5tupleIJNS5_1CILi128EEENS7_ILi32EEENS7_ILi256EEEEEELi256ENS_6half_tEfNS_4arch4Sm80ELb0ELb1ELb1ELb1ELb1ELb1ELb1ELb0EEENS1_21CollectiveEpilogueFwdINS6_IJS8_SA_S9_EEENS6_IJNS7_ILi1EEESI_SI_EEESC_SE_Li256ELb1ELb1ELb0ELb0EEENS1_19SingleTileSchedulerILb1ELb0ELb1ELi128EEEEEEEEEvNT_6ParamsE --------------------------
	.section	.nv.info._ZN7cutlass13device_kernelIN5flash19enable_sm80_to_sm89INS1_16FlashAttnFwdSm80INS1_25CollectiveMainloopFwdSm80ILi8ELi1ELb0EN4cute5tupleIJNS5_1CILi128EEENS7_ILi32EEENS7_ILi256EEEEEELi256ENS_6half_tEfNS_4arch4Sm80ELb0ELb1ELb1ELb1ELb1ELb1ELb1ELb0EEENS1_21CollectiveEpilogueFwdINS6_IJS8_SA_S9_EEENS6_IJNS7_ILi1EEESI_SI_EEESC_SE_Li256ELb1ELb1ELb0ELb0EEENS1_19SingleTileSchedulerILb1ELb0ELb1ELi128EEEEEEEEEvNT_6ParamsE,"",@"SHT_CUDA_INFO"
	.sectionflags	@""
	.align	4


	//----- nvinfo : EIATTR_CUDA_API_VERSION
	.align		4
        /*0000*/ 	.byte	0x04, 0x37
        /*0002*/ 	.short	(.L_288 - .L_287)
.L_287:
        /*0004*/ 	.word	0x00000082


	//----- nvinfo : EIATTR_KPARAM_INFO
	.align		4
.L_288:
        /*0008*/ 	.byte	0x04, 0x17
        /*000a*/ 	.short	(.L_290 - .L_289)
.L_289:
        /*000c*/ 	.word	0x00000000
        /*0010*/ 	.short	0x0000
        /*0012*/ 	.short	0x0000
        /*0014*/ 	.byte	0x00, 0xf0, 0x61, 0x10


	//----- nvinfo : EIATTR_SPARSE_MMA_MASK
	.align		4
.L_290:
        /*0018*/ 	.byte	0x03, 0x50
        /*001a*/ 	.short	0x0000


	//----- nvinfo : EIATTR_MAXREG_COUNT
	.align		4
        /*001c*/ 	.byte	0x03, 0x1b
        /*001e*/ 	.short	0x00ff


	//----- nvinfo : EIATTR_MERCURY_ISA_VERSION
	.align		4
        /*0020*/ 	.byte	0x03, 0x5f
        /*0022*/ 	.short	0x0101


	//----- nvinfo : EIATTR_VRC_CTA_INIT_COUNT
	.align		4
        /*0024*/ 	.byte	0x02, 0x4a
	.zero		1
	.zero		1


	//----- nvinfo : EIATTR_EXIT_INSTR_OFFSETS
	.align		4
        /*0028*/ 	.byte	0x04, 0x1c
        /*002a*/ 	.short	(.L_292 - .L_291)


	//   ....[0]....
.L_291:
        /*002c*/ 	.word	0x00000010


	//----- nvinfo : EIATTR_MAX_THREADS
	.align		4
.L_292:
        /*0030*/ 	.byte	0x04, 0x05
        /*0032*/ 	.short	(.L_294 - .L_293)
.L_293:
        /*0034*/ 	.word	0x00000100
        /*0038*/ 	.word	0x00000001
        /*003c*/ 	.word	0x00000001


	//----- nvinfo : EIATTR_CBANK_PARAM_SIZE
	.align		4
.L_294:
        /*0040*/ 	.byte	0x03, 0x19
        /*0042*/ 	.short	0x0418


	//----- nvinfo : EIATTR_PARAM_CBANK
	.align		4
        /*0044*/ 	.byte	0x04, 0x0a
        /*0046*/ 	.short	(.L_296 - .L_295)
	.align		4
.L_295:
        /*0048*/ 	.word	index@(.nv.constant0._ZN7cutlass13device_kernelIN5flash19enable_sm80_to_sm89INS1_16FlashAttnFwdSm80INS1_25CollectiveMainloopFwdSm80ILi8ELi1ELb0EN4cute5tupleIJNS5_1CILi128EEENS7_ILi32EEENS7_ILi256EEEEEELi256ENS_6half_tEfNS_4arch4Sm80ELb0ELb1ELb1ELb1ELb1ELb1ELb1ELb0EEENS1_21CollectiveEpilogueFwdINS6_IJS8_SA_S9_EEENS6_IJNS7_ILi1EEESI_SI_EEESC_SE_Li256ELb1ELb1ELb0ELb0EEENS1_19SingleTileSchedulerILb1ELb0ELb1ELi128EEEEEEEEEvNT_6ParamsE)
        /*004c*/ 	.short	0x0380
        /*004e*/ 	.short	0x0418


	//----- nvinfo : EIATTR_SW_WAR
	.align		4
.L_296:
        /*0050*/ 	.byte	0x04, 0x36
        /*0052*/ 	.short	(.L_298 - .L_297)
.L_297:
        /*0054*/ 	.word	0x00000008
.L_298:


//--------------------- .nv.info._ZN7cutlass13device_kernelIN5flash19enable_sm80_to_sm89INS1_16FlashAttnFwdSm80INS1_25CollectiveMainloopFwdSm80ILi8ELi1ELb1EN4cute5tupleIJNS5_1CILi128EEENS7_ILi64EEENS7_ILi256EEEEEELi256ENS_6half_tEfNS_4arch4Sm80ELb1ELb0ELb1ELb0ELb1ELb0ELb1ELb0EEENS1_21CollectiveEpilogueFwdINS6_IJS8_SA_S9_EEENS6_IJNS7_ILi1EEESI_SI_EEESC_SE_Li256ELb0ELb1ELb0ELb0EEENS1_30DynamicPersistentTileSchedulerILi256ELi256ELb0ELb1ELb0EEEEEEEEEvNT_6ParamsE --------------------------
	.section	.nv.info._ZN7cutlass13device_kernelIN5flash19enable_sm80_to_sm89INS1_16FlashAttnFwdSm80INS1_25CollectiveMainloopFwdSm80ILi8ELi1ELb1EN4cute5tupleIJNS5_1CILi128EEENS7_ILi64EEENS7_ILi256EEEEEELi256ENS_6half_tEfNS_4arch4Sm80ELb1ELb0ELb1ELb0ELb1ELb0ELb1ELb0EEENS1_21CollectiveEpilogueFwdINS6_IJS8_SA_S9_EEENS6_IJNS7_ILi1EEESI_SI_EEESC_SE_Li256ELb0ELb1ELb0ELb0EEENS1_30DynamicPersistentTileSchedulerILi256ELi256ELb0ELb1ELb0EEEEEEEEEvNT_6ParamsE,"",@"SHT_CUDA_INFO"
	.sectionflags	@""
	.align	4


	//----- nvinfo : EIATTR_CUDA_API_VERSION
	.align		4
        /*0000*/ 	.byte	0x04, 0x37
        /*0002*/ 	.short	(.L_300 - .L_299)
.L_299:
        /*0004*/ 	.word	0x00000082


	//----- nvinfo : EIATTR_KPARAM_INFO
	.align		4
.L_300:
        /*0008*/ 	.byte	0x04, 0x17
        /*000a*/ 	.short	(.L_302 - .L_301)
.L_301:
        /*000c*/ 	.word	0x00000000
        /*0010*/ 	.short	0x0000
        /*0012*/ 	.short	0x0000
        /*0014*/ 	.byte	0x00, 0xf0, 0xa1, 0x10


	//----- nvinfo : EIATTR_SPARSE_MMA_MASK
	.align		4
.L_302:
        /*0018*/ 	.byte	0x03, 0x50
        /*001a*/ 	.short	0x0000


	//----- nvinfo : EIATTR_MAXREG_COUNT
	.align		4
        /*001c*/ 	.byte	0x03, 0x1b
        /*001e*/ 	.short	0x00ff


	//----- nvinfo : EIATTR_MERCURY_ISA_VERSION
	.align		4
        /*0020*/ 	.byte	0x03, 0x5f
        /*0022*/ 	.short	0x0101


	//----- nvinfo : EIATTR_VRC_CTA_INIT_COUNT
	.align		4
        /*0024*/ 	.byte	0x02, 0x4a
	.zero		1
	.zero		1


	//----- nvinfo : EIATTR_EXIT_INSTR_OFFSETS
	.align		4
        /*0028*/ 	.byte	0x04, 0x1c
        /*002a*/ 	.short	(.L_304 - .L_303)


	//   ....[0]....
.L_303:
        /*002c*/ 	.word	0x00000010


	//----- nvinfo : EIATTR_MAX_THREADS
	.align		4
.L_304:
        /*0030*/ 	.byte	0x04, 0x05
        /*0032*/ 	.short	(.L_306 - .L_305)
.L_305:
        /*0034*/ 	.word	0x00000100
        /*0038*/ 	.word	0x00000001
        /*003c*/ 	.word	0x00000001


	//----- nvinfo : EIATTR_CBANK_PARAM_SIZE
	.align		4
.L_306:
        /*0040*/ 	.byte	0x03, 0x19
        /*0042*/ 	.short	0x0428


	//----- nvinfo : EIATTR_PARAM_CBANK
	.align		4
        /*0044*/ 	.byte	0x04, 0x0a
        /*0046*/ 	.short	(.L_308 - .L_307)
	.align		4
.L_307:
        /*0048*/ 	.word	index@(.nv.constant0._ZN7cutlass13device_kernelIN5flash19enable_sm80_to_sm89INS1_16FlashAttnFwdSm80INS1_25CollectiveMainloopFwdSm80ILi8ELi1ELb1EN4cute5tupleIJNS5_1CILi128EEENS7_ILi64EEENS7_ILi256EEEEEELi256ENS_6half_tEfNS_4arch4Sm80ELb1ELb0ELb1ELb0ELb1ELb0ELb1ELb0EEENS1_21CollectiveEpilogueFwdINS6_IJS8_SA_S9_EEENS6_IJNS7_ILi1EEESI_SI_EEESC_SE_Li256ELb0ELb1ELb0ELb0EEENS1_30DynamicPersistentTileSchedulerILi256ELi256ELb0ELb1ELb0EEEEEEEEEvNT_6ParamsE)
        /*004c*/ 	.short	0x0380
        /*004e*/ 	.short	0x0428


	//----- nvinfo : EIATTR_SW_WAR
	.align		4
.L_308:
        /*0050*/ 	.byte	0x04, 0x36
        /*0052*/ 	.short	(.L_310 - .L_309)
.L_309:
        /*0054*/ 	.word	0x00000008
.L_310:


//--------------------- .nv.info._ZN7cutlass13device_kernelIN5flash19enable_sm80_to_sm89INS1_16FlashAttnFwdSm80INS1_25CollectiveMainloopFwdSm80ILi8ELi1ELb1EN4cute5tupleIJNS5_1CILi128EEENS7_ILi64EEENS7_ILi256EEEEEELi256ENS_6half_tEfNS_4arch4Sm80ELb1ELb0ELb1ELb1ELb1ELb0ELb1ELb0EEENS1_21CollectiveEpilogueFwdINS6_IJS8_SA_S9_EEENS6_IJNS7_ILi1EEESI_SI_EEESC_SE_Li256ELb1ELb1ELb0ELb0EEENS1_19SingleTileSchedulerILb1ELb0ELb1ELi128EEEEEEEEEvNT_6ParamsE --------------------------
	.section	.nv.info._ZN7cutlass13device_kernelIN5flash19enable_sm80_to_sm89INS1_16FlashAttnFwdSm80INS1_25CollectiveMainloopFwdSm80ILi8ELi1ELb1EN4cute5tupleIJNS5_1CILi128EEENS7_ILi64EEENS7_ILi256EEEEEELi256ENS_6half_tEfNS_4arch4Sm80ELb1ELb0ELb1ELb1ELb1ELb0ELb1ELb0EEENS1_21CollectiveEpilogueFwdINS6_IJS8_SA_S9_EEENS6_IJNS7_ILi1EEESI_SI_EEESC_SE_Li256ELb1ELb1ELb0ELb0EEENS1_19SingleTileSchedulerILb1ELb0ELb1ELi128EEEEEEEEEvNT_6ParamsE,"",@"SHT_CUDA_INFO"
	.sectionflags	@""
	.align	4


	//----- nvinfo : EIATTR_CUDA_API_VERSION
	.align		4
        /*0000*/ 	.byte	0x04, 0x37
        /*0002*/ 	.short	(.L_312 - .L_311)
.L_311:
        /*0004*/ 	.word	0x00000082


	//----- nvinfo : EIATTR_KPARAM_INFO
	.align		4
.L_312:
        /*0008*/ 	.byte	0x04, 0x17
        /*000a*/ 	.short	(.L_314 - .L_313)
.L_313:
        /*000c*/ 	.word	0x00000000
        /*0010*/ 	.short	0x0000
        /*0012*/ 	.short	0x0000
        /*0014*/ 	.byte	0x00, 0xf0, 0x61, 0x10


	//----- nvinfo : EIATTR_SPARSE_MMA_MASK
	.align		4
.L_314:
        /*0018*/ 	.byte	0x03, 0x50
        /*001a*/ 	.short	0x0000


	//----- nvinfo : EIATTR_MAXREG_COUNT
	.align		4
        /*001c*/ 	.byte	0x03, 0x1b
        /*001e*/ 	.short	0x00ff


	//----- nvinfo : EIATTR_MERCURY_ISA_VERSION
	.align		4
        /*0020*/ 	.byte	0x03, 0x5f
        /*0022*/ 	.short	0x0101


	//----- nvinfo : EIATTR_VRC_CTA_INIT_COUNT
	.align		4
        /*0024*/ 	.byte	0x02, 0x4a
	.zero		1
	.zero		1


	//----- nvinfo : EIATTR_EXIT_INSTR_OFFSETS
	.align		4
        /*0028*/ 	.byte	0x04, 0x1c
        /*002a*/ 	.short	(.L_316 - .L_315)


	//   ....[0]....
.L_315:
        /*002c*/ 	.word	0x00000010


	//----- nvinfo : EIATTR_MAX_THREADS
	.align		4
.L_316:
        /*0030*/ 	.byte	0x04, 0x05
        /*0032*/ 	.short	(.L_318 - .L_317)
.L_317:
        /*0034*/ 	.word	0x00000100
        /*0038*/ 	.word	0x00000001
        /*003c*/ 	.word	0x00000001


	//----- nvinfo : EIATTR_CBANK_PARAM_SIZE
	.align		4
.L_318:
        /*0040*/ 	.byte	0x03, 0x19
        /*0042*/ 	.short	0x0418


	//----- nvinfo : EIATTR_PARAM_CBANK
	.align		4
        /*0044*/ 	.byte	0x04, 0x0a
        /*0046*/ 	.short	(.L_320 - .L_319)
	.align		4
.L_319:
        /*0048*/ 	.word	index@(.nv.constant0._ZN7cutlass13device_kernelIN5flash19enable_sm80_to_sm89INS1_16FlashAttnFwdSm80INS1_25CollectiveMainloopFwdSm80ILi8ELi1ELb1EN4cute5tupleIJNS5_1CILi128EEENS7_ILi64EEENS7_ILi256EEEEEELi256ENS_6half_tEfNS_4arch4Sm80ELb1ELb0ELb1ELb1ELb1ELb0ELb1ELb0EEENS1_21CollectiveEpilogueFwdINS6_IJS8_SA_S9_EEENS6_IJNS7_ILi1EEESI_SI_EEESC_SE_Li256ELb1ELb1ELb0ELb0EEENS1_19SingleTileSchedulerILb1ELb0ELb1ELi128EEEEEEEEEvNT_6ParamsE)
        /*004c*/ 	.short	0x0380
        /*004e*/ 	.short	0x0418


	//----- nvinfo : EIATTR_SW_WAR
	.align		4
.L_320:
        /*0050*/ 	.byte	0x04, 0x36
        /*0052*/ 	.short	(.L_322 - .L_321)
.L_321:
        /*0054*/ 	.word	0x00000008
.L_322:


//--------------------- .nv.info._ZN7cutlass13device_kernelIN5flash19enable_sm80_to_sm89INS1_16FlashAttnFwdSm80INS1_25CollectiveMainloopFwdSm80ILi8ELi1ELb0EN4cute5tupleIJNS5_1CILi128EEENS7_ILi32EEENS7_ILi256EEEEEELi256ENS_6half_tEfNS_4arch4Sm80ELb1ELb0ELb1ELb1ELb1ELb1ELb1ELb0EEENS1_21CollectiveEpilogueFwdINS6_IJS8_SA_S9_EEENS6_IJNS7_ILi1EEESI_SI_EEESC_SE_Li256ELb1ELb1ELb0ELb0EEENS1_19SingleTileSchedulerILb1ELb0ELb1ELi128EEEEEEEEEvNT_6ParamsE --------------------------
	.section	.nv.info._ZN7cutlass13device_kernelIN5flash19enable_sm80_to_sm89INS1_16FlashAttnFwdSm80INS1_25CollectiveMainloopFwdSm80ILi8ELi1ELb0EN4cute5tupleIJNS5_1CILi128EEENS7_ILi32EEENS7_ILi256EEEEEELi256ENS_6half_tEfNS_4arch4Sm80ELb1ELb0ELb1ELb1ELb1ELb1ELb1ELb0EEENS1_21CollectiveEpilogueFwdINS6_IJS8_SA_S9_EEENS6_IJNS7_ILi1EEESI_SI_EEESC_SE_Li256ELb1ELb1ELb0ELb0EEENS1_19SingleTileSchedulerILb1ELb0ELb1ELi128EEEEEEEEEvNT_6ParamsE,"",@"SHT_CUDA_INFO"
	.sectionflags	@""
	.align	4


	//----- nvinfo : EIATTR_CUDA_API_VERSION
	.align		4
        /*0000*/ 	.byte	0x04, 0x37
        /*0002*/ 	.short	(.L_324 - .L_323)
.L_323:
        /*0004*/ 	.word	0x00000082


	//----- nvinfo : EIATTR_KPARAM_INFO
	.align		4
.L_324:
        /*0008*/ 	.byte	0x04, 0x17
        /*000a*/ 	.short	(.L_326 - .L_325)
.L_325:
        /*000c*/ 	.word	0x00000000
        /*0010*/ 	.short	0x0000
        /*0012*/ 	.short	0x0000
        /*0014*/ 	.byte	0x00, 0xf0, 0x61, 0x10


	//----- nvinfo : EIATTR_SPARSE_MMA_MASK
	.align		4
.L_326:
        /*0018*/ 	.byte	0x03, 0x50
        /*001a*/ 	.short	0x0000


	//----- nvinfo : EIATTR_MAXREG_COUNT
	.align		4
        /*001c*/ 	.byte	0x03, 0x1b
        /*001e*/ 	.short	0x00ff


	//----- nvinfo : EIATTR_MERCURY_ISA_VERSION
	.align		4
        /*0020*/ 	.byte	0x03, 0x5f
        /*0022*/ 	.short	0x0101


	//----- nvinfo : EIATTR_VRC_CTA_INIT_COUNT
	.align		4
        /*0024*/ 	.byte	0x02, 0x4a
	.zero		1
	.zero		1


	//----- nvinfo : EIATTR_EXIT_INSTR_OFFSETS
	.align		4
        /*0028*/ 	.byte	0x04, 0x1c
        /*002a*/ 	.short	(.L_328 - .L_327)


	//   ....[0]....
.L_327:
        /*002c*/ 	.word	0x00000010


	//----- nvinfo : EIATTR_MAX_THREADS
	.align		4
.L_328:
        /*0030*/ 	.byte	0x04, 0x05
        /*0032*/ 	.short	(.L_330 - .L_329)
.L_329:
        /*0034*/ 	.word	0x00000100
        /*0038*/ 	.word	0x00000001
        /*003c*/ 	.word	0x00000001


	//----- nvinfo : EIATTR_CBANK_PARAM_SIZE
	.align		4
.L_330:
        /*0040*/ 	.byte	0x03, 0x19
        /*0042*/ 	.short	0x0418


	//----- nvinfo : EIATTR_PARAM_CBANK
	.align		4
        /*0044*/ 	.byte	0x04, 0x0a
        /*0046*/ 	.short	(.L_332 - .L_331)
	.align		4
.L_331:
        /*0048*/ 	.word	index@(.nv.constant0._ZN7cutlass13device_kernelIN5flash19enable_sm80_to_sm89INS1_16FlashAttnFwdSm80INS1_25CollectiveMainloopFwdSm80ILi8ELi1ELb0EN4cute5tupleIJNS5_1CILi128EEENS7_ILi32EEENS7_ILi256EEEEEELi256ENS_6half_tEfNS_4arch4Sm80ELb1ELb0ELb1ELb1ELb1ELb1ELb1ELb0EEENS1_21CollectiveEpilogueFwdINS6_IJS8_SA_S9_EEENS6_IJNS7_ILi1EEESI_SI_EEESC_SE_Li256ELb1ELb1ELb0ELb0EEENS1_19SingleTileSchedulerILb1ELb0ELb1ELi128EEEEEEEEEvNT_6ParamsE)
        /*004c*/ 	.short	0x0380
        /*004e*/ 	.short	0x0418


	//----- nvinfo : EIATTR_SW_WAR
	.align		4
.L_332:
        /*0050*/ 	.byte	0x04, 0x36
        /*0052*/ 	.short	(.L_334 - .L_333)
.L_333:
        /*0054*/ 	.word	0x00000008
.L_334:


//--------------------- .nv.info._ZN7cutlass13device_kernelIN5flash19enable_sm80_to_sm89INS1_16FlashAttnFwdSm80INS1_25CollectiveMainloopFwdSm80ILi8ELi1ELb0EN4cute5tupleIJNS5_1CILi128EEENS7_ILi96EEENS7_ILi256EEEEEELi256ENS_6half_tEfNS_4arch4Sm80ELb0ELb0ELb1ELb0ELb1ELb0ELb1ELb0EEENS1_21CollectiveEpilogueFwdINS6_IJS8_SA_S9_EEENS6_IJNS7_ILi1EEESI_SI_EEESC_SE_Li256ELb0ELb1ELb0ELb0EEENS1_19SingleTileSchedulerILb0ELb0ELb1ELi128EEEEEEEEEvNT_6ParamsE --------------------------
	.section	.nv.info._ZN7cutlass13device_kernelIN5flash19enable_sm80_to_sm89INS1_16FlashAttnFwdSm80INS1_25CollectiveMainloopFwdSm80ILi8ELi1ELb0EN4cute5tupleIJNS5_1CILi128EEENS7_ILi96EEENS7_ILi256EEEEEELi256ENS_6half_tEfNS_4arch4Sm80ELb0ELb0ELb1ELb0ELb1ELb0ELb1ELb0EEENS1_21CollectiveEpilogueFwdINS6_IJS8_SA_S9_EEENS6_IJNS7_ILi1EEESI_SI_EEESC_SE_Li256ELb0ELb1ELb0ELb0EEENS1_19SingleTileSchedulerILb0ELb0ELb1ELi128EEEEEEEEEvNT_6ParamsE,"",@"SHT_CUDA_INFO"
	.sectionflags	@""
	.align	4


	//----- nvinfo : EIATTR_CUDA_API_VERSION
	.align		4
        /*0000*/ 	.byte	0x04, 0x37
        /*0002*/ 	.short	(.L_336 - .L_335)
.L_335:
        /*0004*/ 	.word	0x00000082


	//----- nvinfo : EIATTR_KPARAM_INFO
	.align		4
.L_336:
        /*0008*/ 	.byte	0x04, 0x17
        /*000a*/ 	.short	(.L_338 - .L_337)
.L_337:
        /*000c*/ 	.word	0x00000000
        /*0010*/ 	.short	0x0000
        /*0012*/ 	.short	0x0000
        /*0014*/ 	.byte	0x00, 0xf0, 0x61, 0x10


	//----- nvinfo : EIATTR_SPARSE_MMA_MASK
	.align		4
.L_338:
        /*0018*/ 	.byte	0x03, 0x50
        /*001a*/ 	.short	0x0000


	//----- nvinfo : EIATTR_MAXREG_COUNT
	.align		4
        /*001c*/ 	.byte	0x03, 0x1b
        /*001e*/ 	.short	0x00ff


	//----- nvinfo : EIATTR_MERCURY_ISA_VERSION
	.align		4
        /*0020*/ 	.byte	0x03, 0x5f
        /*0022*/ 	.short	0x0101


	//----- nvinfo : EIATTR_VRC_CTA_INIT_COUNT
	.align		4
        /*0024*/ 	.byte	0x02, 0x4a
	.zero		1
	.zero		1


	//----- nvinfo : EIATTR_EXIT_INSTR_OFFSETS
	.align		4
        /*0028*/ 	.byte	0x04, 0x1c
        /*002a*/ 	.short	(.L_340 - .L_339)


	//   ....[0]....
.L_339:
        /*002c*/ 	.word	0x00000010


	//----- nvinfo : EIATTR_MAX_THREADS
	.align		4
.L_340:
        /*0030*/ 	.byte	0x04, 0x05
        /*0032*/ 	.short	(.L_342 - .L_341)
.L_341:
        /*0034*/ 	.word	0x00000100
        /*0038*/ 	.word	0x00000001
        /*003c*/ 	.word	0x00000001


	//----- nvinfo : EIATTR_CBANK_PARAM_SIZE
	.align		4
.L_342:
        /*0040*/ 	.byte	0x03, 0x19
        /*0042*/ 	.short	0x0418


	//----- nvinfo : EIATTR_PARAM_CBANK
	.align		4
        /*0044*/ 	.byte	0x04, 0x0a
        /*0046*/ 	.short	(.L_344 - .L_343)
	.align		4
.L_343:
        /*0048*/ 	.word	index@(.nv.constant0._ZN7cutlass13device_kernelIN5flash19enable_sm80_to_sm89INS1_16FlashAttnFwdSm80INS1_25CollectiveMainloopFwdSm80ILi8ELi1ELb0EN4cute5tupleIJNS5_1CILi128EEENS7_ILi96EEENS7_ILi256EEEEEELi256ENS_6half_tEfNS_4arch4Sm80ELb0ELb0ELb1ELb0ELb1ELb0ELb1ELb0EEENS1_21CollectiveEpilogueFwdINS6_IJS8_SA_S9_EEENS6_IJNS7_ILi1EEESI_SI_EEESC_SE_Li256ELb0ELb1ELb0ELb0EEENS1_19SingleTileSchedulerILb0ELb0ELb1ELi128EEEEEEEEEvNT_6ParamsE)
        /*004c*/ 	.short	0x0380
        /*004e*/ 	.short	0x0418


	//----- nvinfo : EIATTR_SW_WAR
	.align		4
.L_344:
        /*0050*/ 	.byte	0x04, 0x36
        /*0052*/ 	.short	(.L_346 - .L_345)
.L_345:
        /*0054*/ 	.word	0x00000008
.L_346:


//--------------------- .nv.info._ZN7cutlass13device_kernelIN5flash19enable_sm80_to_sm89INS1_16FlashAttnFwdSm80INS1_25CollectiveMainloopFwdSm80ILi8ELi1ELb0EN4cute5tupleIJNS5_1CILi128EEENS7_ILi96EEENS7_ILi256EEEEEELi256ENS_6half_tEfNS_4arch4Sm80ELb0ELb0ELb1ELb1ELb1ELb0ELb1ELb0EEENS1_21CollectiveEpilogueFwdINS6_IJS8_SA_S9_EEENS6_IJNS7_ILi1EEESI_SI_EEESC_SE_Li256ELb1ELb1ELb0ELb0EEENS1_19SingleTileSchedulerILb1ELb0ELb1ELi128EEEEEEEEEvNT_6ParamsE --------------------------
	.section	.nv.info._ZN7cutlass13device_kernelIN5flash19enable_sm80_to_sm89INS1_16FlashAttnFwdSm80INS1_25CollectiveMainloopFwdSm80ILi8ELi1ELb0EN4cute5tupleIJNS5_1CILi128EEENS7_ILi96EEENS7_ILi256EEEEEELi256ENS_6half_tEfNS_4arch4Sm80ELb0ELb0ELb1ELb1ELb1ELb0ELb1ELb0EEENS1_21CollectiveEpilogueFwdINS6_IJS8_SA_S9_EEENS6_IJNS7_ILi1EEESI_SI_EEESC_SE_Li256ELb1ELb1ELb0ELb0EEENS1_19SingleTileSchedulerILb1ELb0ELb1ELi128EEEEEEEEEvNT_6ParamsE,"",@"SHT_CUDA_INFO"
	.sectionflags	@""
	.align	4


	//----- nvinfo : EIATTR_CUDA_API_VERSION
	.align		4
        /*0000*/ 	.byte	0x04, 0x37
        /*0002*/ 	.short	(.L_348 - .L_347)
.L_347:
        /*0004*/ 	.word	0x00000082


	//----- nvinfo : EIATTR_KPARAM_INFO
	.align		4
.L_348:
        /*0008*/ 	.byte	0x04, 0x17
        /*000a*/ 	.short	(.L_350 - .L_349)
.L_349:
        /*000c*/ 	.word	0x00000000
        /*0010*/ 	.short	0x0000
        /*0012*/ 	.short	0x0000
        /*0014*/ 	.byte	0x00, 0xf0, 0x61, 0x10


	//----- nvinfo : EIATTR_SPARSE_MMA_MASK
	.align		4
.L_350:
        /*0018*/ 	.byte	0x03, 0x50
        /*001a*/ 	.short	0x0000


	//----- nvinfo : EIATTR_MAXREG_COUNT
	.align		4
        /*001c*/ 	.byte	0x03, 0x1b
        /*001e*/ 	.short	0x00ff


	//----- nvinfo : EIATTR_MERCURY_ISA_VERSION
	.align		4
        /*0020*/ 	.byte	0x03, 0x5f
        /*0022*/ 	.short	0x0101


	//----- nvinfo : EIATTR_VRC_CTA_INIT_COUNT
	.align		4
        /*0024*/ 	.byte	0x02, 0x4a
	.zero		1
	.zero		1


	//----- nvinfo : EIATTR_EXIT_INSTR_OFFSETS
	.align		4
        /*0028*/ 	.byte	0x04, 0x1c
        /*002a*/ 	.short	(.L_352 - .L_351)


	//   ....[0]....
.L_351:
        /*002c*/ 	.word	0x00000010


	//----- nvinfo : EIATTR_MAX_THREADS
	.align		4
.L_352:
        /*0030*/ 	.byte	0x04, 0x05
        /*0032*/ 	.short	(.L_354 - .L_353)
.L_353:
        /*0034*/ 	.word	0x00000100
        /*0038*/ 	.word	0x00000001
        /*003c*/ 	.word	0x00000001


	//----- nvinfo : EIATTR_CBANK_PARAM_SIZE
	.align		4
.L_354:
        /*0040*/ 	.byte	0x03, 0x19
        /*0042*/ 	.short	0x0418


	//----- nvinfo : EIATTR_PARAM_CBANK
	.align		4
        /*0044*/ 	.byte	0x04, 0x0a
        /*0046*/ 	.short	(.L_356 - .L_355)
	.align		4
.L_355:
        /*0048*/ 	.word	index@(.nv.constant0._ZN7cutlass13device_kernelIN5flash19enable_sm80_to_sm89INS1_16FlashAttnFwdSm80INS1_25CollectiveMainloopFwdSm80ILi8ELi1ELb0EN4cute5tupleIJNS5_1CILi128EEENS7_ILi96EEENS7_ILi256EEEEEELi256ENS_6half_tEfNS_4arch4Sm80ELb0ELb0ELb1ELb1ELb1ELb0ELb1ELb0EEENS1_21CollectiveEpilogueFwdINS6_IJS8_SA_S9_EEENS6_IJNS7_ILi1EEESI_SI_EEESC_SE_Li256ELb1ELb1ELb0ELb0EEENS1_19SingleTileSchedulerILb1ELb0ELb1ELi128EEEEEEEEEvNT_6ParamsE)
        /*004c*/ 	.short	0x0380
        /*004e*/ 	.short	0x0418


	//----- nvinfo : EIATTR_SW_WAR
	.align		4
.L_356:
        /*0050*/ 	.byte	0x04, 0x36
        /*0052*/ 	.short	(.L_358 - .L_357)
.L_357:
        /*0054*/ 	.word	0x00000008
.L_358:


//--------------------- .nv.info._ZN7cutlass13device_kernelIN5flash19enable_sm80_to_sm89INS1_16FlashAttnFwdSm80INS1_25CollectiveMainloopFwdSm80ILi8ELi1ELb0EN4cute5tupleIJNS5_1CILi128EEENS7_ILi48EEENS7_ILi256EEEEEELi256ENS_6half_tEfNS_4arch4Sm80ELb0ELb0ELb1ELb1ELb1ELb1ELb1ELb0EEENS1_21CollectiveEpilogueFwdINS6_IJS8_SA_S9_EEENS6_IJNS7_ILi1EEESI_SI_EEESC_SE_Li256ELb1ELb1ELb0ELb0EEENS1_19SingleTileSchedulerILb1ELb0ELb1ELi128EEEEEEEEEvNT_6ParamsE --------------------------
	.section	.nv.info._ZN7cutlass13device_kernelIN5flash19enable_sm80_to_sm89INS1_16FlashAttnFwdSm80INS1_25CollectiveMainloopFwdSm80ILi8ELi1ELb0EN4cute5tupleIJNS5_1CILi128EEENS7_ILi48EEENS7_ILi256EEEEEELi256ENS_6half_tEfNS_4arch4Sm80ELb0ELb0ELb1ELb1ELb1ELb1ELb1ELb0EEENS1_21CollectiveEpilogueFwdINS6_IJS8_SA_S9_EEENS6_IJNS7_ILi1EEESI_SI_EEESC_SE_Li256ELb1ELb1ELb0ELb0EEENS1_19SingleTileSchedulerILb1ELb0ELb1ELi128EEEEEEEEEvNT_6ParamsE,"",@"SHT_CUDA_INFO"
	.sectionflags	@""
	.align	4


	//----- nvinfo : EIATTR_CUDA_API_VERSION
	.align		4
        /*0000*/ 	.byte	0x04, 0x37
        /*0002*/ 	.short	(.L_360 - .L_359)
.L_359:
        /*0004*/ 	.word	0x00000082


	//----- nvinfo : EIATTR_KPARAM_INFO
	.align		4
.L_360:
        /*0008*/ 	.byte	0x04, 0x17
        /*000a*/ 	.short	(.L_362 - .L_361)
.L_361:
        /*000c*/ 	.word	0x00000000
        /*0010*/ 	.short	0x0000
        /*0012*/ 	.short	0x0000
        /*0014*/ 	.byte	0x00, 0xf0, 0x61, 0x10


	//----- nvinfo : EIATTR_SPARSE_MMA_MASK
	.align		4
.L_362:
        /*0018*/ 	.byte	0x03, 0x50
        /*001a*/ 	.short	0x0000


	//----- nvinfo : EIATTR_MAXREG_COUNT
	.align		4
        /*001c*/ 	.byte	0x03, 0x1b
        /*001e*/ 	.short	0x00ff


	//----- nvinfo : EIATTR_MERCURY_ISA_VERSION
	.align		4
        /*0020*/ 	.byte	0x03, 0x5f
        /*0022*/ 	.short	0x0101


	//----- nvinfo : EIATTR_VRC_CTA_INIT_COUNT
	.align		4
        /*0024*/ 	.byte	0x02, 0x4a
	.zero		1
	.zero		1


	//----- nvinfo : EIATTR_EXIT_INSTR_OFFSETS
	.align		4
        /*0028*/ 	.byte	0x04, 0x1c
        /*002a*/ 	.short	(.L_364 - .L_363)


	//   ....[0]....
.L_363:
        /*002c*/ 	.word	0x00000010


	//----- nvinfo : EIATTR_MAX_THREADS
	.align		4
.L_364:
        /*0030*/ 	.byte	0x04, 0x05
        /*0032*/ 	.short	(.L_366 - .L_365)
.L_365:
        /*0034*/ 	.word	0x00000100
        /*0038*/ 	.word	0x00000001
        /*003c*/ 	.word	0x00000001


	//----- nvinfo : EIATTR_CBANK_PARAM_SIZE
	.align		4
.L_366:
        /*0040*/ 	.byte	0x03, 0x19
        /*0042*/ 	.short	0x0418


	//----- nvinfo : EIATTR_PARAM_CBANK
	.align		4
        /*0044*/ 	.byte	0x04, 0x0a
        /*0046*/ 	.short	(.L_368 - .L_367)
	.align		4
.L_367:
        /*0048*/ 	.word	index@(.nv.constant0._ZN7cutlass13device_kernelIN5flash19enable_sm80_to_sm89INS1_16FlashAttnFwdSm80INS1_25CollectiveMainloopFwdSm80ILi8ELi1ELb0EN4cute5tupleIJNS5_1CILi128EEENS7_ILi48EEENS7_ILi256EEEEEELi256ENS_6half_tEfNS_4arch4Sm80ELb0ELb0ELb1ELb1ELb1ELb1ELb1ELb0EEENS1_21CollectiveEpilogueFwdINS6_IJS8_SA_S9_EEENS6_IJNS7_ILi1EEESI_SI_EEESC_SE_Li256ELb1ELb1ELb0ELb0EEENS1_19SingleTileSchedulerILb1ELb0ELb1ELi128EEEEEEEEEvNT_6ParamsE)
        /*004c*/ 	.short	0x0380
        /*004e*/ 	.short	0x0418


	//----- nvinfo : EIATTR_SW_WAR
	.align		4
.L_368:
        /*0050*/ 	.byte	0x04, 0x36
        /*0052*/ 	.short	(.L_370 - .L_369)
.L_369:
        /*0054*/ 	.word	0x00000008
.L_370:


//--------------------- .nv.info._ZN7cutlass13device_kernelIN5flash19enable_sm80_to_sm89INS1_16FlashAttnFwdSm80INS1_25CollectiveMainloopFwdSm80ILi8ELi1ELb0EN4cute5tupleIJNS5_1CILi128EEENS7_ILi64EEENS7_ILi256EEEEEELi256ENS_6half_tEfNS_4arch4Sm80ELb0ELb1ELb1ELb0ELb1ELb0ELb1ELb0EEENS1_21CollectiveEpilogueFwdINS6_IJS8_SA_S9_EEENS6_IJNS7_ILi1EEESI_SI_EEESC_SE_Li256ELb0ELb1ELb0ELb0EEENS1_19SingleTileSchedulerILb0ELb0ELb1ELi128EEEEEEEEEvNT_6ParamsE --------------------------
	.section	.nv.info._ZN7cutlass13device_kernelIN5flash19enable_sm80_to_sm89INS1_16FlashAttnFwdSm80INS1_25CollectiveMainloopFwdSm80ILi8ELi1ELb0EN4cute5tupleIJNS5_1CILi128EEENS7_ILi64EEENS7_ILi256EEEEEELi256ENS_6half_tEfNS_4arch4Sm80ELb0ELb1ELb1ELb0ELb1ELb0ELb1ELb0EEENS1_21CollectiveEpilogueFwdINS6_IJS8_SA_S9_EEENS6_IJNS7_ILi1EEESI_SI_EEESC_SE_Li256ELb0ELb1ELb0ELb0EEENS1_19SingleTileSchedulerILb0ELb0ELb1ELi128EEEEEEEEEvNT_6ParamsE,"",@"SHT_CUDA_INFO"
	.sectionflags	@""
	.align	4


	//----- nvinfo : EIATTR_CUDA_API_VERSION
	.align		4
        /*0000*/ 	.byte	0x04, 0x37
        /*0002*/ 	.short	(.L_372 - .L_371)
.L_371:
        /*0004*/ 	.word	0x00000082


	//----- nvinfo : EIATTR_KPARAM_INFO
	.align		4
.L_372:
        /*0008*/ 	.byte	0x04, 0x17
        /*000a*/ 	.short	(.L_374 - .L_373)
.L_373:
        /*000c*/ 	.word	0x00000000
        /*0010*/ 	.short	0x0000
        /*0012*/ 	.short	0x0000
        /*0014*/ 	.byte	0x00, 0xf0, 0x61, 0x10


	//----- nvinfo : EIATTR_SPARSE_MMA_MASK
	.align		4
.L_374:
        /*0018*/ 	.byte	0x03, 0x50
        /*001a*/ 	.short	0x0000


	//----- nvinfo : EIATTR_MAXREG_COUNT
	.align		4
        /*001c*/ 	.byte	0x03, 0x1b
        /*001e*/ 	.short	0x00ff


	//----- nvinfo : EIATTR_MERCURY_ISA_VERSION
	.align		4
        /*0020*/ 	.byte	0x03, 0x5f
        /*0022*/ 	.short	0x0101


	//----- nvinfo : EIATTR_VRC_CTA_INIT_COUNT
	.align		4
        /*0024*/ 	.byte	0x02, 0x4a
	.zero		1
	.zero		1


	//----- nvinfo : EIATTR_EXIT_INSTR_OFFSETS
	.align		4
        /*0028*/ 	.byte	0x04, 0x1c
        /*002a*/ 	.short	(.L_376 - .L_375)


	//   ....[0]....
.L_375:
        /*002c*/ 	.word	0x00000010


	//----- nvinfo : EIATTR_MAX_THREADS
	.align		4
.L_376:
        /*0030*/ 	.byte	0x04, 0x05
        /*0032*/ 	.short	(.L_378 - .L_377)
.L_377:
        /*0034*/ 	.word	0x00000100
        /*0038*/ 	.word	0x00000001
        /*003c*/ 	.word	0x00000001


	//----- nvinfo : EIATTR_CBANK_PARAM_SIZE
	.align		4
.L_378:
        /*0040*/ 	.byte	0x03, 0x19
        /*0042*/ 	.short	0x0418


	//----- nvinfo : EIATTR_PARAM_CBANK
	.align		4
        /*0044*/ 	.byte	0x04, 0x0a
        /*0046*/ 	.short	(.L_380 - .L_379)
	.align		4
.L_379:
        /*0048*/ 	.word	index@(.nv.constant0._ZN7cutlass13device_kernelIN5flash19enable_sm80_to_sm89INS1_16FlashAttnFwdSm80INS1_25CollectiveMainloopFwdSm80ILi8ELi1ELb0EN4cute5tupleIJNS5_1CILi128EEENS7_ILi64EEENS7_ILi256EEEEEELi256ENS_6half_tEfNS_4arch4Sm80ELb0ELb1ELb1ELb0ELb1ELb0ELb1ELb0EEENS1_21CollectiveEpilogueFwdINS6_IJS8_SA_S9_EEENS6_IJNS7_ILi1EEESI_SI_EEESC_SE_Li256ELb0ELb1ELb0ELb0EEENS1_19SingleTileSchedulerILb0ELb0ELb1ELi128EEEEEEEEEvNT_6ParamsE)
        /*004c*/ 	.short	0x0380
        /*004e*/ 	.short	0x0418


	//----- nvinfo : EIATTR_SW_WAR
	.align		4
.L_380:
        /*0050*/ 	.byte	0x04, 0x36
        /*0052*/ 	.short	(.L_382 - .L_381)
.L_381:
        /*0054*/ 	.word	0x00000008
.L_382:


//--------------------- .nv.info._ZN7cutlass13device_kernelIN5flash19enable_sm80_to_sm89INS1_16FlashAttnFwdSm80INS1_25CollectiveMainloopFwdSm80ILi8ELi1ELb0EN4cute5tupleIJNS5_1CILi128EEENS7_ILi64EEENS7_ILi256EEEEEELi256ENS_6half_tEfNS_4arch4Sm80ELb0ELb1ELb1ELb1ELb1ELb0ELb1ELb0EEENS1_21CollectiveEpilogueFwdINS6_IJS8_SA_S9_EEENS6_IJNS7_ILi1EEESI_SI_EEESC_SE_Li256ELb1ELb1ELb0ELb0EEENS1_19SingleTileSchedulerILb1ELb0ELb1ELi128EEEEEEEEEvNT_6ParamsE --------------------------
	.section	.nv.info._ZN7cutlass13device_kernelIN5flash19enable_sm80_to_sm89INS1_16FlashAttnFwdSm80INS1_25CollectiveMainloopFwdSm80ILi8ELi1ELb0EN4cute5tupleIJNS5_1CILi128EEENS7_ILi64EEENS7_ILi256EEEEEELi256ENS_6half_tEfNS_4arch4Sm80ELb0ELb1ELb1ELb1ELb1ELb0ELb1ELb0EEENS1_21CollectiveEpilogueFwdINS6_IJS8_SA_S9_EEENS6_IJNS7_ILi1EEESI_SI_EEESC_SE_Li256ELb1ELb1ELb0ELb0EEENS1_19SingleTileSchedulerILb1ELb0ELb1ELi128EEEEEEEEEvNT_6ParamsE,"",@"SHT_CUDA_INFO"
	.sectionflags	@""
	.align	4


	//----- nvinfo : EIATTR_CUDA_API_VERSION
	.align		4
        /*0000*/ 	.byte	0x04, 0x37
        /*0002*/ 	.short	(.L_384 - .L_383)
.L_383:
        /*0004*/ 	.word	0x00000082


	//----- nvinfo : EIATTR_KPARAM_INFO
	.align		4
.L_384:
        /*0008*/ 	.byte	0x04, 0x17
        /*000a*/ 	.short	(.L_386 - .L_385)
.L_385:
        /*000c*/ 	.word	0x00000000
        /*0010*/ 	.short	0x0000
        /*0012*/ 	.short	0x0000
        /*0014*/ 	.byte	0x00, 0xf0, 0x61, 0x10


	//----- nvinfo : EIATTR_SPARSE_MMA_MASK
	.align		4
.L_386:
        /*0018*/ 	.byte	0x03, 0x50
        /*001a*/ 	.short	0x0000


	//----- nvinfo : EIATTR_MAXREG_COUNT
	.align		4
        /*001c*/ 	.byte	0x03, 0x1b
        /*001e*/ 	.short	0x00ff


	//----- nvinfo : EIATTR_MERCURY_ISA_VERSION
	.align		4
        /*0020*/ 	.byte	0x03, 0x5f
        /*0022*/ 	.short	0x0101


	//----- nvinfo : EIATTR_VRC_CTA_INIT_COUNT
	.align		4
        /*0024*/ 	.byte	0x02, 0x4a
	.zero		1
	.zero		1


	//----- nvinfo : EIATTR_EXIT_INSTR_OFFSETS
	.align		4
        /*0028*/ 	.byte	0x04, 0x1c
        /*002a*/ 	.short	(.L_388 - .L_387)


	//   ....[0]....
.L_387:
        /*002c*/ 	.word	0x00000010


	//----- nvinfo : EIATTR_MAX_THREADS
	.align		4
.L_388:
        /*0030*/ 	.byte	0x04, 0x05
        /*0032*/ 	.short	(.L_390 - .L_389)
.L_389:
        /*0034*/ 	.word	0x00000100
        /*0038*/ 	.word	0x00000001
        /*003c*/ 	.word	0x00000001


	//----- nvinfo : EIATTR_CBANK_PARAM_SIZE
	.align		4
.L_390:
        /*0040*/ 	.byte	0x03, 0x19
        /*0042*/ 	.short	0x0418


	//----- nvinfo : EIATTR_PARAM_CBANK
	.align		4
        /*0044*/ 	.byte	0x04, 0x0a
        /*0046*/ 	.short	(.L_392 - .L_391)
	.align		4
.L_391:
        /*0048*/ 	.word	index@(.nv.constant0._ZN7cutlass13device_kernelIN5flash19enable_sm80_to_sm89INS1_16FlashAttnFwdSm80INS1_25CollectiveMainloopFwdSm80ILi8ELi1ELb0EN4cute5tupleIJNS5_1CILi128EEENS7_ILi64EEENS7_ILi256EEEEEELi256ENS_6half_tEfNS_4arch4Sm80ELb0ELb1ELb1ELb1ELb1ELb0ELb1ELb0EEENS1_21CollectiveEpilogueFwdINS6_IJS8_SA_S9_EEENS6_IJNS7_ILi1EEESI_SI_EEESC_SE_Li256ELb1ELb1ELb0ELb0EEENS1_19SingleTileSchedulerILb1ELb0ELb1ELi128EEEEEEEEEvNT_6ParamsE)
        /*004c*/ 	.short	0x0380
        /*004e*/ 	.short	0x0418


	//----- nvinfo : EIATTR_SW_WAR
	.align		4
.L_392:
        /*0050*/ 	.byte	0x04, 0x36
        /*0052*/ 	.short	(.L_394 - .L_393)
.L_393:
        /*0054*/ 	.word	0x00000008
.L_394:


//--------------------- .nv.info._ZN7cutlass13device_kernelIN5flash19enable_sm80_to_sm89INS1_16FlashAttnFwdSm80INS1_25CollectiveMainloopFwdSm80ILi8ELi1ELb0EN4cute5tupleIJNS5_1CILi128EEENS7_ILi48EEENS7_ILi256EEEEEELi256ENS_6half_tEfNS_4arch4Sm80ELb0ELb1ELb1ELb1ELb1ELb1ELb1ELb0EEENS1_21CollectiveEpilogueFwdINS6_IJS8_SA_S9_EEENS6_IJNS7_ILi1EEESI_SI_EEESC_SE_Li256ELb1ELb1ELb0ELb0EEENS1_19SingleTileSchedulerILb1ELb0ELb1ELi128EEEEEEEEEvNT_6ParamsE --------------------------
	.section	.nv.info._ZN7cutlass13device_kernelIN5flash19enable_sm80_to_sm89INS1_16FlashAttnFwdSm80INS1_25CollectiveMainloopFwdSm80ILi8ELi1ELb0EN4cute5tupleIJNS5_1CILi128EEENS7_ILi48EEENS7_ILi256EEEEEELi256ENS_6half_tEfNS_4arch4Sm80ELb0ELb1ELb1ELb1ELb1ELb1ELb1ELb0EEENS1_21CollectiveEpilogueFwdINS6_IJS8_SA_S9_EEENS6_IJNS7_ILi1EEESI_SI_EEESC_SE_Li256ELb1ELb1ELb0ELb0EEENS1_19SingleTileSchedulerILb1ELb0ELb1ELi128EEEEEEEEEvNT_6ParamsE,"",@"SHT_CUDA_INFO"
	.sectionflags	@""
	.align	4


	//----- nvinfo : EIATTR_CUDA_API_VERSION
	.align		4
        /*0000*/ 	.byte	0x04, 0x37
        /*0002*/ 	.short	(.L_396 - .L_395)
.L_395:
        /*0004*/ 	.word	0x00000082


	//----- nvinfo : EIATTR_KPARAM_INFO
	.align		4
.L_396:
        /*0008*/ 	.byte	0x04, 0x17
        /*000a*/ 	.short	(.L_398 - .L_397)
.L_397:
        /*000c*/ 	.word	0x00000000
        /*0010*/ 	.short	0x0000
        /*0012*/ 	.short	0x0000
        /*0014*/ 	.byte	0x00, 0xf0, 0x61, 0x10


	//----- nvinfo : EIATTR_SPARSE_MMA_MASK
	.align		4
.L_398:
        /*0018*/ 	.byte	0x03, 0x50
        /*001a*/ 	.short	0x0000


	//----- nvinfo : EIATTR_MAXREG_COUNT
	.align		4
        /*001c*/ 	.byte	0x03, 0x1b
        /*001e*/ 	.short	0x00ff


	//----- nvinfo : EIATTR_MERCURY_ISA_VERSION
	.align		4
        /*0020*/ 	.byte	0x03, 0x5f
        /*0022*/ 	.short	0x0101


	//----- nvinfo : EIATTR_VRC_CTA_INIT_COUNT
	.align		4
        /*0024*/ 	.byte	0x02, 0x4a
	.zero		1
	.zero		1


	//----- nvinfo : EIATTR_EXIT_INSTR_OFFSETS
	.align		4
        /*0028*/ 	.byte	0x04, 0x1c
        /*002a*/ 	.short	(.L_400 - .L_399)


	//   ....[0]....
.L_399:
        /*002c*/ 	.word	0x00000010


	//----- nvinfo : EIATTR_MAX_THREADS
	.align		4
.L_400:
        /*0030*/ 	.byte	0x04, 0x05
        /*0032*/ 	.short	(.L_402 - .L_401)
.L_401:
        /*0034*/ 	.word	0x00000100
        /*0038*/ 	.word	0x00000001
        /*003c*/ 	.word	0x00000001


	//----- nvinfo : EIATTR_CBANK_PARAM_SIZE
	.align		4
.L_402:
        /*0040*/ 	.byte	0x03, 0x19
        /*0042*/ 	.short	0x0418


	//----- nvinfo : EIATTR_PARAM_CBANK
	.align		4
        /*0044*/ 	.byte	0x04, 0x0a
        /*0046*/ 	.short	(.L_404 - .L_403)
	.align		4
.L_403:
        /*0048*/ 	.word	index@(.nv.constant0._ZN7cutlass13device_kernelIN5flash19enable_sm80_to_sm89INS1_16FlashAttnFwdSm80INS1_25CollectiveMainloopFwdSm80ILi8ELi1ELb0EN4cute5tupleIJNS5_1CILi128EEENS7_ILi48EEENS7_ILi256EEEEEELi256ENS_6half_tEfNS_4arch4Sm80ELb0ELb1ELb1ELb1ELb1ELb1ELb1ELb0EEENS1_21CollectiveEpilogueFwdINS6_IJS8_SA_S9_EEENS6_IJNS7_ILi1EEESI_SI_EEESC_SE_Li256ELb1ELb1ELb0ELb0EEENS1_19SingleTileSchedulerILb1ELb0ELb1ELi128EEEEEEEEEvNT_6ParamsE)
        /*004c*/ 	.short	0x0380
        /*004e*/ 	.short	0x0418


	//----- nvinfo : EIATTR_SW_WAR
	.align		4
.L_404:
        /*0050*/ 	.byte	0x04, 0x36
        /*0052*/ 	.short	(.L_406 - .L_405)
.L_405:
        /*0054*/ 	.word	0x00000008
.L_406:


//--------------------- .nv.info._ZN7cutlass13device_kernelIN5flash19enable_sm80_to_sm89INS1_16FlashAttnFwdSm80INS1_25CollectiveMainloopFwdSm80ILi8ELi1ELb0EN4cute5tupleIJNS5_1CILi128EEENS7_ILi96EEENS7_ILi256EEEEEELi256ENS_6half_tEfNS_4arch4Sm80ELb1ELb0ELb1ELb0ELb1ELb0ELb1ELb0EEENS1_21CollectiveEpilogueFwdINS6_IJS8_SA_S9_EEENS6_IJNS7_ILi1EEESI_SI_EEESC_SE_Li256ELb0ELb1ELb0ELb0EEENS1_30DynamicPersistentTileSchedulerILi256ELi256ELb0ELb1ELb0EEEEEEEEEvNT_6ParamsE --------------------------
	.section	.nv.info._ZN7cutlass13device_kernelIN5flash19enable_sm80_to_sm89INS1_16FlashAttnFwdSm80INS1_25CollectiveMainloopFwdSm80ILi8ELi1ELb0EN4cute5tupleIJNS5_1CILi128EEENS7_ILi96EEENS7_ILi256EEEEEELi256ENS_6half_tEfNS_4arch4Sm80ELb1ELb0ELb1ELb0ELb1ELb0ELb1ELb0EEENS1_21CollectiveEpilogueFwdINS6_IJS8_SA_S9_EEENS6_IJNS7_ILi1EEESI_SI_EEESC_SE_Li256ELb0ELb1ELb0ELb0EEENS1_30DynamicPersistentTileSchedulerILi256ELi256ELb0ELb1ELb0EEEEEEEEEvNT_6ParamsE,"",@"SHT_CUDA_INFO"
	.sectionflags	@""
	.align	4


	//----- nvinfo : EIATTR_CUDA_API_VERSION
	.align		4
        /*0000*/ 	.byte	0x04, 0x37
        /*0002*/ 	.short	(.L_408 - .L_407)
.L_407:
        /*0004*/ 	.word	0x00000082


	//----- nvinfo : EIATTR_KPARAM_INFO
	.align		4
.L_408:
        /*0008*/ 	.byte	0x04, 0x17
        /*000a*/ 	.short	(.L_410 - .L_409)
.L_409:
        /*000c*/ 	.word	0x00000000
        /*0010*/ 	.short	0x0000
        /*0012*/ 	.short	0x0000
        /*0014*/ 	.byte	0x00, 0xf0, 0xa1, 0x10


	//----- nvinfo : EIATTR_SPARSE_MMA_MASK
	.align		4
.L_410:
        /*0018*/ 	.byte	0x03, 0x50
        /*001a*/ 	.short	0x0000


	//----- nvinfo : EIATTR_MAXREG_COUNT
	.align		4
        /*001c*/ 	.byte	0x03, 0x1b
        /*001e*/ 	.short	0x00ff


	//----- nvinfo : EIATTR_MERCURY_ISA_VERSION
	.align		4
        /*0020*/ 	.byte	0x03, 0x5f
        /*0022*/ 	.short	0x0101


	//----- nvinfo : EIATTR_VRC_CTA_INIT_COUNT
	.align		4
        /*0024*/ 	.byte	0x02, 0x4a
	.zero		1
	.zero		1


	//----- nvinfo : EIATTR_EXIT_INSTR_OFFSETS
	.align		4
        /*0028*/ 	.byte	0x04, 0x1c
        /*002a*/ 	.short	(.L_412 - .L_411)


	//   ....[0]....
.L_411:
        /*002c*/ 	.word	0x00000010


	//----- nvinfo : EIATTR_MAX_THREADS
	.align		4
.L_412:
        /*0030*/ 	.byte	0x04, 0x05
        /*0032*/ 	.short	(.L_414 - .L_413)
.L_413:
        /*0034*/ 	.word	0x00000100
        /*0038*/ 	.word	0x00000001
        /*003c*/ 	.word	0x00000001


	//----- nvinfo : EIATTR_CBANK_PARAM_SIZE
	.align		4
.L_414:
        /*0040*/ 	.byte	0x03, 0x19
        /*0042*/ 	.short	0x0428


	//----- nvinfo : EIATTR_PARAM_CBANK
	.align		4
        /*0044*/ 	.byte	0x04, 0x0a
        /*0046*/ 	.short	(.L_416 - .L_415)
	.align		4
.L_415:
        /*0048*/ 	.word	index@(.nv.constant0._ZN7cutlass13device_kernelIN5flash19enable_sm80_to_sm89INS1_16FlashAttnFwdSm80INS1_25CollectiveMainloopFwdSm80ILi8ELi1ELb0EN4cute5tupleIJNS5_1CILi128EEENS7_ILi96EEENS7_ILi256EEEEEELi256ENS_6half_tEfNS_4arch4Sm80ELb1ELb0ELb1ELb0ELb1ELb0ELb1ELb0EEENS1_21CollectiveEpilogueFwdINS6_IJS8_SA_S9_EEENS6_IJNS7_ILi1EEESI_SI_EEESC_SE_Li256ELb0ELb1ELb0ELb0EEENS1_30DynamicPersistentTileSchedulerILi256ELi256ELb0ELb1ELb0EEEEEEEEEvNT_6ParamsE)
        /*004c*/ 	.short	0x0380
        /*004e*/ 	.short	0x0428


	//----- nvinfo : EIATTR_SW_WAR
	.align		4
.L_416:
        /*0050*/ 	.byte	0x04, 0x36
        /*0052*/ 	.short	(.L_418 - .L_417)
.L_417:
        /*0054*/ 	.word	0x00000008
.L_418:


//--------------------- .nv.info._ZN7cutlass13device_kernelIN5flash19enable_sm80_to_sm89INS1_16FlashAttnFwdSm80INS1_25CollectiveMainloopFwdSm80ILi8ELi1ELb0EN4cute5tupleIJNS5_1CILi128EEENS7_ILi96EEENS7_ILi256EEEEEELi256ENS_6half_tEfNS_4arch4Sm80ELb1ELb0ELb1ELb1ELb1ELb0ELb1ELb0EEENS1_21CollectiveEpilogueFwdINS6_IJS8_SA_S9_EEENS6_IJNS7_ILi1EEESI_SI_EEESC_SE_Li256ELb1ELb1ELb0ELb0EEENS1_19SingleTileSchedulerILb1ELb0ELb1ELi128EEEEEEEEEvNT_6ParamsE --------------------------
	.section	.nv.info._ZN7cutlass13device_kernelIN5flash19enable_sm80_to_sm89INS1_16FlashAttnFwdSm80INS1_25CollectiveMainloopFwdSm80ILi8ELi1ELb0EN4cute5tupleIJNS5_1CILi128EEENS7_ILi96EEENS7_ILi256EEEEEELi256ENS_6half_tEfNS_4arch4Sm80ELb1ELb0ELb1ELb1ELb1ELb0ELb1ELb0EEENS1_21CollectiveEpilogueFwdINS6_IJS8_SA_S9_EEENS6_IJNS7_ILi1EEESI_SI_EEESC_SE_Li256ELb1ELb1ELb0ELb0EEENS1_19SingleTileSchedulerILb1ELb0ELb1ELi128EEEEEEEEEvNT_6ParamsE,"",@"SHT_CUDA_INFO"
	.sectionflags	@""
	.align	4


	//----- nvinfo : EIATTR_CUDA_API_VERSION
	.align		4
        /*0000*/ 	.byte	0x04, 0x37
        /*0002*/ 	.short	(.L_420 - .L_419)
.L_419:
        /*0004*/ 	.word	0x00000082


	//----- nvinfo : EIATTR_KPARAM_INFO
	.align		4
.L_420:
        /*0008*/ 	.byte	0x04, 0x17
        /*000a*/ 	.short	(.L_422 - .L_421)
.L_421:
        /*000c*/ 	.word	0x00000000
        /*0010*/ 	.short	0x0000
        /*0012*/ 	.short	0x0000
        /*0014*/ 	.byte	0x00, 0xf0, 0x61, 0x10


	//----- nvinfo : EIATTR_SPARSE_MMA_MASK
	.align		4
.L_422:
        /*0018*/ 	.byte	0x03, 0x50
        /*001a*/ 	.short	0x0000


	//----- nvinfo : EIATTR_MAXREG_COUNT
	.align		4
        /*001c*/ 	.byte	0x03, 0x1b
        /*001e*/ 	.short	0x00ff


	//----- nvinfo : EIATTR_MERCURY_ISA_VERSION
	.align		4
        /*0020*/ 	.byte	0x03, 0x5f
        /*0022*/ 	.short	0x0101


	//----- nvinfo : EIATTR_VRC_CTA_INIT_COUNT
	.align		4
        /*0024*/ 	.byte	0x02, 0x4a
	.zero		1
	.zero		1


	//----- nvinfo : EIATTR_EXIT_INSTR_OFFSETS
	.align		4
        /*0028*/ 	.byte	0x04, 0x1c
        /*002a*/ 	.short	(.L_424 - .L_423)


	//   ....[0]....
.L_423:
        /*002c*/ 	.word	0x00000010


	//----- nvinfo : EIATTR_MAX_THREADS
	.align		4
.L_424:
        /*0030*/ 	.byte	0x04, 0x05
        /*0032*/ 	.short	(.L_426 - .L_425)
.L_425:
        /*0034*/ 	.word	0x00000100
        /*0038*/ 	.word	0x00000001
        /*003c*/ 	.word	0x00000001


	//----- nvinfo : EIATTR_CBANK_PARAM_SIZE
	.align		4
.L_426:
        /*0040*/ 	.byte	0x03, 0x19
        /*0042*/ 	.short	0x0418


	//----- nvinfo : EIATTR_PARAM_CBANK
	.align		4
        /*0044*/ 	.byte	0x04, 0x0a
        /*0046*/ 	.short	(.L_428 - .L_427)
	.align		4
.L_427:
        /*0048*/ 	.word	index@(.nv.constant0._ZN7cutlass13device_kernelIN5flash19enable_sm80_to_sm89INS1_16FlashAttnFwdSm80INS1_25CollectiveMainloopFwdSm80ILi8ELi1ELb0EN4cute5tupleIJNS5_1CILi128EEENS7_ILi96EEENS7_ILi256EEEEEELi256ENS_6half_tEfNS_4arch4Sm80ELb1ELb0ELb1ELb1ELb1ELb0ELb1ELb0EEENS1_21CollectiveEpilogueFwdINS6_IJS8_SA_S9_EEENS6_IJNS7_ILi1EEESI_SI_EEESC_SE_Li256ELb1ELb1ELb0ELb0EEENS1_19SingleTileSchedulerILb1ELb0ELb1ELi128EEEEEEEEEvNT_6ParamsE)
        /*004c*/ 	.short	0x0380
        /*004e*/ 	.short	0x0418


	//----- nvinfo : EIATTR_SW_WAR
	.align		4
.L_428:
        /*0050*/ 	.byte	0x04, 0x36
        /*0052*/ 	.short	(.L_430 - .L_429)
.L_429:
        /*0054*/ 	.word	0x00000008
.L_430:


//--------------------- .nv.info._ZN7cutlass13device_kernelIN5flash19enable_sm80_to_sm89INS1_16FlashAttnFwdSm80INS1_25CollectiveMainloopFwdSm80ILi8ELi1ELb0EN4cute5tupleIJNS5_1CILi128EEENS7_ILi48EEENS7_ILi256EEEEEELi256ENS_6half_tEfNS_4arch4Sm80ELb1ELb0ELb1ELb1ELb1ELb1ELb1ELb0EEENS1_21CollectiveEpilogueFwdINS6_IJS8_SA_S9_EEENS6_IJNS7_ILi1EEESI_SI_EEESC_SE_Li256ELb1ELb1ELb0ELb0EEENS1_19SingleTileSchedulerILb1ELb0ELb1ELi128EEEEEEEEEvNT_6ParamsE --------------------------
	.section	.nv.info._ZN7cutlass13device_kernelIN5flash19enable_sm80_to_sm89INS1_16FlashAttnFwdSm80INS1_25CollectiveMainloopFwdSm80ILi8ELi1ELb0EN4cute5tupleIJNS5_1CILi128EEENS7_ILi48EEENS7_ILi256EEEEEELi256ENS_6half_tEfNS_4arch4Sm80ELb1ELb0ELb1ELb1ELb1ELb1ELb1ELb0EEENS1_21CollectiveEpilogueFwdINS6_IJS8_SA_S9_EEENS6_IJNS7_ILi1EEESI_SI_EEESC_SE_Li256ELb1ELb1ELb0ELb0EEENS1_19SingleTileSchedulerILb1ELb0ELb1ELi128EEEEEEEEEvNT_6ParamsE,"",@"SHT_CUDA_INFO"
	.sectionflags	@""
	.align	4


	//----- nvinfo : EIATTR_CUDA_API_VERSION
	.align		4
        /*0000*/ 	.byte	0x04, 0x37
        /*0002*/ 	.short	(.L_432 - .L_431)
.L_431:
        /*0004*/ 	.word	0x00000082


	//----- nvinfo : EIATTR_KPARAM_INFO
	.align		4
.L_432:
        /*0008*/ 	.byte	0x04, 0x17
        /*000a*/ 	.short	(.L_434 - .L_433)
.L_433:
        /*000c*/ 	.word	0x00000000
        /*0010*/ 	.short	0x0000
        /*0012*/ 	.short	0x0000
        /*0014*/ 	.byte	0x00, 0xf0, 0x61, 0x10


	//----- nvinfo : EIATTR_SPARSE_MMA_MASK
	.align		4
.L_434:
        /*0018*/ 	.byte	0x03, 0x50
        /*001a*/ 	.short	0x0000


	//----- nvinfo : EIATTR_MAXREG_COUNT
	.align		4
        /*001c*/ 	.byte	0x03, 0x1b
        /*001e*/ 	.short	0x00ff


	//----- nvinfo : EIATTR_MERCURY_ISA_VERSION
	.align		4
        /*0020*/ 	.byte	0x03, 0x5f
        /*0022*/ 	.short	0x0101


	//----- nvinfo : EIATTR_VRC_CTA_INIT_COUNT
	.align		4
        /*0024*/ 	.byte	0x02, 0x4a
	.zero		1
	.zero		1


	//----- nvinfo : EIATTR_EXIT_INSTR_OFFSETS
	.align		4
        /*0028*/ 	.byte	0x04, 0x1c
        /*002a*/ 	.short	(.L_436 - .L_435)


	//   ....[0]....
.L_435:
        /*002c*/ 	.word	0x00000010


	//----- nvinfo : EIATTR_MAX_THREADS
	.align		4
.L_436:
        /*0030*/ 	.byte	0x04, 0x05
        /*0032*/ 	.short	(.L_438 - .L_437)
.L_437:
        /*0034*/ 	.word	0x00000100
        /*0038*/ 	.word	0x00000001
        /*003c*/ 	.word	0x00000001


	//----- nvinfo : EIATTR_CBANK_PARAM_SIZE
	.align		4
.L_438:
        /*0040*/ 	.byte	0x03, 0x19
        /*0042*/ 	.short	0x0418


	//----- nvinfo : EIATTR_PARAM_CBANK
	.align		4
        /*0044*/ 	.byte	0x04, 0x0a
        /*0046*/ 	.short	(.L_440 - .L_439)
	.align		4
.L_439:
        /*0048*/ 	.word	index@(.nv.constant0._ZN7cutlass13device_kernelIN5flash19enable_sm80_to_sm89INS1_16FlashAttnFwdSm80INS1_25CollectiveMainloopFwdSm80ILi8ELi1ELb0EN4cute5tupleIJNS5_1CILi128EEENS7_ILi48EEENS7_ILi256EEEEEELi256ENS_6half_tEfNS_4arch4Sm80ELb1ELb0ELb1ELb1ELb1ELb1ELb1ELb0EEENS1_21CollectiveEpilogueFwdINS6_IJS8_SA_S9_EEENS6_IJNS7_ILi1EEESI_SI_EEESC_SE_Li256ELb1ELb1ELb0ELb0EEENS1_19SingleTileSchedulerILb1ELb0ELb1ELi128EEEEEEEEEvNT_6ParamsE)
        /*004c*/ 	.short	0x0380
        /*004e*/ 	.short	0x0418


	//----- nvinfo : EIATTR_SW_WAR
	.align		4
.L_440:
        /*0050*/ 	.byte	0x04, 0x36
        /*0052*/ 	.short	(.L_442 - .L_441)
.L_441:
        /*0054*/ 	.word	0x00000008
.L_442:


//--------------------- .nv.info._ZN7cutlass13device_kernelIN5flash19enable_sm80_to_sm89INS1_16FlashAttnFwdSm80INS1_25CollectiveMainloopFwdSm80ILi8ELi1ELb1EN4cute5tupleIJNS5_1CILi128EEENS7_ILi64EEENS7_ILi256EEEEEELi256ENS_6half_tEfNS_4arch4Sm80ELb0ELb0ELb0ELb0ELb1ELb0ELb1ELb0EEENS1_21CollectiveEpilogueFwdINS6_IJS8_SA_S9_EEENS6_IJNS7_ILi1EEESI_SI_EEESC_SE_Li256ELb0ELb1ELb0ELb0EEENS1_19SingleTileSchedulerILb0ELb0ELb1ELi128EEEEEEEEEvNT_6ParamsE --------------------------
	.section	.nv.info._ZN7cutlass13device_kernelIN5flash19enable_sm80_to_sm89INS1_16FlashAttnFwdSm80INS1_25CollectiveMainloopFwdSm80ILi8ELi1ELb1EN4cute5tupleIJNS5_1CILi128EEENS7_ILi64EEENS7_ILi256EEEEEELi256ENS_6half_tEfNS_4arch4Sm80ELb0ELb0ELb0ELb0ELb1ELb0ELb1ELb0EEENS1_21CollectiveEpilogueFwdINS6_IJS8_SA_S9_EEENS6_IJNS7_ILi1EEESI_SI_EEESC_SE_Li256ELb0ELb1ELb0ELb0EEENS1_19SingleTileSchedulerILb0ELb0ELb1ELi128EEEEEEEEEvNT_6ParamsE,"",@"SHT_CUDA_INFO"
	.sectionflags	@""
	.align	4


	//----- nvinfo : EIATTR_CUDA_API_VERSION
	.align		4
        /*0000*/ 	.byte	0x04, 0x37
        /*0002*/ 	.short	(.L_444 - .L_443)
.L_443:
        /*0004*/ 	.word	0x00000082


	//----- nvinfo : EIATTR_KPARAM_INFO
	.align		4
.L_444:
        /*0008*/ 	.byte	0x04, 0x17
        /*000a*/ 	.short	(.L_446 - .L_445)
.L_445:
        /*000c*/ 	.word	0x00000000
        /*0010*/ 	.short	0x0000
        /*0012*/ 	.short	0x0000
        /*0014*/ 	.byte	0x00, 0xf0, 0x61, 0x10


	//----- nvinfo : EIATTR_SPARSE_MMA_MASK
	.align		4
.L_446:
        /*0018*/ 	.byte	0x03, 0x50
        /*001a*/ 	.short	0x0000


	//----- nvinfo : EIATTR_MAXREG_COUNT
	.align		4
        /*001c*/ 	.byte	0x03, 0x1b
        /*001e*/ 	.short	0x00ff


	//----- nvinfo : EIATTR_MERCURY_ISA_VERSION
	.align		4
        /*0020*/ 	.byte	0x03, 0x5f
        /*0022*/ 	.short	0x0101


	//----- nvinfo : EIATTR_VRC_CTA_INIT_COUNT
	.align		4
        /*0024*/ 	.byte	0x02, 0x4a
	.zero		1
	.zero		1


	//----- nvinfo : EIATTR_EXIT_INSTR_OFFSETS
	.align		4
        /*0028*/ 	.byte	0x04, 0x1c
        /*002a*/ 	.short	(.L_448 - .L_447)


	//   ....[0]....
.L_447:
        /*002c*/ 	.word	0x00000010


	//----- nvinfo : EIATTR_MAX_THREADS
	.align		4
.L_448:
        /*0030*/ 	.byte	0x04, 0x05
        /*0032*/ 	.short	(.L_450 - .L_449)
.L_449:
        /*0034*/ 	.word	0x00000100
        /*0038*/ 	.word	0x00000001
        /*003c*/ 	.word	0x00000001


	//----- nvinfo : EIATTR_CBANK_PARAM_SIZE
	.align		4
.L_450:
        /*0040*/ 	.byte	0x03, 0x19
        /*0042*/ 	.short	0x0418


	//----- nvinfo : EIATTR_PARAM_CBANK
	.align		4
        /*0044*/ 	.byte	0x04, 0x0a
        /*0046*/ 	.short	(.L_452 - .L_451)
	.align		4
.L_451:
        /*0048*/ 	.word	index@(.nv.constant0._ZN7cutlass13device_kernelIN5flash19enable_sm80_to_sm89INS1_16FlashAttnFwdSm80INS1_25CollectiveMainloopFwdSm80ILi8ELi1ELb1EN4cute5tupleIJNS5_1CILi128EEENS7_ILi64EEENS7_ILi256EEEEEELi256ENS_6half_tEfNS_4arch4Sm80ELb0ELb0ELb0ELb0ELb1ELb0ELb1ELb0EEENS1_21CollectiveEpilogueFwdINS6_IJS8_SA_S9_EEENS6_IJNS7_ILi1EEESI_SI_EEESC_SE_Li256ELb0ELb1ELb0ELb0EEENS1_19SingleTileSchedulerILb0ELb0ELb1ELi128EEEEEEEEEvNT_6ParamsE)
        /*004c*/ 	.short	0x0380
        /*004e*/ 	.short	0x0418


	//----- nvinfo : EIATTR_SW_WAR
	.align		4
.L_452:
        /*0050*/ 	.byte	0x04, 0x36
        /*0052*/ 	.short	(.L_454 - .L_453)
.L_453:
        /*0054*/ 	.word	0x00000008
.L_454:


//--------------------- .nv.info._ZN7cutlass13device_kernelIN5flash19enable_sm80_to_sm89INS1_16FlashAttnFwdSm80INS1_25CollectiveMainloopFwdSm80ILi8ELi1ELb1EN4cute5tupleIJNS5_1CILi128EEENS7_ILi64EEENS7_ILi256EEEEEELi256ENS_6half_tEfNS_4arch4Sm80ELb0ELb0ELb0ELb1ELb1ELb0ELb1ELb0EEENS1_21CollectiveEpilogueFwdINS6_IJS8_SA_S9_EEENS6_IJNS7_ILi1EEESI_SI_EEESC_SE_Li256ELb1ELb1ELb0ELb0EEENS1_19SingleTileSchedulerILb1ELb0ELb1ELi128EEEEEEEEEvNT_6ParamsE --------------------------
	.section	.nv.info._ZN7cutlass13device_kernelIN5flash19enable_sm80_to_sm89INS1_16FlashAttnFwdSm80INS1_25CollectiveMainloopFwdSm80ILi8ELi1ELb1EN4cute5tupleIJNS5_1CILi128EEENS7_ILi64EEENS7_ILi256EEEEEELi256ENS_6half_tEfNS_4arch4Sm80ELb0ELb0ELb0ELb1ELb1ELb0ELb1ELb0EEENS1_21CollectiveEpilogueFwdINS6_IJS8_SA_S9_EEENS6_IJNS7_ILi1EEESI_SI_EEESC_SE_Li256ELb1ELb1ELb0ELb0EEENS1_19SingleTileSchedulerILb1ELb0ELb1ELi128EEEEEEEEEvNT_6ParamsE,"",@"SHT_CUDA_INFO"
	.sectionflags	@""
	.align	4


	//----- nvinfo : EIATTR_CUDA_API_VERSION
	.align		4
        /*0000*/ 	.byte	0x04, 0x37
        /*0002*/ 	.short	(.L_456 - .L_455)
.L_455:
        /*0004*/ 	.word	0x00000082


	//----- nvinfo : EIATTR_KPARAM_INFO
	.align		4
.L_456:
        /*0008*/ 	.byte	0x04, 0x17
        /*000a*/ 	.short	(.L_458 - .L_457)
.L_457:
        /*000c*/ 	.word	0x00000000
        /*0010*/ 	.short	0x0000
        /*0012*/ 	.short	0x0000
        /*0014*/ 	.byte	0x00, 0xf0, 0x61, 0x10


	//----- nvinfo : EIATTR_SPARSE_MMA_MASK
	.align		4
.L_458:
        /*0018*/ 	.byte	0x03, 0x50
        /*001a*/ 	.short	0x0000


	//----- nvinfo : EIATTR_MAXREG_COUNT
	.align		4
        /*001c*/ 	.byte	0x03, 0x1b
        /*001e*/ 	.short	0x00ff


	//----- nvinfo : EIATTR_MERCURY_ISA_VERSION
	.align		4
        /*0020*/ 	.byte	0x03, 0x5f
        /*0022*/ 	.short	0x0101


	//----- nvinfo : EIATTR_VRC_CTA_INIT_COUNT
	.align		4
        /*0024*/ 	.byte	0x02, 0x4a
	.zero		1
	.zero		1


	//----- nvinfo : EIATTR_EXIT_INSTR_OFFSETS
	.align		4
        /*0028*/ 	.byte	0x04, 0x1c
        /*002a*/ 	.short	(.L_460 - .L_459)


	//   ....[0]....
.L_459:
        /*002c*/ 	.word	0x00000010


	//----- nvinfo : EIATTR_MAX_THREADS
	.align		4
.L_460:
        /*0030*/ 	.byte	0x04, 0x05
        /*0032*/ 	.short	(.L_462 - .L_461)
.L_461:
        /*0034*/ 	.word	0x00000100
        /*0038*/ 	.word	0x00000001
        /*003c*/ 	.word	0x00000001


	//----- nvinfo : EIATTR_CBANK_PARAM_SIZE
	.align		4
.L_462:
        /*0040*/ 	.byte	0x03, 0x19
        /*0042*/ 	.short	0x0418


	//----- nvinfo : EIATTR_PARAM_CBANK
	.align		4
        /*0044*/ 	.byte	0x04, 0x0a
        /*0046*/ 	.short	(.L_464 - .L_463)
	.align		4
.L_463:
        /*0048*/ 	.word	index@(.nv.constant0._ZN7cutlass13device_kernelIN5flash19enable_sm80_to_sm89INS1_16FlashAttnFwdSm80INS1_25CollectiveMainloopFwdSm80ILi8ELi1ELb1EN4cute5tupleIJNS5_1CILi128EEENS7_ILi64EEENS7_ILi256EEEEEELi256ENS_6half_tEfNS_4arch4Sm80ELb0ELb0ELb0ELb1ELb1ELb0ELb1ELb0EEENS1_21CollectiveEpilogueFwdINS6_IJS8_SA_S9_EEENS6_IJNS7_ILi1EEESI_SI_EEESC_SE_Li256ELb1ELb1ELb0ELb0EEENS1_19SingleTileSchedulerILb1ELb0ELb1ELi128EEEEEEEEEvNT_6ParamsE)
        /*004c*/ 	.short	0x0380
        /*004e*/ 	.short	0x0418


	//----- nvinfo : EIATTR_SW_WAR
	.align		4
.L_464:
        /*0050*/ 	.byte	0x04, 0x36
        /*0052*/ 	.short	(.L_466 - .L_465)
.L_465:
        /*0054*/ 	.word	0x00000008
.L_466:


//--------------------- .nv.info._ZN7cutlass13device_kernelIN5flash19enable_sm80_to_sm89INS1_16FlashAttnFwdSm80INS1_25CollectiveMainloopFwdSm80ILi8ELi1ELb0EN4cute5tupleIJNS5_1CILi128EEENS7_ILi32EEENS7_ILi256EEEEEELi256ENS_6half_tEfNS_4arch4Sm80ELb0ELb0ELb0ELb1ELb1ELb1ELb1ELb0EEENS1_21CollectiveEpilogueFwdINS6_IJS8_SA_S9_EEENS6_IJNS7_ILi1EEESI_SI_EEESC_SE_Li256ELb1ELb1ELb0ELb0EEENS1_19SingleTileSchedulerILb1ELb0ELb1ELi128EEEEEEEEEvNT_6ParamsE --------------------------
	.section	.nv.info._ZN7cutlass13device_kernelIN5flash19enable_sm80_to_sm89INS1_16FlashAttnFwdSm80INS1_25CollectiveMainloopFwdSm80ILi8ELi1ELb0EN4cute5tupleIJNS5_1CILi128EEENS7_ILi32EEENS7_ILi256EEEEEELi256ENS_6half_tEfNS_4arch4Sm80ELb0ELb0ELb0ELb1ELb1ELb1ELb1ELb0EEENS1_21CollectiveEpilogueFwdINS6_IJS8_SA_S9_EEENS6_IJNS7_ILi1EEESI_SI_EEESC_SE_Li256ELb1ELb1ELb0ELb0EEENS1_19SingleTileSchedulerILb1ELb0ELb1ELi128EEEEEEEEEvNT_6ParamsE,"",@"SHT_CUDA_INFO"
	.sectionflags	@""
	.align	4


	//----- nvinfo : EIATTR_CUDA_API_VERSION
	.align		4
        /*0000*/ 	.byte	0x04, 0x37
        /*0002*/ 	.short	(.L_468 - .L_467)
.L_467:
        /*0004*/ 	.word	0x00000082


	//----- nvinfo : EIATTR_KPARAM_INFO
	.align		4
.L_468:
        /*0008*/ 	.byte	0x04, 0x17
        /*000a*/ 	.short	(.L_470 - .L_469)
.L_469:
        /*000c*/ 	.word	0x00000000
        /*0010*/ 	.short	0x0000
        /*0012*/ 	.short	0x0000
        /*0014*/ 	.byte	0x00, 0xf0, 0x61, 0x10


	//----- nvinfo : EIATTR_SPARSE_MMA_MASK
	.align		4
.L_470:
        /*0018*/ 	.byte	0x03, 0x50
        /*001a*/ 	.short	0x0000


	//----- nvinfo : EIATTR_MAXREG_COUNT
	.align		4
        /*001c*/ 	.byte	0x03, 0x1b
        /*001e*/ 	.short	0x00ff


	//----- nvinfo : EIATTR_MERCURY_ISA_VERSION
	.align		4
        /*0020*/ 	.byte	0x03, 0x5f
        /*0022*/ 	.short	0x0101


	//----- nvinfo : EIATTR_VRC_CTA_INIT_COUNT
	.align		4
        /*0024*/ 	.byte	0x02, 0x4a
	.zero		1
	.zero		1


	//----- nvinfo : EIATTR_EXIT_INSTR_OFFSETS
	.align		4
        /*0028*/ 	.byte	0x04, 0x1c
        /*002a*/ 	.short	(.L_472 - .L_471)


	//   ....[0]....
.L_471:
        /*002c*/ 	.word	0x00000010


	//----- nvinfo : EIATTR_MAX_THREADS
	.align		4
.L_472:
        /*0030*/ 	.byte	0x04, 0x05
        /*0032*/ 	.short	(.L_474 - .L_473)
.L_473:
        /*0034*/ 	.word	0x00000100
        /*0038*/ 	.word	0x00000001
        /*003c*/ 	.word	0x00000001


	//----- nvinfo : EIATTR_CBANK_PARAM_SIZE
	.align		4
.L_474:
        /*0040*/ 	.byte	0x03, 0x19
        /*0042*/ 	.short	0x0418


	//----- nvinfo : EIATTR_PARAM_CBANK
	.align		4
        /*0044*/ 	.byte	0x04, 0x0a
        /*0046*/ 	.short	(.L_476 - .L_475)
	.align		4
.L_475:
        /*0048*/ 	.word	index@(.nv.constant0._ZN7cutlass13device_kernelIN5flash19enable_sm80_to_sm89INS1_16FlashAttnFwdSm80INS1_25CollectiveMainloopFwdSm80ILi8ELi1ELb0EN4cute5tupleIJNS5_1CILi128EEENS7_ILi32EEENS7_ILi256EEEEEELi256ENS_6half_tEfNS_4arch4Sm80ELb0ELb0ELb0ELb1ELb1ELb1ELb1ELb0EEENS1_21CollectiveEpilogueFwdINS6_IJS8_SA_S9_EEENS6_IJNS7_ILi1EEESI_SI_EEESC_SE_Li256ELb1ELb1ELb0ELb0EEENS1_19SingleTileSchedulerILb1ELb0ELb1ELi128EEEEEEEEEvNT_6ParamsE)
        /*004c*/ 	.short	0x0380
        /*004e*/ 	.short	0x0418


	//----- nvinfo : EIATTR_SW_WAR
	.align		4
.L_476:
        /*0050*/ 	.byte	0x04, 0x36
        /*0052*/ 	.short	(.L_478 - .L_477)
.L_477:
        /*0054*/ 	.word	0x00000008
.L_478:


//--------------------- .nv.info._ZN7cutlass13device_kernelIN5flash19enable_sm80_to_sm89INS1_16FlashAttnFwdSm80INS1_25CollectiveMainloopFwdSm80ILi8ELi1ELb1EN4cute5tupleIJNS5_1CILi128EEENS7_ILi48EEENS7_ILi256EEEEEELi256ENS_6half_tEfNS_4arch4Sm80ELb0ELb1ELb0ELb0ELb1ELb0ELb1ELb0EEENS1_21CollectiveEpilogueFwdINS6_IJS8_SA_S9_EEENS6_IJNS7_ILi1EEESI_SI_EEESC_SE_Li256ELb0ELb1ELb0ELb0EEENS1_19SingleTileSchedulerILb0ELb0ELb1ELi128EEEEEEEEEvNT_6ParamsE --------------------------
	.section	.nv.info._ZN7cutlass13device_kernelIN5flash19enable_sm80_to_sm89INS1_16FlashAttnFwdSm80INS1_25CollectiveMainloopFwdSm80ILi8ELi1ELb1EN4cute5tupleIJNS5_1CILi128EEENS7_ILi48EEENS7_ILi256EEEEEELi256ENS_6half_tEfNS_4arch4Sm80ELb0ELb1ELb0ELb0ELb1ELb0ELb1ELb0EEENS1_21CollectiveEpilogueFwdINS6_IJS8_SA_S9_EEENS6_IJNS7_ILi1EEESI_SI_EEESC_SE_Li256ELb0ELb1ELb0ELb0EEENS1_19SingleTileSchedulerILb0ELb0ELb1ELi128EEEEEEEEEvNT_6ParamsE,"",@"SHT_CUDA_INFO"
	.sectionflags	@""
	.align	4


	//----- nvinfo : EIATTR_CUDA_API_VERSION
	.align		4
        /*0000*/ 	.byte	0x04, 0x37
        /*0002*/ 	.short	(.L_480 - .L_479)
.L_479:
        /*0004*/ 	.word	0x00000082


	//----- nvinfo : EIATTR_KPARAM_INFO
	.align		4
.L_480:
        /*0008*/ 	.byte	0x04, 0x17
        /*000a*/ 	.short	(.L_482 - .L_481)
.L_481:
        /*000c*/ 	.word	0x00000000
        /*0010*/ 	.short	0x0000
        /*0012*/ 	.short	0x0000
        /*0014*/ 	.byte	0x00, 0xf0, 0x61, 0x10


	//----- nvinfo : EIATTR_SPARSE_MMA_MASK
	.align		4
.L_482:
        /*0018*/ 	.byte	0x03, 0x50
        /*001a*/ 	.short	0x0000


	//----- nvinfo : EIATTR_MAXREG_COUNT
	.align		4
        /*001c*/ 	.byte	0x03, 0x1b
        /*001e*/ 	.short	0x00ff


	//----- nvinfo : EIATTR_MERCURY_ISA_VERSION
	.align		4
        /*0020*/ 	.byte	0x03, 0x5f
        /*0022*/ 	.short	0x0101


	//----- nvinfo : EIATTR_VRC_CTA_INIT_COUNT
	.align		4
        /*0024*/ 	.byte	0x02, 0x4a
	.zero		1
	.zero		1


	//----- nvinfo : EIATTR_EXIT_INSTR_OFFSETS
	.align		4
        /*0028*/ 	.byte	0x04, 0x1c
        /*002a*/ 	.short	(.L_484 - .L_483)


	//   ....[0]....
.L_483:
        /*002c*/ 	.word	0x00000010


	//----- nvinfo : EIATTR_MAX_THREADS
	.align		4
.L_484:
        /*0030*/ 	.byte	0x04, 0x05
        /*0032*/ 	.short	(.L_486 - .L_485)
.L_485:
        /*0034*/ 	.word	0x00000100
        /*0038*/ 	.word	0x00000001
        /*003c*/ 	.word	0x00000001


	//----- nvinfo : EIATTR_CBANK_PARAM_SIZE
	.align		4
.L_486:
        /*0040*/ 	.byte	0x03, 0x19
        /*0042*/ 	.short	0x0418


	//----- nvinfo : EIATTR_PARAM_CBANK
	.align		4
        /*0044*/ 	.byte	0x04, 0x0a
        /*0046*/ 	.short	(.L_488 - .L_487)
	.align		4
.L_487:
        /*0048*/ 	.word	index@(.nv.constant0._ZN7cutlass13device_kernelIN5flash19enable_sm80_to_sm89INS1_16FlashAttnFwdSm80INS1_25CollectiveMainloopFwdSm80ILi8ELi1ELb1EN4cute5tupleIJNS5_1CILi128EEENS7_ILi48EEENS7_ILi256EEEEEELi256ENS_6half_tEfNS_4arch4Sm80ELb0ELb1ELb0ELb0ELb1ELb0ELb1ELb0EEENS1_21CollectiveEpilogueFwdINS6_IJS8_SA_S9_EEENS6_IJNS7_ILi1EEESI_SI_EEESC_SE_Li256ELb0ELb1ELb0ELb0EEENS1_19SingleTileSchedulerILb0ELb0ELb1ELi128EEEEEEEEEvNT_6ParamsE)
        /*004c*/ 	.short	0x0380
        /*004e*/ 	.short	0x0418


	//----- nvinfo : EIATTR_SW_WAR
	.align		4
.L_488:
        /*0050*/ 	.byte	0x04, 0x36
        /*0052*/ 	.short	(.L_490 - .L_489)
.L_489:
        /*0054*/ 	.word	0x00000008
.L_490:


//--------------------- .nv.info._ZN7cutlass13device_kernelIN5flash19enable_sm80_to_sm89INS1_16FlashAttnFwdSm80INS1_25CollectiveMainloopFwdSm80ILi8ELi1ELb1EN4cute5tupleIJNS5_1CILi128EEENS7_ILi48EEENS7_ILi256EEEEEELi256ENS_6half_tEfNS_4arch4Sm80ELb0ELb1ELb0ELb1ELb1ELb0ELb1ELb0EEENS1_21CollectiveEpilogueFwdINS6_IJS8_SA_S9_EEENS6_IJNS7_ILi1EEESI_SI_EEESC_SE_Li256ELb1ELb1ELb0ELb0EEENS1_19SingleTileSchedulerILb1ELb0ELb1ELi128EEEEEEEEEvNT_6ParamsE --------------------------
	.section	.nv.info._ZN7cutlass13device_kernelIN5flash19enable_sm80_to_sm89INS1_16FlashAttnFwdSm80INS1_25CollectiveMainloopFwdSm80ILi8ELi1ELb1EN4cute5tupleIJNS5_1CILi128EEENS7_ILi48EEENS7_ILi256EEEEEELi256ENS_6half_tEfNS_4arch4Sm80ELb0ELb1ELb0ELb1ELb1ELb0ELb1ELb0EEENS1_21CollectiveEpilogueFwdINS6_IJS8_SA_S9_EEENS6_IJNS7_ILi1EEESI_SI_EEESC_SE_Li256ELb1ELb1ELb0ELb0EEENS1_19SingleTileSchedulerILb1ELb0ELb1ELi128EEEEEEEEEvNT_6ParamsE,"",@"SHT_CUDA_INFO"
	.sectionflags	@""
	.align	4


	//----- nvinfo : EIATTR_CUDA_API_VERSION
	.align		4
        /*0000*/ 	.byte	0x04, 0x37
        /*0002*/ 	.short	(.L_492 - .L_491)
.L_491:
        /*0004*/ 	.word	0x00000082


	//----- nvinfo : EIATTR_KPARAM_INFO
	.align		4
.L_492:
        /*0008*/ 	.byte	0x04, 0x17
        /*000a*/ 	.short	(.L_494 - .L_493)
.L_493:
        /*000c*/ 	.word	0x00000000
        /*0010*/ 	.short	0x0000
        /*0012*/ 	.short	0x0000
        /*0014*/ 	.byte	0x00, 0xf0, 0x61, 0x10


	//----- nvinfo : EIATTR_SPARSE_MMA_MASK
	.align		4
.L_494:
        /*0018*/ 	.byte	0x03, 0x50
        /*001a*/ 	.short	0x0000


	//----- nvinfo : EIATTR_MAXREG_COUNT
	.align		4
        /*001c*/ 	.byte	0x03, 0x1b
        /*001e*/ 	.short	0x00ff


	//----- nvinfo : EIATTR_MERCURY_ISA_VERSION
	.align		4
        /*0020*/ 	.byte	0x03, 0x5f
        /*0022*/ 	.short	0x0101


	//----- nvinfo : EIATTR_VRC_CTA_INIT_COUNT
	.align		4
        /*0024*/ 	.byte	0x02, 0x4a
	.zero		1
	.zero		1


	//----- nvinfo : EIATTR_EXIT_INSTR_OFFSETS
	.align		4
        /*0028*/ 	.byte	0x04, 0x1c
        /*002a*/ 	.short	(.L_496 - .L_495)


	//   ....[0]....
.L_495:
        /*002c*/ 	.word	0x00000010


	//----- nvinfo : EIATTR_MAX_THREADS
	.align		4
.L_496:
        /*0030*/ 	.byte	0x04, 0x05
        /*0032*/ 	.short	(.L_498 - .L_497)
.L_497:
        /*0034*/ 	.word	0x00000100
        /*0038*/ 	.word	0x00000001
        /*003c*/ 	.word	0x00000001


	//----- nvinfo : EIATTR_CBANK_PARAM_SIZE
	.align		4
.L_498:
        /*0040*/ 	.byte	0x03, 0x19
        /*0042*/ 	.short	0x0418


	//----- nvinfo : EIATTR_PARAM_CBANK
	.align		4
        /*0044*/ 	.byte	0x04, 0x0a
        /*0046*/ 	.short	(.L_500 - .L_499)
	.align		4
.L_499:
        /*0048*/ 	.word	index@(.nv.constant0._ZN7cutlass13device_kernelIN5flash19enable_sm80_to_sm89INS1_16FlashAttnFwdSm80INS1_25CollectiveMainloopFwdSm80ILi8ELi1ELb1EN4cute5tupleIJNS5_1CILi128EEENS7_ILi48EEENS7_ILi256EEEEEELi256ENS_6half_tEfNS_4arch4Sm80ELb0ELb1ELb0ELb1ELb1ELb0ELb1ELb0EEENS1_21CollectiveEpilogueFwdINS6_IJS8_SA_S9_EEENS6_IJNS7_ILi1EEESI_SI_EEESC_SE_Li256ELb1ELb1ELb0ELb0EEENS1_19SingleTileSchedulerILb1ELb0ELb1ELi128EEEEEEEEEvNT_6ParamsE)
        /*004c*/ 	.short	0x0380
        /*004e*/ 	.short	0x0418


	//----- nvinfo : EIATTR_SW_WAR
	.align		4
.L_500:
        /*0050*/ 	.byte	0x04, 0x36
        /*0052*/ 	.short	(.L_502 - .L_501)
.L_501:
        /*0054*/ 	.word	0x00000008
.L_502:


//--------------------- .nv.info._ZN7cutlass13device_kernelIN5flash19enable_sm80_to_sm89INS1_16FlashAttnFwdSm80INS1_25CollectiveMainloopFwdSm80ILi8ELi1ELb0EN4cute5tupleIJNS5_1CILi128EEENS7_ILi32EEENS7_ILi256EEEEEELi256ENS_6half_tEfNS_4arch4Sm80ELb0ELb1ELb0ELb1ELb1ELb1ELb1ELb0EEENS1_21CollectiveEpilogueFwdINS6_IJS8_SA_S9_EEENS6_IJNS7_ILi1EEESI_SI_EEESC_SE_Li256ELb1ELb1ELb0ELb0EEENS1_19SingleTileSchedulerILb1ELb0ELb1ELi128EEEEEEEEEvNT_6ParamsE --------------------------
	.section	.nv.info._ZN7cutlass13device_kernelIN5flash19enable_sm80_to_sm89INS1_16FlashAttnFwdSm80INS1_25CollectiveMainloopFwdSm80ILi8ELi1ELb0EN4cute5tupleIJNS5_1CILi128EEENS7_ILi32EEENS7_ILi256EEEEEELi256ENS_6half_tEfNS_4arch4Sm80ELb0ELb1ELb0ELb1ELb1ELb1ELb1ELb0EEENS1_21CollectiveEpilogueFwdINS6_IJS8_SA_S9_EEENS6_IJNS7_ILi1EEESI_SI_EEESC_SE_Li256ELb1ELb1ELb0ELb0EEENS1_19SingleTileSchedulerILb1ELb0ELb1ELi128EEEEEEEEEvNT_6ParamsE,"",@"SHT_CUDA_INFO"
	.sectionflags	@""
	.align	4


	//----- nvinfo : EIATTR_CUDA_API_VERSION
	.align		4
        /*0000*/ 	.byte	0x04, 0x37
        /*0002*/ 	.short	(.L_504 - .L_503)
.L_503:
        /*0004*/ 	.word	0x00000082


	//----- nvinfo : EIATTR_KPARAM_INFO
	.align		4
.L_504:
        /*0008*/ 	.byte	0x04, 0x17
        /*000a*/ 	.short	(.L_506 - .L_505)
.L_505:
        /*000c*/ 	.word	0x00000000
        /*0010*/ 	.short	0x0000
        /*0012*/ 	.short	0x0000
        /*0014*/ 	.byte	0x00, 0xf0, 0x61, 0x10


	//----- nvinfo : EIATTR_SPARSE_MMA_MASK
	.align		4
.L_506:
        /*0018*/ 	.byte	0x03, 0x50
        /*001a*/ 	.short	0x0000


	//----- nvinfo : EIATTR_MAXREG_COUNT
	.align		4
        /*001c*/ 	.byte	0x03, 0x1b
        /*001e*/ 	.short	0x00ff


	//----- nvinfo : EIATTR_MERCURY_ISA_VERSION
	.align		4
        /*0020*/ 	.byte	0x03, 0x5f
        /*0022*/ 	.short	0x0101


	//----- nvinfo : EIATTR_VRC_CTA_INIT_COUNT
	.align		4
        /*0024*/ 	.byte	0x02, 0x4a
	.zero		1
	.zero		1


	//----- nvinfo : EIATTR_EXIT_INSTR_OFFSETS
	.align		4
        /*0028*/ 	.byte	0x04, 0x1c
        /*002a*/ 	.short	(.L_508 - .L_507)


	//   ....[0]....
.L_507:
        /*002c*/ 	.word	0x00000010


	//----- nvinfo : EIATTR_MAX_THREADS
	.align		4
.L_508:
        /*0030*/ 	.byte	0x04, 0x05
        /*0032*/ 	.short	(.L_510 - .L_509)
.L_509:
        /*0034*/ 	.word	0x00000100
        /*0038*/ 	.word	0x00000001
        /*003c*/ 	.word	0x00000001


	//----- nvinfo : EIATTR_CBANK_PARAM_SIZE
	.align		4
.L_510:
        /*0040*/ 	.byte	0x03, 0x19
        /*0042*/ 	.short	0x0418


	//----- nvinfo : EIATTR_PARAM_CBANK
	.align		4
        /*0044*/ 	.byte	0x04, 0x0a
        /*0046*/ 	.short	(.L_512 - .L_511)
	.align		4
.L_511:
        /*0048*/ 	.word	index@(.nv.constant0._ZN7cutlass13device_kernelIN5flash19enable_sm80_to_sm89INS1_16FlashAttnFwdSm80INS1_25CollectiveMainloopFwdSm80ILi8ELi1ELb0EN4cute5tupleIJNS5_1CILi128EEENS7_ILi32EEENS7_ILi256EEEEEELi256ENS_6half_tEfNS_4arch4Sm80ELb0ELb1ELb0ELb1ELb1ELb1ELb1ELb0EEENS1_21CollectiveEpilogueFwdINS6_IJS8_SA_S9_EEENS6_IJNS7_ILi1EEESI_SI_EEESC_SE_Li256ELb1ELb1ELb0ELb0EEENS1_19SingleTileSchedulerILb1ELb0ELb1ELi128EEEEEEEEEvNT_6ParamsE)
        /*004c*/ 	.short	0x0380
        /*004e*/ 	.short	0x0418


	//----- nvinfo : EIATTR_SW_WAR
	.align		4
.L_512:
        /*0050*/ 	.byte	0x04, 0x36
        /*0052*/ 	.short	(.L_514 - .L_513)
.L_513:
        /*0054*/ 	.word	0x00000008
.L_514:


//--------------------- .nv.info._ZN7cutlass13device_kernelIN5flash19enable_sm80_to_sm89INS1_16FlashAttnFwdSm80INS1_25CollectiveMainloopFwdSm80ILi8ELi1ELb1EN4cute5tupleIJNS5_1CILi128EEENS7_ILi64EEENS7_ILi256EEEEEELi256ENS_6half_tEfNS_4arch4Sm80ELb1ELb0ELb0ELb0ELb1ELb0ELb1ELb0EEENS1_21CollectiveEpilogueFwdINS6_IJS8_SA_S9_EEENS6_IJNS7_ILi1EEESI_SI_EEESC_SE_Li256ELb0ELb1ELb0ELb0EEENS1_30DynamicPersistentTileSchedulerILi256ELi256ELb0ELb1ELb0EEEEEEEEEvNT_6ParamsE --------------------------
	.section	.nv.info._ZN7cutlass13device_kernelIN5flash19enable_sm80_to_sm89INS1_16FlashAttnFwdSm80INS1_25CollectiveMainloopFwdSm80ILi8ELi1ELb1EN4cute5tupleIJNS5_1CILi128EEENS7_ILi64EEENS7_ILi256EEEEEELi256ENS_6half_tEfNS_4arch4Sm80ELb1ELb0ELb0ELb0ELb1ELb0ELb1ELb0EEENS1_21CollectiveEpilogueFwdINS6_IJS8_SA_S9_EEENS6_IJNS7_ILi1EEESI_SI_EEESC_SE_Li256ELb0ELb1ELb0ELb0EEENS1_30DynamicPersistentTileSchedulerILi256ELi256ELb0ELb1ELb0EEEEEEEEEvNT_6ParamsE,"",@"SHT_CUDA_INFO"
	.sectionflags	@""
	.align	4


	//----- nvinfo : EIATTR_CUDA_API_VERSION
	.align		4
        /*0000*/ 	.byte	0x04, 0x37
        /*0002*/ 	.short	(.L_516 - .L_515)
.L_515:
        /*0004*/ 	.word	0x00000082


	//----- nvinfo : EIATTR_KPARAM_INFO
	.align		4
.L_516:
        /*0008*/ 	.byte	0x04, 0x17
        /*000a*/ 	.short	(.L_518 - .L_517)
.L_517:
        /*000c*/ 	.word	0x00000000
        /*0010*/ 	.short	0x0000
        /*0012*/ 	.short	0x0000
        /*0014*/ 	.byte	0x00, 0xf0, 0xa1, 0x10


	//----- nvinfo : EIATTR_SPARSE_MMA_MASK
	.align		4
.L_518:
        /*0018*/ 	.byte	0x03, 0x50
        /*001a*/ 	.short	0x0000


	//----- nvinfo : EIATTR_MAXREG_COUNT
	.align		4
        /*001c*/ 	.byte	0x03, 0x1b
        /*001e*/ 	.short	0x00ff


	//----- nvinfo : EIATTR_MERCURY_ISA_VERSION
	.align		4
        /*0020*/ 	.byte	0x03, 0x5f
        /*0022*/ 	.short	0x0101


	//----- nvinfo : EIATTR_VRC_CTA_INIT_COUNT
	.align		4
        /*0024*/ 	.byte	0x02, 0x4a
	.zero		1
	.zero		1


	//----- nvinfo : EIATTR_EXIT_INSTR_OFFSETS
	.align		4
        /*0028*/ 	.byte	0x04, 0x1c
        /*002a*/ 	.short	(.L_520 - .L_519)


	//   ....[0]....
.L_519:
        /*002c*/ 	.word	0x00000010


	//----- nvinfo : EIATTR_MAX_THREADS
	.align		4
.L_520:
        /*0030*/ 	.byte	0x04, 0x05
        /*0032*/ 	.short	(.L_522 - .L_521)
.L_521:
        /*0034*/ 	.word	0x00000100
        /*0038*/ 	.word	0x00000001
        /*003c*/ 	.word	0x00000001


	//----- nvinfo : EIATTR_CBANK_PARAM_SIZE
	.align		4
.L_522:
        /*0040*/ 	.byte	0x03, 0x19
        /*0042*/ 	.short	0x0428


	//----- nvinfo : EIATTR_PARAM_CBANK
	.align		4
        /*0044*/ 	.byte	0x04, 0x0a
        /*0046*/ 	.short	(.L_524 - .L_523)
	.align		4
.L_523:
        /*0048*/ 	.word	index@(.nv.constant0._ZN7cutlass13device_kernelIN5flash19enable_sm80_to_sm89INS1_16FlashAttnFwdSm80INS1_25CollectiveMainloopFwdSm80ILi8ELi1ELb1EN4cute5tupleIJNS5_1CILi128EEENS7_ILi64EEENS7_ILi256EEEEEELi256ENS_6half_tEfNS_4arch4Sm80ELb1ELb0ELb0ELb0ELb1ELb0ELb1ELb0EEENS1_21CollectiveEpilogueFwdINS6_IJS8_SA_S9_EEENS6_IJNS7_ILi1EEESI_SI_EEESC_SE_Li256ELb0ELb1ELb0ELb0EEENS1_30DynamicPersistentTileSchedulerILi256ELi256ELb0ELb1ELb0EEEEEEEEEvNT_6ParamsE)
        /*004c*/ 	.short	0x0380
        /*004e*/ 	.short	0x0428


	//----- nvinfo : EIATTR_SW_WAR
	.align		4
.L_524:
        /*0050*/ 	.byte	0x04, 0x36
        /*0052*/ 	.short	(.L_526 - .L_525)
.L_525:
        /*0054*/ 	.word	0x00000008
.L_526:


//--------------------- .nv.info._ZN7cutlass13device_kernelIN5flash19enable_sm80_to_sm89INS1_16FlashAttnFwdSm80INS1_25CollectiveMainloopFwdSm80ILi8ELi1ELb1EN4cute5tupleIJNS5_1CILi128EEENS7_ILi64EEENS7_ILi256EEEEEELi256ENS_6half_tEfNS_4arch4Sm80ELb1ELb0ELb0ELb1ELb1ELb0ELb1ELb0EEENS1_21CollectiveEpilogueFwdINS6_IJS8_SA_S9_EEENS6_IJNS7_ILi1EEESI_SI_EEESC_SE_Li256ELb1ELb1ELb0ELb0EEENS1_19SingleTileSchedulerILb1ELb0ELb1ELi128EEEEEEEEEvNT_6ParamsE --------------------------
	.section	.nv.info._ZN7cutlass13device_kernelIN5flash19enable_sm80_to_sm89INS1_16FlashAttnFwdSm80INS1_25CollectiveMainloopFwdSm80ILi8ELi1ELb1EN4cute5tupleIJNS5_1CILi128EEENS7_ILi64EEENS7_ILi256EEEEEELi256ENS_6half_tEfNS_4arch4Sm80ELb1ELb0ELb0ELb1ELb1ELb0ELb1ELb0EEENS1_21CollectiveEpilogueFwdINS6_IJS8_SA_S9_EEENS6_IJNS7_ILi1EEESI_SI_EEESC_SE_Li256ELb1ELb1ELb0ELb0EEENS1_19SingleTileSchedulerILb1ELb0ELb1ELi128EEEEEEEEEvNT_6ParamsE,"",@"SHT_CUDA_INFO"
	.sectionflags	@""
	.align	4


	//----- nvinfo : EIATTR_CUDA_API_VERSION
	.align		4
        /*0000*/ 	.byte	0x04, 0x37
        /*0002*/ 	.short	(.L_528 - .L_527)
.L_527:
        /*0004*/ 	.word	0x00000082


	//----- nvinfo : EIATTR_KPARAM_INFO
	.align		4
.L_528:
        /*0008*/ 	.byte	0x04, 0x17
        /*000a*/ 	.short	(.L_530 - .L_529)
.L_529:
        /*000c*/ 	.word	0x00000000
        /*0010*/ 	.short	0x0000
        /*0012*/ 	.short	0x0000
        /*0014*/ 	.byte	0x00, 0xf0, 0x61, 0x10


	//----- nvinfo : EIATTR_SPARSE_MMA_MASK
	.align		4
.L_530:
        /*0018*/ 	.byte	0x03, 0x50
        /*001a*/ 	.short	0x0000


	//----- nvinfo : EIATTR_MAXREG_COUNT
	.align		4
        /*001c*/ 	.byte	0x03, 0x1b
        /*001e*/ 	.short	0x00ff


	//----- nvinfo : EIATTR_MERCURY_ISA_VERSION
	.align		4
        /*0020*/ 	.byte	0x03, 0x5f
        /*0022*/ 	.short	0x0101


	//----- nvinfo : EIATTR_VRC_CTA_INIT_COUNT
	.align		4
        /*0024*/ 	.byte	0x02, 0x4a
	.zero		1
	.zero		1


	//----- nvinfo : EIATTR_EXIT_INSTR_OFFSETS
	.align		4
        /*0028*/ 	.byte	0x04, 0x1c
        /*002a*/ 	.short	(.L_532 - .L_531)


	//   ....[0]....
.L_531:
        /*002c*/ 	.word	0x00000010


	//----- nvinfo : EIATTR_MAX_THREADS
	.align		4
.L_532:
        /*0030*/ 	.byte	0x04, 0x05
        /*0032*/ 	.short	(.L_534 - .L_533)
.L_533:
        /*0034*/ 	.word	0x00000100
        /*0038*/ 	.word	0x00000001
        /*003c*/ 	.word	0x00000001


	//----- nvinfo : EIATTR_CBANK_PARAM_SIZE
	.align		4
.L_534:
        /*0040*/ 	.byte	0x03, 0x19
        /*0042*/ 	.short	0x0418


	//----- nvinfo : EIATTR_PARAM_CBANK
	.align		4
        /*0044*/ 	.byte	0x04, 0x0a
        /*0046*/ 	.short	(.L_536 - .L_535)
	.align		4
.L_535:
        /*0048*/ 	.word	index@(.nv.constant0._ZN7cutlass13device_kernelIN5flash19enable_sm80_to_sm89INS1_16FlashAttnFwdSm80INS1_25CollectiveMainloopFwdSm80ILi8ELi1ELb1EN4cute5tupleIJNS5_1CILi128EEENS7_ILi64EEENS7_ILi256EEEEEELi256ENS_6half_tEfNS_4arch4Sm80ELb1ELb0ELb0ELb1ELb1ELb0ELb1ELb0EEENS1_21CollectiveEpilogueFwdINS6_IJS8_SA_S9_EEENS6_IJNS7_ILi1EEESI_SI_EEESC_SE_Li256ELb1ELb1ELb0ELb0EEENS1_19SingleTileSchedulerILb1ELb0ELb1ELi128EEEEEEEEEvNT_6ParamsE)
        /*004c*/ 	.short	0x0380
        /*004e*/ 	.short	0x0418


	//----- nvinfo : EIATTR_SW_WAR
	.align		4
.L_536:
        /*0050*/ 	.byte	0x04, 0x36
        /*0052*/ 	.short	(.L_538 - .L_537)
.L_537:
        /*0054*/ 	.word	0x00000008
.L_538:


//--------------------- .nv.info._ZN7cutlass13device_kernelIN5flash19enable_sm80_to_sm89INS1_16FlashAttnFwdSm80INS1_25CollectiveMainloopFwdSm80ILi8ELi1ELb0EN4cute5tupleIJNS5_1CILi128EEENS7_ILi32EEENS7_ILi256EEEEEELi256ENS_6half_tEfNS_4arch4Sm80ELb1ELb0ELb0ELb1ELb1ELb1ELb1ELb0EEENS1_21CollectiveEpilogueFwdINS6_IJS8_SA_S9_EEENS6_IJNS7_ILi1EEESI_SI_EEESC_SE_Li256ELb1ELb1ELb0ELb0EEENS1_19SingleTileSchedulerILb1ELb0ELb1ELi128EEEEEEEEEvNT_6ParamsE --------------------------
	.section	.nv.info._ZN7cutlass13device_kernelIN5flash19enable_sm80_to_sm89INS1_16FlashAttnFwdSm80INS1_25CollectiveMainloopFwdSm80ILi8ELi1ELb0EN4cute5tupleIJNS5_1CILi128EEENS7_ILi32EEENS7_ILi256EEEEEELi256ENS_6half_tEfNS_4arch4Sm80ELb1ELb0ELb0ELb1ELb1ELb1ELb1ELb0EEENS1_21CollectiveEpilogueFwdINS6_IJS8_SA_S9_EEENS6_IJNS7_ILi1EEESI_SI_EEESC_SE_Li256ELb1ELb1ELb0ELb0EEENS1_19SingleTileSchedulerILb1ELb0ELb1ELi128EEEEEEEEEvNT_6ParamsE,"",@"SHT_CUDA_INFO"
	.sectionflags	@""
	.align	4


	//----- nvinfo : EIATTR_CUDA_API_VERSION
	.align		4
        /*0000*/ 	.byte	0x04, 0x37
        /*0002*/ 	.short	(.L_540 - .L_539)
.L_539:
        /*0004*/ 	.word	0x00000082


	//----- nvinfo : EIATTR_KPARAM_INFO
	.align		4
.L_540:
        /*0008*/ 	.byte	0x04, 0x17
        /*000a*/ 	.short	(.L_542 - .L_541)
.L_541:
        /*000c*/ 	.word	0x00000000
        /*0010*/ 	.short	0x0000
        /*0012*/ 	.short	0x0000
        /*0014*/ 	.byte	0x00, 0xf0, 0x61, 0x10


	//----- nvinfo : EIATTR_SPARSE_MMA_MASK
	.align		4
.L_542:
        /*0018*/ 	.byte	0x03, 0x50
        /*001a*/ 	.short	0x0000


	//----- nvinfo : EIATTR_MAXREG_COUNT
	.align		4
        /*001c*/ 	.byte	0x03, 0x1b
        /*001e*/ 	.short	0x00ff


	//----- nvinfo : EIATTR_MERCURY_ISA_VERSION
	.align		4
        /*0020*/ 	.byte	0x03, 0x5f
        /*0022*/ 	.short	0x0101


	//----- nvinfo : EIATTR_VRC_CTA_INIT_COUNT
	.align		4
        /*0024*/ 	.byte	0x02, 0x4a
	.zero		1
	.zero		1


	//----- nvinfo : EIATTR_EXIT_INSTR_OFFSETS
	.align		4
        /*0028*/ 	.byte	0x04, 0x1c
        /*002a*/ 	.short	(.L_544 - .L_543)


	//   ....[0]....
.L_543:
        /*002c*/ 	.word	0x00000010


	//----- nvinfo : EIATTR_MAX_THREADS
	.align		4
.L_544:
        /*0030*/ 	.byte	0x04, 0x05
        /*0032*/ 	.short	(.L_546 - .L_545)
.L_545:
        /*0034*/ 	.word	0x00000100
        /*0038*/ 	.word	0x00000001
        /*003c*/ 	.word	0x00000001


	//----- nvinfo : EIATTR_CBANK_PARAM_SIZE
	.align		4
.L_546:
        /*0040*/ 	.byte	0x03, 0x19
        /*0042*/ 	.short	0x0418


	//----- nvinfo : EIATTR_PARAM_CBANK
	.align		4
        /*0044*/ 	.byte	0x04, 0x0a
        /*0046*/ 	.short	(.L_548 - .L_547)
	.align		4
.L_547:
        /*0048*/ 	.word	index@(.nv.constant0._ZN7cutlass13device_kernelIN5flash19enable_sm80_to_sm89INS1_16FlashAttnFwdSm80INS1_25CollectiveMainloopFwdSm80ILi8ELi1ELb0EN4cute5tupleIJNS5_1CILi128EEENS7_ILi32EEENS7_ILi256EEEEEELi256ENS_6half_tEfNS_4arch4Sm80ELb1ELb0ELb0ELb1ELb1ELb1ELb1ELb0EEENS1_21CollectiveEpilogueFwdINS6_IJS8_SA_S9_EEENS6_IJNS7_ILi1EEESI_SI_EEESC_SE_Li256ELb1ELb1ELb0ELb0EEENS1_19SingleTileSchedulerILb1ELb0ELb1ELi128EEEEEEEEEvNT_6ParamsE)
        /*004c*/ 	.short	0x0380
        /*004e*/ 	.short	0x0418


	//----- nvinfo : EIATTR_SW_WAR
	.align		4
.L_548:
        /*0050*/ 	.byte	0x04, 0x36
        /*0052*/ 	.short	(.L_550 - .L_549)
.L_549:
        /*0054*/ 	.word	0x00000008
.L_550:


//--------------------- .nv.info._ZN7cutlass13device_kernelIN5flash19enable_sm80_to_sm89INS1_16FlashAttnFwdSm80INS1_25CollectiveMainloopFwdSm80ILi8ELi1ELb0EN4cute5tupleIJNS5_1CILi128EEENS7_ILi96EEENS7_ILi256EEEEEELi256ENS_6half_tEfNS_4arch4Sm80ELb0ELb0ELb0ELb0ELb1ELb0ELb1ELb0EEENS1_21CollectiveEpilogueFwdINS6_IJS8_SA_S9_EEENS6_IJNS7_ILi1EEESI_SI_EEESC_SE_Li256ELb0ELb1ELb0ELb0EEENS1_19SingleTileSchedulerILb0ELb0ELb1ELi128EEEEEEEEEvNT_6ParamsE --------------------------
	.section	.nv.info._ZN7cutlass13device_kernelIN5flash19enable_sm80_to_sm89INS1_16FlashAttnFwdSm80INS1_25CollectiveMainloopFwdSm80ILi8ELi1ELb0EN4cute5tupleIJNS5_1CILi128EEENS7_ILi96EEENS7_ILi256EEEEEELi256ENS_6half_tEfNS_4arch4Sm80ELb0ELb0ELb0ELb0ELb1ELb0ELb1ELb0EEENS1_21CollectiveEpilogueFwdINS6_IJS8_SA_S9_EEENS6_IJNS7_ILi1EEESI_SI_EEESC_SE_Li256ELb0ELb1ELb0ELb0EEENS1_19SingleTileSchedulerILb0ELb0ELb1ELi128EEEEEEEEEvNT_6ParamsE,"",@"SHT_CUDA_INFO"
	.sectionflags	@""
	.align	4


	//----- nvinfo : EIATTR_CUDA_API_VERSION
	.align		4
        /*0000*/ 	.byte	0x04, 0x37
        /*0002*/ 	.short	(.L_552 - .L_551)
.L_551:
        /*0004*/ 	.word	0x00000082


	//----- nvinfo : EIATTR_KPARAM_INFO
	.align		4
.L_552:
        /*0008*/ 	.byte	0x04, 0x17
        /*000a*/ 	.short	(.L_554 - .L_553)
.L_553:
        /*000c*/ 	.word	0x00000000
        /*0010*/ 	.short	0x0000
        /*0012*/ 	.short	0x0000
        /*0014*/ 	.byte	0x00, 0xf0, 0x61, 0x10


	//----- nvinfo : EIATTR_SPARSE_MMA_MASK
	.align		4
.L_554:
        /*0018*/ 	.byte	0x03, 0x50
        /*001a*/ 	.short	0x0000


	//----- nvinfo : EIATTR_MAXREG_COUNT
	.align		4
        /*001c*/ 	.byte	0x03, 0x1b
        /*001e*/ 	.short	0x00ff


	//----- nvinfo : EIATTR_MERCURY_ISA_VERSION
	.align		4
        /*0020*/ 	.byte	0x03, 0x5f
        /*0022*/ 	.short	0x0101


	//----- nvinfo : EIATTR_VRC_CTA_INIT_COUNT
	.align		4
        /*0024*/ 	.byte	0x02, 0x4a
	.zero		1
	.zero		1


	//----- nvinfo : EIATTR_EXIT_INSTR_OFFSETS
	.align		4
        /*0028*/ 	.byte	0x04, 0x1c
        /*002a*/ 	.short	(.L_556 - .L_555)


	//   ....[0]....
.L_555:
        /*002c*/ 	.word	0x00000010


	//----- nvinfo : EIATTR_MAX_THREADS
	.align		4
.L_556:
        /*0030*/ 	.byte	0x04, 0x05
        /*0032*/ 	.short	(.L_558 - .L_557)
.L_557:
        /*0034*/ 	.word	0x00000100
        /*0038*/ 	.word	0x00000001
        /*003c*/ 	.word	0x00000001


	//----- nvinfo : EIATTR_CBANK_PARAM_SIZE
	.align		4
.L_558:
        /*0040*/ 	.byte	0x03, 0x19
        /*0042*/ 	.short	0x0418


	//----- nvinfo : EIATTR_PARAM_CBANK
	.align		4
        /*0044*/ 	.byte	0x04, 0x0a
        /*0046*/ 	.short	(.L_560 - .L_559)
	.align		4
.L_559:
        /*0048*/ 	.word	index@(.nv.constant0._ZN7cutlass13device_kernelIN5flash19enable_sm80_to_sm89INS1_16FlashAttnFwdSm80INS1_25CollectiveMainloopFwdSm80ILi8ELi1ELb0EN4cute5tupleIJNS5_1CILi128EEENS7_ILi96EEENS7_ILi256EEEEEELi256ENS_6half_tEfNS_4arch4Sm80ELb0ELb0ELb0ELb0ELb1ELb0ELb1ELb0EEENS1_21CollectiveEpilogueFwdINS6_IJS8_SA_S9_EEENS6_IJNS7_ILi1EEESI_SI_EEESC_SE_Li256ELb0ELb1ELb0ELb0EEENS1_19SingleTileSchedulerILb0ELb0ELb1ELi128EEEEEEEEEvNT_6ParamsE)
        /*004c*/ 	.short	0x0380
        /*004e*/ 	.short	0x0418


	//----- nvinfo : EIATTR_SW_WAR
	.align		4
.L_560:
        /*0050*/ 	.byte	0x04, 0x36
        /*0052*/ 	.short	(.L_562 - .L_561)
.L_561:
        /*0054*/ 	.word	0x00000008
.L_562:


//--------------------- .nv.info._ZN7cutlass13device_kernelIN5flash19enable_sm80_to_sm89INS1_16FlashAttnFwdSm80INS1_25CollectiveMainloopFwdSm80ILi8ELi1ELb0EN4cute5tupleIJNS5_1CILi128EEENS7_ILi96EEENS7_ILi256EEEEEELi256ENS_6half_tEfNS_4arch4Sm80ELb0ELb0ELb0ELb1ELb1ELb0ELb1ELb0EEENS1_21CollectiveEpilogueFwdINS6_IJS8_SA_S9_EEENS6_IJNS7_ILi1EEESI_SI_EEESC_SE_Li256ELb1ELb1ELb0ELb0EEENS1_19SingleTileSchedulerILb1ELb0ELb1ELi128EEEEEEEEEvNT_6ParamsE --------------------------
	.section	.nv.info._ZN7cutlass13device_kernelIN5flash19enable_sm80_to_sm89INS1_16FlashAttnFwdSm80INS1_25CollectiveMainloopFwdSm80ILi8ELi1ELb0EN4cute5tupleIJNS5_1CILi128EEENS7_ILi96EEENS7_ILi256EEEEEELi256ENS_6half_tEfNS_4arch4Sm80ELb0ELb0ELb0ELb1ELb1ELb0ELb1ELb0EEENS1_21CollectiveEpilogueFwdINS6_IJS8_SA_S9_EEENS6_IJNS7_ILi1EEESI_SI_EEESC_SE_Li256ELb1ELb1ELb0ELb0EEENS1_19SingleTileSchedulerILb1ELb0ELb1ELi128EEEEEEEEEvNT_6ParamsE,"",@"SHT_CUDA_INFO"
	.sectionflags	@""
	.align	4


	//----- nvinfo : EIATTR_CUDA_API_VERSION
	.align		4
        /*0000*/ 	.byte	0x04, 0x37
        /*0002*/ 	.short	(.L_564 - .L_563)
.L_563:
        /*0004*/ 	.word	0x00000082


	//----- nvinfo : EIATTR_KPARAM_INFO
	.align		4
.L_564:
        /*0008*/ 	.byte	0x04, 0x17
        /*000a*/ 	.short	(.L_566 - .L_565)
.L_565:
        /*000c*/ 	.word	0x00000000
        /*0010*/ 	.short	0x0000
        /*0012*/ 	.short	0x0000
        /*0014*/ 	.byte	0x00, 0xf0, 0x61, 0x10


	//----- nvinfo : EIATTR_SPARSE_MMA_MASK
	.align		4
.L_566:
        /*0018*/ 	.byte	0x03, 0x50
        /*001a*/ 	.short	0x0000


	//----- nvinfo : EIATTR_MAXREG_COUNT
	.align		4
        /*001c*/ 	.byte	0x03, 0x1b
        /*001e*/ 	.short	0x00ff


	//----- nvinfo : EIATTR_MERCURY_ISA_VERSION
	.align		4
        /*0020*/ 	.byte	0x03, 0x5f
        /*0022*/ 	.short	0x0101


	//----- nvinfo : EIATTR_VRC_CTA_INIT_COUNT
	.align		4
        /*0024*/ 	.byte	0x02, 0x4a
	.zero		1
	.zero		1


	//----- nvinfo : EIATTR_EXIT_INSTR_OFFSETS
	.align		4
        /*0028*/ 	.byte	0x04, 0x1c
        /*002a*/ 	.short	(.L_568 - .L_567)


	//   ....[0]....
.L_567:
        /*002c*/ 	.word	0x00000010


	//----- nvinfo : EIATTR_MAX_THREADS
	.align		4
.L_568:
        /*0030*/ 	.byte	0x04, 0x05
        /*0032*/ 	.short	(.L_570 - .L_569)
.L_569:
        /*0034*/ 	.word	0x00000100
        /*0038*/ 	.word	0x00000001
        /*003c*/ 	.word	0x00000001


	//----- nvinfo : EIATTR_CBANK_PARAM_SIZE
	.align		4
.L_570:
        /*0040*/ 	.byte	0x03, 0x19
        /*0042*/ 	.short	0x0418


	//----- nvinfo : EIATTR_PARAM_CBANK
	.align		4
        /*0044*/ 	.byte	0x04, 0x0a
        /*0046*/ 	.short	(.L_572 - .L_571)
	.align		4
.L_571:
        /*0048*/ 	.word	index@(.nv.constant0._ZN7cutlass13device_kernelIN5flash19enable_sm80_to_sm89INS1_16FlashAttnFwdSm80INS1_25CollectiveMainloopFwdSm80ILi8ELi1ELb0EN4cute5tupleIJNS5_1CILi128EEENS7_ILi96EEENS7_ILi256EEEEEELi256ENS_6half_tEfNS_4arch4Sm80ELb0ELb0ELb0ELb1ELb1ELb0ELb1ELb0EEENS1_21CollectiveEpilogueFwdINS6_IJS8_SA_S9_EEENS6_IJNS7_ILi1EEESI_SI_EEESC_SE_Li256ELb1ELb1ELb0ELb0EEENS1_19SingleTileSchedulerILb1ELb0ELb1ELi128EEEEEEEEEvNT_6ParamsE)
        /*004c*/ 	.short	0x0380
        /*004e*/ 	.short	0x0418


	//----- nvinfo : EIATTR_SW_WAR
	.align		4
.L_572:
        /*0050*/ 	.byte	0x04, 0x36
        /*0052*/ 	.short	(.L_574 - .L_573)
.L_573:
        /*0054*/ 	.word	0x00000008
.L_574:


//--------------------- .nv.info._ZN7cutlass13device_kernelIN5flash19enable_sm80_to_sm89INS1_16FlashAttnFwdSm80INS1_25CollectiveMainloopFwdSm80ILi8ELi1ELb0EN4cute5tupleIJNS5_1CILi128EEENS7_ILi48EEENS7_ILi256EEEEEELi256ENS_6half_tEfNS_4arch4Sm80ELb0ELb0ELb0ELb1ELb1ELb1ELb1ELb0EEENS1_21CollectiveEpilogueFwdINS6_IJS8_SA_S9_EEENS6_IJNS7_ILi1EEESI_SI_EEESC_SE_Li256ELb1ELb1ELb0ELb0EEENS1_19SingleTileSchedulerILb1ELb0ELb1ELi128EEEEEEEEEvNT_6ParamsE --------------------------
	.section	.nv.info._ZN7cutlass13device_kernelIN5flash19enable_sm80_to_sm89INS1_16FlashAttnFwdSm80INS1_25CollectiveMainloopFwdSm80ILi8ELi1ELb0EN4cute5tupleIJNS5_1CILi128EEENS7_ILi48EEENS7_ILi256EEEEEELi256ENS_6half_tEfNS_4arch4Sm80ELb0ELb0ELb0ELb1ELb1ELb1ELb1ELb0EEENS1_21CollectiveEpilogueFwdINS6_IJS8_SA_S9_EEENS6_IJNS7_ILi1EEESI_SI_EEESC_SE_Li256ELb1ELb1ELb0ELb0EEENS1_19SingleTileSchedulerILb1ELb0ELb1ELi128EEEEEEEEEvNT_6ParamsE,"",@"SHT_CUDA_INFO"
	.sectionflags	@""
	.align	4


	//----- nvinfo : EIATTR_CUDA_API_VERSION
	.align		4
        /*0000*/ 	.byte	0x04, 0x37
        /*0002*/ 	.short	(.L_576 - .L_575)
.L_575:
        /*0004*/ 	.word	0x00000082


	//----- nvinfo : EIATTR_KPARAM_INFO
	.align		4
.L_576:
        /*0008*/ 	.byte	0x04, 0x17
        /*000a*/ 	.short	(.L_578 - .L_577)
.L_577:
        /*000c*/ 	.word	0x00000000
        /*0010*/ 	.short	0x0000
        /*0012*/ 	.short	0x0000
        /*0014*/ 	.byte	0x00, 0xf0, 0x61, 0x10


	//----- nvinfo : EIATTR_SPARSE_MMA_MASK
	.align		4
.L_578:
        /*0018*/ 	.byte	0x03, 0x50
        /*001a*/ 	.short	0x0000


	//----- nvinfo : EIATTR_MAXREG_COUNT
	.align		4
        /*001c*/ 	.byte	0x03, 0x1b
        /*001e*/ 	.short	0x00ff


	//----- nvinfo : EIATTR_MERCURY_ISA_VERSION
	.align		4
        /*0020*/ 	.byte	0x03, 0x5f
        /*0022*/ 	.short	0x0101


	//----- nvinfo : EIATTR_VRC_CTA_INIT_COUNT
	.align		4
        /*0024*/ 	.byte	0x02, 0x4a
	.zero		1
	.zero		1


	//----- nvinfo : EIATTR_EXIT_INSTR_OFFSETS
	.align		4
        /*0028*/ 	.byte	0x04, 0x1c
        /*002a*/ 	.short	(.L_580 - .L_579)


	//   ....[0]....
.L_579:
        /*002c*/ 	.word	0x00000010


	//----- nvinfo : EIATTR_MAX_THREADS
	.align		4
.L_580:
        /*0030*/ 	.byte	0x04, 0x05
        /*0032*/ 	.short	(.L_582 - .L_581)
.L_581:
        /*0034*/ 	.word	0x00000100
        /*0038*/ 	.word	0x00000001
        /*003c*/ 	.word	0x00000001


	//----- nvinfo : EIATTR_CBANK_PARAM_SIZE
	.align		4
.L_582:
        /*0040*/ 	.byte	0x03, 0x19
        /*0042*/ 	.short	0x0418


	//----- nvinfo : EIATTR_PARAM_CBANK
	.align		4
        /*0044*/ 	.byte	0x04, 0x0a
        /*0046*/ 	.short	(.L_584 - .L_583)
	.align		4
.L_583:
        /*0048*/ 	.word	index@(.nv.constant0._ZN7cutlass13device_kernelIN5flash19enable_sm80_to_sm89INS1_16FlashAttnFwdSm80INS1_25CollectiveMainloopFwdSm80ILi8ELi1ELb0EN4cute5tupleIJNS5_1CILi128EEENS7_ILi48EEENS7_ILi256EEEEEELi256ENS_6half_tEfNS_4arch4Sm80ELb0ELb0ELb0ELb1ELb1ELb1ELb1ELb0EEENS1_21CollectiveEpilogueFwdINS6_IJS8_SA_S9_EEENS6_IJNS7_ILi1EEESI_SI_EEESC_SE_Li256ELb1ELb1ELb0ELb0EEENS1_19SingleTileSchedulerILb1ELb0ELb1ELi128EEEEEEEEEvNT_6ParamsE)
        /*004c*/ 	.short	0x0380
        /*004e*/ 	.short	0x0418


	//----- nvinfo : EIATTR_SW_WAR
	.align		4
.L_584:
        /*0050*/ 	.byte	0x04, 0x36
        /*0052*/ 	.short	(.L_586 - .L_585)
.L_585:
        /*0054*/ 	.word	0x00000008
.L_586:


//--------------------- .nv.info._ZN7cutlass13device_kernelIN5flash19enable_sm80_to_sm89INS1_16FlashAttnFwdSm80INS1_25CollectiveMainloopFwdSm80ILi8ELi1ELb0EN4cute5tupleIJNS5_1CILi128EEENS7_ILi64EEENS7_ILi256EEEEEELi256ENS_6half_tEfNS_4arch4Sm80ELb0ELb1ELb0ELb0ELb1ELb0ELb1ELb0EEENS1_21CollectiveEpilogueFwdINS6_IJS8_SA_S9_EEENS6_IJNS7_ILi1EEESI_SI_EEESC_SE_Li256ELb0ELb1ELb0ELb0EEENS1_19SingleTileSchedulerILb0ELb0ELb1ELi128EEEEEEEEEvNT_6ParamsE --------------------------
	.section	.nv.info._ZN7cutlass13device_kernelIN5flash19enable_sm80_to_sm89INS1_16FlashAttnFwdSm80INS1_25CollectiveMainloopFwdSm80ILi8ELi1ELb0EN4cute5tupleIJNS5_1CILi128EEENS7_ILi64EEENS7_ILi256EEEEEELi256ENS_6half_tEfNS_4arch4Sm80ELb0ELb1ELb0ELb0ELb1ELb0ELb1ELb0EEENS1_21CollectiveEpilogueFwdINS6_IJS8_SA_S9_EEENS6_IJNS7_ILi1EEESI_SI_EEESC_SE_Li256ELb0ELb1ELb0ELb0EEENS1_19SingleTileSchedulerILb0ELb0ELb1ELi128EEEEEEEEEvNT_6ParamsE,"",@"SHT_CUDA_INFO"
	.sectionflags	@""
	.align	4


	//----- nvinfo : EIATTR_CUDA_API_VERSION
	.align		4
        /*0000*/ 	.byte	0x04, 0x37
        /*0002*/ 	.short	(.L_588 - .L_587)
.L_587:
        /*0004*/ 	.word	0x00000082


	//----- nvinfo : EIATTR_KPARAM_INFO
	.align		4
.L_588:
        /*0008*/ 	.byte	0x04, 0x17
        /*000a*/ 	.short	(.L_590 - .L_589)
.L_589:
        /*000c*/ 	.word	0x00000000
        /*0010*/ 	.short	0x0000
        /*0012*/ 	.short	0x0000
        /*0014*/ 	.byte	0x00, 0xf0, 0x61, 0x10


	//----- nvinfo : EIATTR_SPARSE_MMA_MASK
	.align		4
.L_590:
        /*0018*/ 	.byte	0x03, 0x50
        /*001a*/ 	.short	0x0000


	//----- nvinfo : EIATTR_MAXREG_COUNT
	.align		4
        /*001c*/ 	.byte	0x03, 0x1b
        /*001e*/ 	.short	0x00ff


	//----- nvinfo : EIATTR_MERCURY_ISA_VERSION
	.align		4
        /*0020*/ 	.byte	0x03, 0x5f
        /*0022*/ 	.short	0x0101


	//----- nvinfo : EIATTR_VRC_CTA_INIT_COUNT
	.align		4
        /*0024*/ 	.byte	0x02, 0x4a
	.zero		1
	.zero		1


	//----- nvinfo : EIATTR_EXIT_INSTR_OFFSETS
	.align		4
        /*0028*/ 	.byte	0x04, 0x1c
        /*002a*/ 	.short	(.L_592 - .L_591)


	//   ....[0]....
.L_591:
        /*002c*/ 	.word	0x00000010


	//----- nvinfo : EIATTR_MAX_THREADS
	.align		4
.L_592:
        /*0030*/ 	.byte	0x04, 0x05
        /*0032*/ 	.short	(.L_594 - .L_593)
.L_593:
        /*0034*/ 	.word	0x00000100
        /*0038*/ 	.word	0x00000001
        /*003c*/ 	.word	0x00000001


	//----- nvinfo : EIATTR_CBANK_PARAM_SIZE
	.align		4
.L_594:
        /*0040*/ 	.byte	0x03, 0x19
        /*0042*/ 	.short	0x0418


	//----- nvinfo : EIATTR_PARAM_CBANK
	.align		4
        /*0044*/ 	.byte	0x04, 0x0a
        /*0046*/ 	.short	(.L_596 - .L_595)
	.align		4
.L_595:
        /*0048*/ 	.word	index@(.nv.constant0._ZN7cutlass13device_kernelIN5flash19enable_sm80_to_sm89INS1_16FlashAttnFwdSm80INS1_25CollectiveMainloopFwdSm80ILi8ELi1ELb0EN4cute5tupleIJNS5_1CILi128EEENS7_ILi64EEENS7_ILi256EEEEEELi256ENS_6half_tEfNS_4arch4Sm80ELb0ELb1ELb0ELb0ELb1ELb0ELb1ELb0EEENS1_21CollectiveEpilogueFwdINS6_IJS8_SA_S9_EEENS6_IJNS7_ILi1EEESI_SI_EEESC_SE_Li256ELb0ELb1ELb0ELb0EEENS1_19SingleTileSchedulerILb0ELb0ELb1ELi128EEEEEEEEEvNT_6ParamsE)
        /*004c*/ 	.short	0x0380
        /*004e*/ 	.short	0x0418


	//----- nvinfo : EIATTR_SW_WAR
	.align		4
.L_596:
        /*0050*/ 	.byte	0x04, 0x36
        /*0052*/ 	.short	(.L_598 - .L_597)
.L_597:
        /*0054*/ 	.word	0x00000008
.L_598:


//--------------------- .nv.info._ZN7cutlass13device_kernelIN5flash19enable_sm80_to_sm89INS1_16FlashAttnFwdSm80INS1_25CollectiveMainloopFwdSm80ILi8ELi1ELb0EN4cute5tupleIJNS5_1CILi128EEENS7_ILi64EEENS7_ILi256EEEEEELi256ENS_6half_tEfNS_4arch4Sm80ELb0ELb1ELb0ELb1ELb1ELb0ELb1ELb0EEENS1_21CollectiveEpilogueFwdINS6_IJS8_SA_S9_EEENS6_IJNS7_ILi1EEESI_SI_EEESC_SE_Li256ELb1ELb1ELb0ELb0EEENS1_19SingleTileSchedulerILb1ELb0ELb1ELi128EEEEEEEEEvNT_6ParamsE --------------------------
	.section	.nv.info._ZN7cutlass13device_kernelIN5flash19enable_sm80_to_sm89INS1_16FlashAttnFwdSm80INS1_25CollectiveMainloopFwdSm80ILi8ELi1ELb0EN4cute5tupleIJNS5_1CILi128EEENS7_ILi64EEENS7_ILi256EEEEEELi256ENS_6half_tEfNS_4arch4Sm80ELb0ELb1ELb0ELb1ELb1ELb0ELb1ELb0EEENS1_21CollectiveEpilogueFwdINS6_IJS8_SA_S9_EEENS6_IJNS7_ILi1EEESI_SI_EEESC_SE_Li256ELb1ELb1ELb0ELb0EEENS1_19SingleTileSchedulerILb1ELb0ELb1ELi128EEEEEEEEEvNT_6ParamsE,"",@"SHT_CUDA_INFO"
	.sectionflags	@""
	.align	4


	//----- nvinfo : EIATTR_CUDA_API_VERSION
	.align		4
        /*0000*/ 	.byte	0x04, 0x37
        /*0002*/ 	.short	(.L_600 - .L_599)
.L_599:
        /*0004*/ 	.word	0x00000082


	//----- nvinfo : EIATTR_KPARAM_INFO
	.align		4
.L_600:
        /*0008*/ 	.byte	0x04, 0x17
        /*000a*/ 	.short	(.L_602 - .L_601)
.L_601:
        /*000c*/ 	.word	0x00000000
        /*0010*/ 	.short	0x0000
        /*0012*/ 	.short	0x0000
        /*0014*/ 	.byte	0x00, 0xf0, 0x61, 0x10


	//----- nvinfo : EIATTR_SPARSE_MMA_MASK
	.align		4
.L_602:
        /*0018*/ 	.byte	0x03, 0x50
        /*001a*/ 	.short	0x0000


	//----- nvinfo : EIATTR_MAXREG_COUNT
	.align		4
        /*001c*/ 	.byte	0x03, 0x1b
        /*001e*/ 	.short	0x00ff


	//----- nvinfo : EIATTR_MERCURY_ISA_VERSION
	.align		4
        /*0020*/ 	.byte	0x03, 0x5f
        /*0022*/ 	.short	0x0101


	//----- nvinfo : EIATTR_VRC_CTA_INIT_COUNT
	.align		4
        /*0024*/ 	.byte	0x02, 0x4a
	.zero		1
	.zero		1


	//----- nvinfo : EIATTR_EXIT_INSTR_OFFSETS
	.align		4
        /*0028*/ 	.byte	0x04, 0x1c
        /*002a*/ 	.short	(.L_604 - .L_603)


	//   ....[0]....
.L_603:
        /*002c*/ 	.word	0x00000010


	//----- nvinfo : EIATTR_MAX_THREADS
	.align		4
.L_604:
        /*0030*/ 	.byte	0x04, 0x05
        /*0032*/ 	.short	(.L_606 - .L_605)
.L_605:
        /*0034*/ 	.word	0x00000100
        /*0038*/ 	.word	0x00000001
        /*003c*/ 	.word	0x00000001


	//----- nvinfo : EIATTR_CBANK_PARAM_SIZE
	.align		4
.L_606:
        /*0040*/ 	.byte	0x03, 0x19
        /*0042*/ 	.short	0x0418


	//----- nvinfo : EIATTR_PARAM_CBANK
	.align		4
        /*0044*/ 	.byte	0x04, 0x0a
        /*0046*/ 	.short	(.L_608 - .L_607)
	.align		4
.L_607:
        /*0048*/ 	.word	index@(.nv.constant0._ZN7cutlass13device_kernelIN5flash19enable_sm80_to_sm89INS1_16FlashAttnFwdSm80INS1_25CollectiveMainloopFwdSm80ILi8ELi1ELb0EN4cute5tupleIJNS5_1CILi128EEENS7_ILi64EEENS7_ILi256EEEEEELi256ENS_6half_tEfNS_4arch4Sm80ELb0ELb1ELb0ELb1ELb1ELb0ELb1ELb0EEENS1_21CollectiveEpilogueFwdINS6_IJS8_SA_S9_EEENS6_IJNS7_ILi1EEESI_SI_EEESC_SE_Li256ELb1ELb1ELb0ELb0EEENS1_19SingleTileSchedulerILb1ELb0ELb1ELi128EEEEEEEEEvNT_6ParamsE)
        /*004c*/ 	.short	0x0380
        /*004e*/ 	.short	0x0418


	//----- nvinfo : EIATTR_SW_WAR
	.align		4
.L_608:
        /*0050*/ 	.byte	0x04, 0x36
        /*0052*/ 	.short	(.L_610 - .L_609)
.L_609:
        /*0054*/ 	.word	0x00000008
.L_610:


//--------------------- .nv.info._ZN7cutlass13device_kernelIN5flash19enable_sm80_to_sm89INS1_16FlashAttnFwdSm80INS1_25CollectiveMainloopFwdSm80ILi8ELi1ELb0EN4cute5tupleIJNS5_1CILi128EEENS7_ILi48EEENS7_ILi256EEEEEELi256ENS_6half_tEfNS_4arch4Sm80ELb0ELb1ELb0ELb1ELb1ELb1ELb1ELb0EEENS1_21CollectiveEpilogueFwdINS6_IJS8_SA_S9_EEENS6_IJNS7_ILi1EEESI_SI_EEESC_SE_Li256ELb1ELb1ELb0ELb0EEENS1_19SingleTileSchedulerILb1ELb0ELb1ELi128EEEEEEEEEvNT_6ParamsE --------------------------
	.section	.nv.info._ZN7cutlass13device_kernelIN5flash19enable_sm80_to_sm89INS1_16FlashAttnFwdSm80INS1_25CollectiveMainloopFwdSm80ILi8ELi1ELb0EN4cute5tupleIJNS5_1CILi128EEENS7_ILi48EEENS7_ILi256EEEEEELi256ENS_6half_tEfNS_4arch4Sm80ELb0ELb1ELb0ELb1ELb1ELb1ELb1ELb0EEENS1_21CollectiveEpilogueFwdINS6_IJS8_SA_S9_EEENS6_IJNS7_ILi1EEESI_SI_EEESC_SE_Li256ELb1ELb1ELb0ELb0EEENS1_19SingleTileSchedulerILb1ELb0ELb1ELi128EEEEEEEEEvNT_6ParamsE,"",@"SHT_CUDA_INFO"
	.sectionflags	@""
	.align	4


	//----- nvinfo : EIATTR_CUDA_API_VERSION
	.align		4
        /*0000*/ 	.byte	0x04, 0x37
        /*0002*/ 	.short	(.L_612 - .L_611)
.L_611:
        /*0004*/ 	.word	0x00000082


	//----- nvinfo : EIATTR_KPARAM_INFO
	.align		4
.L_612:
        /*0008*/ 	.byte	0x04, 0x17
        /*000a*/ 	.short	(.L_614 - .L_613)
.L_613:
        /*000c*/ 	.word	0x00000000
        /*0010*/ 	.short	0x0000
        /*0012*/ 	.short	0x0000
        /*0014*/ 	.byte	0x00, 0xf0, 0x61, 0x10


	//----- nvinfo : EIATTR_SPARSE_MMA_MASK
	.align		4
.L_614:
        /*0018*/ 	.byte	0x03, 0x50
        /*001a*/ 	.short	0x0000


	//----- nvinfo : EIATTR_MAXREG_COUNT
	.align		4
        /*001c*/ 	.byte	0x03, 0x1b
        /*001e*/ 	.short	0x00ff


	//----- nvinfo : EIATTR_MERCURY_ISA_VERSION
	.align		4
        /*0020*/ 	.byte	0x03, 0x5f
        /*0022*/ 	.short	0x0101


	//----- nvinfo : EIATTR_VRC_CTA_INIT_COUNT
	.align		4
        /*0024*/ 	.byte	0x02, 0x4a
	.zero		1
	.zero		1


	//----- nvinfo : EIATTR_EXIT_INSTR_OFFSETS
	.align		4
        /*0028*/ 	.byte	0x04, 0x1c
        /*002a*/ 	.short	(.L_616 - .L_615)


	//   ....[0]....
.L_615:
        /*002c*/ 	.word	0x00000010


	//----- nvinfo : EIATTR_MAX_THREADS
	.align		4
.L_616:
        /*0030*/ 	.byte	0x04, 0x05
        /*0032*/ 	.short	(.L_618 - .L_617)
.L_617:
        /*0034*/ 	.word	0x00000100
        /*0038*/ 	.word	0x00000001
        /*003c*/ 	.word	0x00000001


	//----- nvinfo : EIATTR_CBANK_PARAM_SIZE
	.align		4
.L_618:
        /*0040*/ 	.byte	0x03, 0x19
        /*0042*/ 	.short	0x0418


	//----- nvinfo : EIATTR_PARAM_CBANK
	.align		4
        /*0044*/ 	.byte	0x04, 0x0a
        /*0046*/ 	.short	(.L_620 - .L_619)
	.align		4
.L_619:
        /*0048*/ 	.word	index@(.nv.constant0._ZN7cutlass13device_kernelIN5flash19enable_sm80_to_sm89INS1_16FlashAttnFwdSm80INS1_25CollectiveMainloopFwdSm80ILi8ELi1ELb0EN4cute5tupleIJNS5_1CILi128EEENS7_ILi48EEENS7_ILi256EEEEEELi256ENS_6half_tEfNS_4arch4Sm80ELb0ELb1ELb0ELb1ELb1ELb1ELb1ELb0EEENS1_21CollectiveEpilogueFwdINS6_IJS8_SA_S9_EEENS6_IJNS7_ILi1EEESI_SI_EEESC_SE_Li256ELb1ELb1ELb0ELb0EEENS1_19SingleTileSchedulerILb1ELb0ELb1ELi128EEEEEEEEEvNT_6ParamsE)
        /*004c*/ 	.short	0x0380
        /*004e*/ 	.short	0x0418


	//----- nvinfo : EIATTR_SW_WAR
	.align		4
.L_620:
        /*0050*/ 	.byte	0x04, 0x36
        /*0052*/ 	.short	(.L_622 - .L_621)
.L_621:
        /*0054*/ 	.word	0x00000008
.L_622:


//--------------------- .nv.info._ZN7cutlass13device_kernelIN5flash19enable_sm80_to_sm89INS1_16FlashAttnFwdSm80INS1_25CollectiveMainloopFwdSm80ILi8ELi1ELb0EN4cute5tupleIJNS5_1CILi128EEENS7_ILi96EEENS7_ILi256EEEEEELi256ENS_6half_tEfNS_4arch4Sm80ELb1ELb0ELb0ELb0ELb1ELb0ELb1ELb0EEENS1_21CollectiveEpilogueFwdINS6_IJS8_SA_S9_EEENS6_IJNS7_ILi1EEESI_SI_EEESC_SE_Li256ELb0ELb1ELb0ELb0EEENS1_30DynamicPersistentTileSchedulerILi256ELi256ELb0ELb1ELb0EEEEEEEEEvNT_6ParamsE --------------------------
	.section	.nv.info._ZN7cutlass13device_kernelIN5flash19enable_sm80_to_sm89INS1_16FlashAttnFwdSm80INS1_25CollectiveMainloopFwdSm80ILi8ELi1ELb0EN4cute5tupleIJNS5_1CILi128EEENS7_ILi96EEENS7_ILi256EEEEEELi256ENS_6half_tEfNS_4arch4Sm80ELb1ELb0ELb0ELb0ELb1ELb0ELb1ELb0EEENS1_21CollectiveEpilogueFwdINS6_IJS8_SA_S9_EEENS6_IJNS7_ILi1EEESI_SI_EEESC_SE_Li256ELb0ELb1ELb0ELb0EEENS1_30DynamicPersistentTileSchedulerILi256ELi256ELb0ELb1ELb0EEEEEEEEEvNT_6ParamsE,"",@"SHT_CUDA_INFO"
	.sectionflags	@""
	.align	4


	//----- nvinfo : EIATTR_CUDA_API_VERSION
	.align		4
        /*0000*/ 	.byte	0x04, 0x37
        /*0002*/ 	.short	(.L_624 - .L_623)
.L_623:
        /*0004*/ 	.word	0x00000082


	//----- nvinfo : EIATTR_KPARAM_INFO
	.align		4
.L_624:
        /*0008*/ 	.byte	0x04, 0x17
        /*000a*/ 	.short	(.L_626 - .L_625)
.L_625:
        /*000c*/ 	.word	0x00000000
        /*0010*/ 	.short	0x0000
        /*0012*/ 	.short	0x0000
        /*0014*/ 	.byte	0x00, 0xf0, 0xa1, 0x10


	//----- nvinfo : EIATTR_SPARSE_MMA_MASK
	.align		4
.L_626:
        /*0018*/ 	.byte	0x03, 0x50
        /*001a*/ 	.short	0x0000


	//----- nvinfo : EIATTR_MAXREG_COUNT
	.align		4
        /*001c*/ 	.byte	0x03, 0x1b
        /*001e*/ 	.short	0x00ff


	//----- nvinfo : EIATTR_MERCURY_ISA_VERSION
	.align		4
        /*0020*/ 	.byte	0x03, 0x5f
        /*0022*/ 	.short	0x0101


	//----- nvinfo : EIATTR_VRC_CTA_INIT_COUNT
	.align		4
        /*0024*/ 	.byte	0x02, 0x4a
	.zero		1
	.zero		1


	//----- nvinfo : EIATTR_EXIT_INSTR_OFFSETS
	.align		4
        /*0028*/ 	.byte	0x04, 0x1c
        /*002a*/ 	.short	(.L_628 - .L_627)


	//   ....[0]....
.L_627:
        /*002c*/ 	.word	0x00000010


	//----- nvinfo : EIATTR_MAX_THREADS
	.align		4
.L_628:
        /*0030*/ 	.byte	0x04, 0x05
        /*0032*/ 	.short	(.L_630 - .L_629)
.L_629:
        /*0034*/ 	.word	0x00000100
        /*0038*/ 	.word	0x00000001
        /*003c*/ 	.word	0x00000001


	//----- nvinfo : EIATTR_CBANK_PARAM_SIZE
	.align		4
.L_630:
        /*0040*/ 	.byte	0x03, 0x19
        /*0042*/ 	.short	0x0428


	//----- nvinfo : EIATTR_PARAM_CBANK
	.align		4
        /*0044*/ 	.byte	0x04, 0x0a
        /*0046*/ 	.short	(.L_632 - .L_631)
	.align		4
.L_631:
        /*0048*/ 	.word	index@(.nv.constant0._ZN7cutlass13device_kernelIN5flash19enable_sm80_to_sm89INS1_16FlashAttnFwdSm80INS1_25CollectiveMainloopFwdSm80ILi8ELi1ELb0EN4cute5tupleIJNS5_1CILi128EEENS7_ILi96EEENS7_ILi256EEEEEELi256ENS_6half_tEfNS_4arch4Sm80ELb1ELb0ELb0ELb0ELb1ELb0ELb1ELb0EEENS1_21CollectiveEpilogueFwdINS6_IJS8_SA_S9_EEENS6_IJNS7_ILi1EEESI_SI_EEESC_SE_Li256ELb0ELb1ELb0ELb0EEENS1_30DynamicPersistentTileSchedulerILi256ELi256ELb0ELb1ELb0EEEEEEEEEvNT_6ParamsE)
        /*004c*/ 	.short	0x0380
        /*004e*/ 	.short	0x0428


	//----- nvinfo : EIATTR_SW_WAR
	.align		4
.L_632:
        /*0050*/ 	.byte	0x04, 0x36
        /*0052*/ 	.short	(.L_634 - .L_633)
.L_633:
        /*0054*/ 	.word	0x00000008
.L_634:


//--------------------- .nv.info._ZN7cutlass13device_kernelIN5flash19enable_sm80_to_sm89INS1_16FlashAttnFwdSm80INS1_25CollectiveMainloopFwdSm80ILi8ELi1ELb0EN4cute5tupleIJNS5_1CILi128EEENS7_ILi96EEENS7_ILi256EEEEEELi256ENS_6half_tEfNS_4arch4Sm80ELb1ELb0ELb0ELb1ELb1ELb0ELb1ELb0EEENS1_21CollectiveEpilogueFwdINS6_IJS8_SA_S9_EEENS6_IJNS7_ILi1EEESI_SI_EEESC_SE_Li256ELb1ELb1ELb0ELb0EEENS1_19SingleTileSchedulerILb1ELb0ELb1ELi128EEEEEEEEEvNT_6ParamsE --------------------------
	.section	.nv.info._ZN7cutlass13device_kernelIN5flash19enable_sm80_to_sm89INS1_16FlashAttnFwdSm80INS1_25CollectiveMainloopFwdSm80ILi8ELi1ELb0EN4cute5tupleIJNS5_1CILi128EEENS7_ILi96EEENS7_ILi256EEEEEELi256ENS_6half_tEfNS_4arch4Sm80ELb1ELb0ELb0ELb1ELb1ELb0ELb1ELb0EEENS1_21CollectiveEpilogueFwdINS6_IJS8_SA_S9_EEENS6_IJNS7_ILi1EEESI_SI_EEESC_SE_Li256ELb1ELb1ELb0ELb0EEENS1_19SingleTileSchedulerILb1ELb0ELb1ELi128EEEEEEEEEvNT_6ParamsE,"",@"SHT_CUDA_INFO"
	.sectionflags	@""
	.align	4


	//----- nvinfo : EIATTR_CUDA_API_VERSION
	.align		4
        /*0000*/ 	.byte	0x04, 0x37
        /*0002*/ 	.short	(.L_636 - .L_635)
.L_635:
        /*0004*/ 	.word	0x00000082


	//----- nvinfo : EIATTR_KPARAM_INFO
	.align		4
.L_636:
        /*0008*/ 	.byte	0x04, 0x17
        /*000a*/ 	.short	(.L_638 - .L_637)
.L_637:
        /*000c*/ 	.word	0x00000000
        /*0010*/ 	.short	0x0000
        /*0012*/ 	.short	0x0000
        /*0014*/ 	.byte	0x00, 0xf0, 0x61, 0x10


	//----- nvinfo : EIATTR_SPARSE_MMA_MASK
	.align		4
.L_638:
        /*0018*/ 	.byte	0x03, 0x50
        /*001a*/ 	.short	0x0000


	//----- nvinfo : EIATTR_MAXREG_COUNT
	.align		4
        /*001c*/ 	.byte	0x03, 0x1b
        /*001e*/ 	.short	0x00ff


	//----- nvinfo : EIATTR_MERCURY_ISA_VERSION
	.align		4
        /*0020*/ 	.byte	0x03, 0x5f
        /*0022*/ 	.short	0x0101


	//----- nvinfo : EIATTR_VRC_CTA_INIT_COUNT
	.align		4
        /*0024*/ 	.byte	0x02, 0x4a
	.zero		1
	.zero		1


	//----- nvinfo : EIATTR_EXIT_INSTR_OFFSETS
	.align		4
        /*0028*/ 	.byte	0x04, 0x1c
        /*002a*/ 	.short	(.L_640 - .L_639)


	//   ....[0]....
.L_639:
        /*002c*/ 	.word	0x00000010


	//----- nvinfo : EIATTR_MAX_THREADS
	.align		4
.L_640:
        /*0030*/ 	.byte	0x04, 0x05
        /*0032*/ 	.short	(.L_642 - .L_641)
.L_641:
        /*0034*/ 	.word	0x00000100
        /*0038*/ 	.word	0x00000001
        /*003c*/ 	.word	0x00000001


	//----- nvinfo : EIATTR_CBANK_PARAM_SIZE
	.align		4
.L_642:
        /*0040*/ 	.byte	0x03, 0x19
        /*0042*/ 	.short	0x0418


	//----- nvinfo : EIATTR_PARAM_CBANK
	.align		4
        /*0044*/ 	.byte	0x04, 0x0a
        /*0046*/ 	.short	(.L_644 - .L_643)
	.align		4
.L_643:
        /*0048*/ 	.word	index@(.nv.constant0._ZN7cutlass13device_kernelIN5flash19enable_sm80_to_sm89INS1_16FlashAttnFwdSm80INS1_25CollectiveMainloopFwdSm80ILi8ELi1ELb0EN4cute5tupleIJNS5_1CILi128EEENS7_ILi96EEENS7_ILi256EEEEEELi256ENS_6half_tEfNS_4arch4Sm80ELb1ELb0ELb0ELb1ELb1ELb0ELb1ELb0EEENS1_21CollectiveEpilogueFwdINS6_IJS8_SA_S9_EEENS6_IJNS7_ILi1EEESI_SI_EEESC_SE_Li256ELb1ELb1ELb0ELb0EEENS1_19SingleTileSchedulerILb1ELb0ELb1ELi128EEEEEEEEEvNT_6ParamsE)
        /*004c*/ 	.short	0x0380
        /*004e*/ 	.short	0x0418


	//----- nvinfo : EIATTR_SW_WAR
	.align		4
.L_644:
        /*0050*/ 	.byte	0x04, 0x36
        /*0052*/ 	.short	(.L_646 - .L_645)
.L_645:
        /*0054*/ 	.word	0x00000008
.L_646:


//--------------------- .nv.info._ZN7cutlass13device_kernelIN5flash19enable_sm80_to_sm89INS1_16FlashAttnFwdSm80INS1_25CollectiveMainloopFwdSm80ILi8ELi1ELb0EN4cute5tupleIJNS5_1CILi128EEENS7_ILi48EEENS7_ILi256EEEEEELi256ENS_6half_tEfNS_4arch4Sm80ELb1ELb0ELb0ELb1ELb1ELb1ELb1ELb0EEENS1_21CollectiveEpilogueFwdINS6_IJS8_SA_S9_EEENS6_IJNS7_ILi1EEESI_SI_EEESC_SE_Li256ELb1ELb1ELb0ELb0EEENS1_19SingleTileSchedulerILb1ELb0ELb1ELi128EEEEEEEEEvNT_6ParamsE --------------------------
	.section	.nv.info._ZN7cutlass13device_kernelIN5flash19enable_sm80_to_sm89INS1_16FlashAttnFwdSm80INS1_25CollectiveMainloopFwdSm80ILi8ELi1ELb0EN4cute5tupleIJNS5_1CILi128EEENS7_ILi48EEENS7_ILi256EEEEEELi256ENS_6half_tEfNS_4arch4Sm80ELb1ELb0ELb0ELb1ELb1ELb1ELb1ELb0EEENS1_21CollectiveEpilogueFwdINS6_IJS8_SA_S9_EEENS6_IJNS7_ILi1EEESI_SI_EEESC_SE_Li256ELb1ELb1ELb0ELb0EEENS1_19SingleTileSchedulerILb1ELb0ELb1ELi128EEEEEEEEEvNT_6ParamsE,"",@"SHT_CUDA_INFO"
	.sectionflags	@""
	.align	4


	//----- nvinfo : EIATTR_CUDA_API_VERSION
	.align		4
        /*0000*/ 	.byte	0x04, 0x37
        /*0002*/ 	.short	(.L_648 - .L_647)
.L_647:
        /*0004*/ 	.word	0x00000082


	//----- nvinfo : EIATTR_KPARAM_INFO
	.align		4
.L_648:
        /*0008*/ 	.byte	0x04, 0x17
        /*000a*/ 	.short	(.L_650 - .L_649)
.L_649:
        /*000c*/ 	.word	0x00000000
        /*0010*/ 	.short	0x0000
        /*0012*/ 	.short	0x0000
        /*0014*/ 	.byte	0x00, 0xf0, 0x61, 0x10


	//----- nvinfo : EIATTR_SPARSE_MMA_MASK
	.align		4
.L_650:
        /*0018*/ 	.byte	0x03, 0x50
        /*001a*/ 	.short	0x0000


	//----- nvinfo : EIATTR_MAXREG_COUNT
	.align		4
        /*001c*/ 	.byte	0x03, 0x1b
        /*001e*/ 	.short	0x00ff


	//----- nvinfo : EIATTR_MERCURY_ISA_VERSION
	.align		4
        /*0020*/ 	.byte	0x03, 0x5f
        /*0022*/ 	.short	0x0101


	//----- nvinfo : EIATTR_VRC_CTA_INIT_COUNT
	.align		4
        /*0024*/ 	.byte	0x02, 0x4a
	.zero		1
	.zero		1


	//----- nvinfo : EIATTR_EXIT_INSTR_OFFSETS
	.align		4
        /*0028*/ 	.byte	0x04, 0x1c
        /*002a*/ 	.short	(.L_652 - .L_651)


	//   ....[0]....
.L_651:
        /*002c*/ 	.word	0x00000010


	//----- nvinfo : EIATTR_MAX_THREADS
	.align		4
.L_652:
        /*0030*/ 	.byte	0x04, 0x05
        /*0032*/ 	.short	(.L_654 - .L_653)
.L_653:
        /*0034*/ 	.word	0x00000100
        /*0038*/ 	.word	0x00000001
        /*003c*/ 	.word	0x00000001


	//----- nvinfo : EIATTR_CBANK_PARAM_SIZE
	.align		4
.L_654:
        /*0040*/ 	.byte	0x03, 0x19
        /*0042*/ 	.short	0x0418


	//----- nvinfo : EIATTR_PARAM_CBANK
	.align		4
        /*0044*/ 	.byte	0x04, 0x0a
        /*0046*/ 	.short	(.L_656 - .L_655)
	.align		4
.L_655:
        /*0048*/ 	.word	index@(.nv.constant0._ZN7cutlass13device_kernelIN5flash19enable_sm80_to_sm89INS1_16FlashAttnFwdSm80INS1_25CollectiveMainloopFwdSm80ILi8ELi1ELb0EN4cute5tupleIJNS5_1CILi128EEENS7_ILi48EEENS7_ILi256EEEEEELi256ENS_6half_tEfNS_4arch4Sm80ELb1ELb0ELb0ELb1ELb1ELb1ELb1ELb0EEENS1_21CollectiveEpilogueFwdINS6_IJS8_SA_S9_EEENS6_IJNS7_ILi1EEESI_SI_EEESC_SE_Li256ELb1ELb1ELb0ELb0EEENS1_19SingleTileSchedulerILb1ELb0ELb1ELi128EEEEEEEEEvNT_6ParamsE)
        /*004c*/ 	.short	0x0380
        /*004e*/ 	.short	0x0418


	//----- nvinfo : EIATTR_SW_WAR
	.align		4
.L_656:
        /*0050*/ 	.byte	0x04, 0x36
        /*0052*/ 	.short	(.L_658 - .L_657)
.L_657:
        /*0054*/ 	.word	0x00000008
.L_658:


//--------------------- .nv.callgraph             --------------------------
	.section	.nv.callgraph,"",@"SHT_CUDA_CALLGRAPH"
	.align	4
	.sectionentsize	8
	.align		4
        /*0000*/ 	.word	0x00000000
	.align		4
        /*0004*/ 	.word	0xffffffff
	.align		4
        /*0008*/ 	.word	0x00000000
	.align		4
        /*000c*/ 	.word	0xfffffffe
	.align		4
        /*0010*/ 	.word	0x00000000
	.align		4
        /*0014*/ 	.word	0xfffffffd
	.align		4
        /*0018*/ 	.word	0x00000000
	.align		4
        /*001c*/ 	.word	0xfffffffc


//--------------------- .nv.constant4             --------------------------
	.section	.nv.constant4,"a",@progbits
	.align	8
	.align		8
.nv.constant4:
        /*0000*/ 	.dword	_ZN83_INTERNAL_f6033e6a_47_flash_fwd_hdim256_fp16_paged_softcapall_sm80_cu_49158569_33894cuda3std3__45__cpo5beginE
	.align		8
        /*0008*/ 	.dword	_ZN83_INTERNAL_f6033e6a_47_flash_fwd_hdim256_fp16_paged_softcapall_sm80_cu_49158569_33894cuda3std3__45__cpo3endE
	.align		8
        /*0010*/ 	.dword	_ZN83_INTERNAL_f6033e6a_47_flash_fwd_hdim256_fp16_paged_softcapall_sm80_cu_49158569_33894cuda3std3__45__cpo6cbeginE
	.align		8
        /*0018*/ 	.dword	_ZN83_INTERNAL_f6033e6a_47_flash_fwd_hdim256_fp16_paged_softcapall_sm80_cu_49158569_33894cuda3std3__45__cpo4cendE
	.align		8
        /*0020*/ 	.dword	_ZN83_INTERNAL_f6033e6a_47_flash_fwd_hdim256_fp16_paged_softcapall_sm80_cu_49158569_33894cuda3std3__485_GLOBAL__N__f6033e6a_47_flash_fwd_hdim256_fp16_paged_softcapall_sm80_cu_49158569_33896ignoreE
	.align		8
        /*0028*/ 	.dword	_ZN83_INTERNAL_f6033e6a_47_flash_fwd_hdim256_fp16_paged_softcapall_sm80_cu_49158569_33894cuda3std3__419piecewise_constructE
	.align		8
        /*0030*/ 	.dword	_ZN83_INTERNAL_f6033e6a_47_flash_fwd_hdim256_fp16_paged_softcapall_sm80_cu_49158569_33894cuda3std3__48in_placeE
	.align		8
        /*0038*/ 	.dword	_ZN83_INTERNAL_f6033e6a_47_flash_fwd_hdim256_fp16_paged_softcapall_sm80_cu_49158569_33894cuda3std6ranges3__45__cpo4swapE
	.align		8
        /*0040*/ 	.dword	_ZN83_INTERNAL_f6033e6a_47_flash_fwd_hdim256_fp16_paged_softcapall_sm80_cu_49158569_33894cuda3std6ranges3__45__cpo9iter_moveE
	.align		8
        /*0048*/ 	.dword	_ZN83_INTERNAL_f6033e6a_47_flash_fwd_hdim256_fp16_paged_softcapall_sm80_cu_49158569_33894cute7productE
	.align		8
        /*0050*/ 	.dword	_ZN83_INTERNAL_f6033e6a_47_flash_fwd_hdim256_fp16_paged_softcapall_sm80_cu_49158569_33894cute1_E


//--------------------- .text._ZN7cutlass13device_kernelIN5flash19enable_sm80_to_sm89INS1_16FlashAttnFwdSm80INS1_25CollectiveMainloopFwdSm80ILi8ELi1ELb1EN4cute5tupleIJNS5_1CILi128EEENS7_ILi64EEENS7_ILi256EEEEEELi256ENS_6half_tEfNS_4arch4Sm80ELb0ELb0ELb1ELb0ELb1ELb0ELb1ELb0EEENS1_21CollectiveEpilogueFwdINS6_IJS8_SA_S9_EEENS6_IJNS7_ILi1EEESI_SI_EEESC_SE_Li256ELb0ELb1ELb0ELb0EEENS1_19SingleTileSchedulerILb0ELb0ELb1ELi128EEEEEEEEEvNT_6ParamsE --------------------------
	.section	.text._ZN7cutlass13device_kernelIN5flash19enable_sm80_to_sm89INS1_16FlashAttnFwdSm80INS1_25CollectiveMainloopFwdSm80ILi8ELi1ELb1EN4cute5tupleIJNS5_1CILi128EEENS7_ILi64EEENS7_ILi256EEEEEELi256ENS_6half_tEfNS_4arch4Sm80ELb0ELb0ELb1ELb0ELb1ELb0ELb1ELb0EEENS1_21CollectiveEpilogueFwdINS6_IJS8_SA_S9_EEENS6_IJNS7_ILi1EEESI_SI_EEESC_SE_Li256ELb0ELb1ELb0ELb0EEENS1_19SingleTileSchedulerILb0ELb0ELb1ELi128EEEEEEEEEvNT_6ParamsE,"ax",@progbits
	.align	128
.text._ZN7cutlass13device_kernelIN5flash19enable_sm80_to_sm89INS1_16FlashAttnFwdSm80INS1_25CollectiveMainloopFwdSm80ILi8ELi1ELb1EN4cute5tupleIJNS5_1CILi128EEENS7_ILi64EEENS7_ILi256EEEEEELi256ENS_6half_tEfNS_4arch4Sm80ELb0ELb0ELb1ELb0ELb1ELb0ELb1ELb0EEENS1_21CollectiveEpilogueFwdINS6_IJS8_SA_S9_EEENS6_IJNS7_ILi1EEESI_SI_EEESC_SE_Li256ELb0ELb1ELb0ELb0EEENS1_19SingleTileSchedulerILb0ELb0ELb1ELi128EEEEEEEEEvNT_6ParamsE:
        .type           _ZN7cutlass13device_kernelIN5flash19enable_sm80_to_sm89INS1_16FlashAttnFwdSm80INS1_25CollectiveMainloopFwdSm80ILi8ELi1ELb1EN4cute5tupleIJNS5_1CILi128EEENS7_ILi64EEENS7_ILi256EEEEEELi256ENS_6half_tEfNS_4arch4Sm80ELb0ELb0ELb1ELb0ELb1ELb0ELb1ELb0EEENS1_21CollectiveEpilogueFwdINS6_IJS8_SA_S9_EEENS6_IJNS7_ILi1EEESI_SI_EEESC_SE_Li256ELb0ELb1ELb0ELb0EEENS1_19SingleTileSchedulerILb0ELb0ELb1ELi128EEEEEEEEEvNT_6ParamsE,@function
        .size           _ZN7cutlass13device_kernelIN5flash19enable_sm80_to_sm89INS1_16FlashAttnFwdSm80INS1_25CollectiveMainloopFwdSm80ILi8ELi1ELb1EN4cute5tupleIJNS5_1CILi128EEENS7_ILi64EEENS7_ILi256EEEEEELi256ENS_6half_tEfNS_4arch4Sm80ELb0ELb0ELb1ELb0ELb1ELb0ELb1ELb0EEENS1_21CollectiveEpilogueFwdINS6_IJS8_SA_S9_EEENS6_IJNS7_ILi1EEESI_SI_EEESC_SE_Li256ELb0ELb1ELb0ELb0EEENS1_19SingleTileSchedulerILb0ELb0ELb1ELi128EEEEEEEEEvNT_6ParamsE,(.L_x_36 - _ZN7cutlass13device_kernelIN5flash19enable_sm80_to_sm89INS1_16FlashAttnFwdSm80INS1_25CollectiveMainloopFwdSm80ILi8ELi1ELb1EN4cute5tupleIJNS5_1CILi128EEENS7_ILi64EEENS7_ILi256EEEEEELi256ENS_6half_tEfNS_4arch4Sm80ELb0ELb0ELb1ELb0ELb1ELb0ELb1ELb0EEENS1_21CollectiveEpilogueFwdINS6_IJS8_SA_S9_EEENS6_IJNS7_ILi1EEESI_SI_EEESC_SE_Li256ELb0ELb1ELb0ELb0EEENS1_19SingleTileSchedulerILb0ELb0ELb1ELi128EEEEEEEEEvNT_6ParamsE)
        .other          _ZN7cutlass13device_kernelIN5flash19enable_sm80_to_sm89INS1_16FlashAttnFwdSm80INS1_25CollectiveMainloopFwdSm80ILi8ELi1ELb1EN4cute5tupleIJNS5_1CILi128EEENS7_ILi64EEENS7_ILi256EEEEEELi256ENS_6half_tEfNS_4arch4Sm80ELb0ELb0ELb1ELb0ELb1ELb0ELb1ELb0EEENS1_21CollectiveEpilogueFwdINS6_IJS8_SA_S9_EEENS6_IJNS7_ILi1EEESI_SI_EEESC_SE_Li256ELb0ELb1ELb0ELb0EEENS1_19SingleTileSchedulerILb0ELb0ELb1ELi128EEEEEEEEEvNT_6ParamsE,@"STO_CUDA_ENTRY STV_DEFAULT"
_ZN7cutlass13device_kernelIN5flash19enable_sm80_to_sm89INS1_16FlashAttnFwdSm80INS1_25CollectiveMainloopFwdSm80ILi8ELi1ELb1EN4cute5tupleIJNS5_1CILi128EEENS7_ILi64EEENS7_ILi256EEEEEELi256ENS_6half_tEfNS_4arch4Sm80ELb0ELb0ELb1ELb0ELb1ELb0ELb1ELb0EEENS1_21CollectiveEpilogueFwdINS6_IJS8_SA_S9_EEENS6_IJNS7_ILi1EEESI_SI_EEESC_SE_Li256ELb0ELb1ELb0ELb0EEENS1_19SingleTileSchedulerILb0ELb0ELb1ELi128EEEEEEEEEvNT_6ParamsE:
[----:B------:R-:W-:Y:S01]  /*0000*/  LDC R1, c[0x0][0x37c] ;  /* 0x0000df00ff017b82 */ /* 0x000fe20000000800 */
[----:B------:R-:W-:Y:S05]  /*0010*/  EXIT ;  /* 0x000000000000794d */ /* 0x000fea0003800000 */
.L_x_0:
[----:B------:R-:W-:-:S00]  /*0020*/  BRA `(.L_x_0) ;  /* 0xfffffffc00fc7947 */ /* 0x000fc0000383ffff */
[----:B------:R-:W-:-:S00]  /*0030*/  NOP ;  /* 0x0000000000007918 */ /* 0x000fc00000000000 */
        /* <DEDUP_REMOVED lines=12> */
.L_x_36:


//--------------------- .text._ZN7cutlass13device_kernelIN5flash19enable_sm80_to_sm89INS1_16FlashAttnFwdSm80INS1_25CollectiveMainloopFwdSm80ILi8ELi1ELb1EN4cute5tupleIJNS5_1CILi128EEENS7_ILi64EEENS7_ILi256EEEEEELi256ENS_6half_tEfNS_4arch4Sm80ELb0ELb0ELb1ELb1ELb1ELb0ELb1ELb0EEENS1_21CollectiveEpilogueFwdINS6_IJS8_SA_S9_EEENS6_IJNS7_ILi1EEESI_SI_EEESC_SE_Li256ELb1ELb1ELb0ELb0EEENS1_19SingleTileSchedulerILb1ELb0ELb1ELi128EEEEEEEEEvNT_6ParamsE --------------------------
	.section	.text._ZN7cutlass13device_kernelIN5flash19enable_sm80_to_sm89INS1_16FlashAttnFwdSm80INS1_25CollectiveMainloopFwdSm80ILi8ELi1ELb1EN4cute5tupleIJNS5_1CILi128EEENS7_ILi64EEENS7_ILi256EEEEEELi256ENS_6half_tEfNS_4arch4Sm80ELb0ELb0ELb1ELb1ELb1ELb0ELb1ELb0EEENS1_21CollectiveEpilogueFwdINS6_IJS8_SA_S9_EEENS6_IJNS7_ILi1EEESI_SI_EEESC_SE_Li256ELb1ELb1ELb0ELb0EEENS1_19SingleTileSchedulerILb1ELb0ELb1ELi128EEEEEEEEEvNT_6ParamsE,"ax",@progbits
	.align	128
.text._ZN7cutlass13device_kernelIN5flash19enable_sm80_to_sm89INS1_16FlashAttnFwdSm80INS1_25CollectiveMainloopFwdSm80ILi8ELi1ELb1EN4cute5tupleIJNS5_1CILi128EEENS7_ILi64EEENS7_ILi256EEEEEELi256ENS_6half_tEfNS_4arch4Sm80ELb0ELb0ELb1ELb1ELb1ELb0ELb1ELb0EEENS1_21CollectiveEpilogueFwdINS6_IJS8_SA_S9_EEENS6_IJNS7_ILi1EEESI_SI_EEESC_SE_Li256ELb1ELb1ELb0ELb0EEENS1_19SingleTileSchedulerILb1ELb0ELb1ELi128EEEEEEEEEvNT_6ParamsE:
        .type           _ZN7cutlass13device_kernelIN5flash19enable_sm80_to_sm89INS1_16FlashAttnFwdSm80INS1_25CollectiveMainloopFwdSm80ILi8ELi1ELb1EN4cute5tupleIJNS5_1CILi128EEENS7_ILi64EEENS7_ILi256EEEEEELi256ENS_6half_tEfNS_4arch4Sm80ELb0ELb0ELb1ELb1ELb1ELb0ELb1ELb0EEENS1_21CollectiveEpilogueFwdINS6_IJS8_SA_S9_EEENS6_IJNS7_ILi1EEESI_SI_EEESC_SE_Li256ELb1ELb1ELb0ELb0EEENS1_19SingleTileSchedulerILb1ELb0ELb1ELi128EEEEEEEEEvNT_6ParamsE,@function
        .size           _ZN7cutlass13device_kernelIN5flash19enable_sm80_to_sm89INS1_16FlashAttnFwdSm80INS1_25CollectiveMainloopFwdSm80ILi8ELi1ELb1EN4cute5tupleIJNS5_1CILi128EEENS7_ILi64EEENS7_ILi256EEEEEELi256ENS_6half_tEfNS_4arch4Sm80ELb0ELb0ELb1ELb1ELb1ELb0ELb1ELb0EEENS1_21CollectiveEpilogueFwdINS6_IJS8_SA_S9_EEENS6_IJNS7_ILi1EEESI_SI_EEESC_SE_Li256ELb1ELb1ELb0ELb0EEENS1_19SingleTileSchedulerILb1ELb0ELb1ELi128EEEEEEEEEvNT_6ParamsE,(.L_x_37 - _ZN7cutlass13device_kernelIN5flash19enable_sm80_to_sm89INS1_16FlashAttnFwdSm80INS1_25CollectiveMainloopFwdSm80ILi8ELi1ELb1EN4cute5tupleIJNS5_1CILi128EEENS7_ILi64EEENS7_ILi256EEEEEELi256ENS_6half_tEfNS_4arch4Sm80ELb0ELb0ELb1ELb1ELb1ELb0ELb1ELb0EEENS1_21CollectiveEpilogueFwdINS6_IJS8_SA_S9_EEENS6_IJNS7_ILi1EEESI_SI_EEESC_SE_Li256ELb1ELb1ELb0ELb0EEENS1_19SingleTileSchedulerILb1ELb0ELb1ELi128EEEEEEEEEvNT_6ParamsE)
        .other          _ZN7cutlass13device_kernelIN5flash19enable_sm80_to_sm89INS1_16FlashAttnFwdSm80INS1_25CollectiveMainloopFwdSm80ILi8ELi1ELb1EN4cute5tupleIJNS5_1CILi128EEENS7_ILi64EEENS7_ILi256EEEEEELi256ENS_6half_tEfNS_4arch4Sm80ELb0ELb0ELb1ELb1ELb1ELb0ELb1ELb0EEENS1_21CollectiveEpilogueFwdINS6_IJS8_SA_S9_EEENS6_IJNS7_ILi1EEESI_SI_EEESC_SE_Li256ELb1ELb1ELb0ELb0EEENS1_19SingleTileSchedulerILb1ELb0ELb1ELi128EEEEEEEEEvNT_6ParamsE,@"STO_CUDA_ENTRY STV_DEFAULT"
_ZN7cutlass13device_kernelIN5flash19enable_sm80_to_sm89INS1_16FlashAttnFwdSm80INS1_25CollectiveMainloopFwdSm80ILi8ELi1ELb1EN4cute5tupleIJNS5_1CILi128EEENS7_ILi64EEENS7_ILi256EEEEEELi256ENS_6half_tEfNS_4arch4Sm80ELb0ELb0ELb1ELb1ELb1ELb0ELb1ELb0EEENS1_21CollectiveEpilogueFwdINS6_IJS8_SA_S9_EEENS6_IJNS7_ILi1EEESI_SI_EEESC_SE_Li256ELb1ELb1ELb0ELb0EEENS1_19SingleTileSchedulerILb1ELb0ELb1ELi128EEEEEEEEEvNT_6ParamsE:
[----:B------:R-:W-:Y:S01]  /*0000*/  LDC R1, c[0x0][0x37c] ;  /* 0x0000df00ff017b82 */ /* 0x000fe20000000800 */
[----:B------:R-:W-:Y:S05]  /*0010*/  EXIT ;  /* 0x000000000000794d */ /* 0x000fea0003800000 */
.L_x_1:
        /* <DEDUP_REMOVED lines=14> */
.L_x_37:


//--------------------- .text._ZN7cutlass13device_kernelIN5flash19enable_sm80_to_sm89INS1_16FlashAttnFwdSm80INS1_25CollectiveMainloopFwdSm80ILi8ELi1ELb0EN4cute5tupleIJNS5_1CILi128EEENS7_ILi32EEENS7_ILi256EEEEEELi256ENS_6half_tEfNS_4arch4Sm80ELb0ELb0ELb1ELb1ELb1ELb1ELb1ELb0EEENS1_21CollectiveEpilogueFwdINS6_IJS8_SA_S9_EEENS6_IJNS7_ILi1EEESI_SI_EEESC_SE_Li256ELb1ELb1ELb0ELb0EEENS1_19SingleTileSchedulerILb1ELb0ELb1ELi128EEEEEEEEEvNT_6ParamsE --------------------------
	.section	.text._ZN7cutlass13device_kernelIN5flash19enable_sm80_to_sm89INS1_16FlashAttnFwdSm80INS1_25CollectiveMainloopFwdSm80ILi8ELi1ELb0EN4cute5tupleIJNS5_1CILi128EEENS7_ILi32EEENS7_ILi256EEEEEELi256ENS_6half_tEfNS_4arch4Sm80ELb0ELb0ELb1ELb1ELb1ELb1ELb1ELb0EEENS1_21CollectiveEpilogueFwdINS6_IJS8_SA_S9_EEENS6_IJNS7_ILi1EEESI_SI_EEESC_SE_Li256ELb1ELb1ELb0ELb0EEENS1_19SingleTileSchedulerILb1ELb0ELb1ELi128EEEEEEEEEvNT_6ParamsE,"ax",@progbits
	.align	128
.text._ZN7cutlass13device_kernelIN5flash19enable_sm80_to_sm89INS1_16FlashAttnFwdSm80INS1_25CollectiveMainloopFwdSm80ILi8ELi1ELb0EN4cute5tupleIJNS5_1CILi128EEENS7_ILi32EEENS7_ILi256EEEEEELi256ENS_6half_tEfNS_4arch4Sm80ELb0ELb0ELb1ELb1ELb1ELb1ELb1ELb0EEENS1_21CollectiveEpilogueFwdINS6_IJS8_SA_S9_EEENS6_IJNS7_ILi1EEESI_SI_EEESC_SE_Li256ELb1ELb1ELb0ELb0EEENS1_19SingleTileSchedulerILb1ELb0ELb1ELi128EEEEEEEEEvNT_6ParamsE:
        .type           _ZN7cutlass13device_kernelIN5flash19enable_sm80_to_sm89INS1_16FlashAttnFwdSm80INS1_25CollectiveMainloopFwdSm80ILi8ELi1ELb0EN4cute5tupleIJNS5_1CILi128EEENS7_ILi32EEENS7_ILi256EEEEEELi256ENS_6half_tEfNS_4arch4Sm80ELb0ELb0ELb1ELb1ELb1ELb1ELb1ELb0EEENS1_21CollectiveEpilogueFwdINS6_IJS8_SA_S9_EEENS6_IJNS7_ILi1EEESI_SI_EEESC_SE_Li256ELb1ELb1ELb0ELb0EEENS1_19SingleTileSchedulerILb1ELb0ELb1ELi128EEEEEEEEEvNT_6ParamsE,@function
        .size           _ZN7cutlass13device_kernelIN5flash19enable_sm80_to_sm89INS1_16FlashAttnFwdSm80INS1_25CollectiveMainloopFwdSm80ILi8ELi1ELb0EN4cute5tupleIJNS5_1CILi128EEENS7_ILi32EEENS7_ILi256EEEEEELi256ENS_6half_tEfNS_4arch4Sm80ELb0ELb0ELb1ELb1ELb1ELb1ELb1ELb0EEENS1_21CollectiveEpilogueFwdINS6_IJS8_SA_S9_EEENS6_IJNS7_ILi1EEESI_SI_EEESC_SE_Li256ELb1ELb1ELb0ELb0EEENS1_19SingleTileSchedulerILb1ELb0ELb1ELi128EEEEEEEEEvNT_6ParamsE,(.L_x_38 - _ZN7cutlass13device_kernelIN5flash19enable_sm80_to_sm89INS1_16FlashAttnFwdSm80INS1_25CollectiveMainloopFwdSm80ILi8ELi1ELb0EN4cute5tupleIJNS5_1CILi128EEENS7_ILi32EEENS7_ILi256EEEEEELi256ENS_6half_tEfNS_4arch4Sm80ELb0ELb0ELb1ELb1ELb1ELb1ELb1ELb0EEENS1_21CollectiveEpilogueFwdINS6_IJS8_SA_S9_EEENS6_IJNS7_ILi1EEESI_SI_EEESC_SE_Li256ELb1ELb1ELb0ELb0EEENS1_19SingleTileSchedulerILb1ELb0ELb1ELi128EEEEEEEEEvNT_6ParamsE)
        .other          _ZN7cutlass13device_kernelIN5flash19enable_sm80_to_sm89INS1_16FlashAttnFwdSm80INS1_25CollectiveMainloopFwdSm80ILi8ELi1ELb0EN4cute5tupleIJNS5_1CILi128EEENS7_ILi32EEENS7_ILi256EEEEEELi256ENS_6half_tEfNS_4arch4Sm80ELb0ELb0ELb1ELb1ELb1ELb1ELb1ELb0EEENS1_21CollectiveEpilogueFwdINS6_IJS8_SA_S9_EEENS6_IJNS7_ILi1EEESI_SI_EEESC_SE_Li256ELb1ELb1ELb0ELb0EEENS1_19SingleTileSchedulerILb1ELb0ELb1ELi128EEEEEEEEEvNT_6ParamsE,@"STO_CUDA_ENTRY STV_DEFAULT"
_ZN7cutlass13device_kernelIN5flash19enable_sm80_to_sm89INS1_16FlashAttnFwdSm80INS1_25CollectiveMainloopFwdSm80ILi8ELi1ELb0EN4cute5tupleIJNS5_1CILi128EEENS7_ILi32EEENS7_ILi256EEEEEELi256ENS_6half_tEfNS_4arch4Sm80ELb0ELb0ELb1ELb1ELb1ELb1ELb1ELb0EEENS1_21CollectiveEpilogueFwdINS6_IJS8_SA_S9_EEENS6_IJNS7_ILi1EEESI_SI_EEESC_SE_Li256ELb1ELb1ELb0ELb0EEENS1_19SingleTileSchedulerILb1ELb0ELb1ELi128EEEEEEEEEvNT_6ParamsE:
[----:B------:R-:W-:Y:S01]  /*0000*/  LDC R1, c[0x0][0x37c] ;  /* 0x0000df00ff017b82 */ /* 0x000fe20000000800 */
[----:B------:R-:W-:Y:S05]  /*0010*/  EXIT ;  /* 0x000000000000794d */ /* 0x000fea0003800000 */
.L_x_2:
        /* <DEDUP_REMOVED lines=14> */
.L_x_38:


//--------------------- .text._ZN7cutlass13device_kernelIN5flash19enable_sm80_to_sm89INS1_16FlashAttnFwdSm80INS1_25CollectiveMainloopFwdSm80ILi8ELi1ELb1EN4cute5tupleIJNS5_1CILi128EEENS7_ILi48EEENS7_ILi256EEEEEELi256ENS_6half_tEfNS_4arch4Sm80ELb0ELb1ELb1ELb0ELb1ELb0ELb1ELb0EEENS1_21CollectiveEpilogueFwdINS6_IJS8_SA_S9_EEENS6_IJNS7_ILi1EEESI_SI_EEESC_SE_Li256ELb0ELb1ELb0ELb0EEENS1_19SingleTileSchedulerILb0ELb0ELb1ELi128EEEEEEEEEvNT_6ParamsE --------------------------
	.section	.text._ZN7cutlass13device_kernelIN5flash19enable_sm80_to_sm89INS1_16FlashAttnFwdSm80INS1_25CollectiveMainloopFwdSm80ILi8ELi1ELb1EN4cute5tupleIJNS5_1CILi128EEENS7_ILi48EEENS7_ILi256EEEEEELi256ENS_6half_tEfNS_4arch4Sm80ELb0ELb1ELb1ELb0ELb1ELb0ELb1ELb0EEENS1_21CollectiveEpilogueFwdINS6_IJS8_SA_S9_EEENS6_IJNS7_ILi1EEESI_SI_EEESC_SE_Li256ELb0ELb1ELb0ELb0EEENS1_19SingleTileSchedulerILb0ELb0ELb1ELi128EEEEEEEEEvNT_6ParamsE,"ax",@progbits
	.align	128
.text._ZN7cutlass13device_kernelIN5flash19enable_sm80_to_sm89INS1_16FlashAttnFwdSm80INS1_25CollectiveMainloopFwdSm80ILi8ELi1ELb1EN4cute5tupleIJNS5_1CILi128EEENS7_ILi48EEENS7_ILi256EEEEEELi256ENS_6half_tEfNS_4arch4Sm80ELb0ELb1ELb1ELb0ELb1ELb0ELb1ELb0EEENS1_21CollectiveEpilogueFwdINS6_IJS8_SA_S9_EEENS6_IJNS7_ILi1EEESI_SI_EEESC_SE_Li256ELb0ELb1ELb0ELb0EEENS1_19SingleTileSchedulerILb0ELb0ELb1ELi128EEEEEEEEEvNT_6ParamsE:
        .type           _ZN7cutlass13device_kernelIN5flash19enable_sm80_to_sm89INS1_16FlashAttnFwdSm80INS1_25CollectiveMainloopFwdSm80ILi8ELi1ELb1EN4cute5tupleIJNS5_1CILi128EEENS7_ILi48EEENS7_ILi256EEEEEELi256ENS_6half_tEfNS_4arch4Sm80ELb0ELb1ELb1ELb0ELb1ELb0ELb1ELb0EEENS1_21CollectiveEpilogueFwdINS6_IJS8_SA_S9_EEENS6_IJNS7_ILi1EEESI_SI_EEESC_SE_Li256ELb0ELb1ELb0ELb0EEENS1_19SingleTileSchedulerILb0ELb0ELb1ELi128EEEEEEEEEvNT_6ParamsE,@function
        .size           _ZN7cutlass13device_kernelIN5flash19enable_sm80_to_sm89INS1_16FlashAttnFwdSm80INS1_25CollectiveMainloopFwdSm80ILi8ELi1ELb1EN4cute5tupleIJNS5_1CILi128EEENS7_ILi48EEENS7_ILi256EEEEEELi256ENS_6half_tEfNS_4arch4Sm80ELb0ELb1ELb1ELb0ELb1ELb0ELb1ELb0EEENS1_21CollectiveEpilogueFwdINS6_IJS8_SA_S9_EEENS6_IJNS7_ILi1EEESI_SI_EEESC_SE_Li256ELb0ELb1ELb0ELb0EEENS1_19SingleTileSchedulerILb0ELb0ELb1ELi128EEEEEEEEEvNT_6ParamsE,(.L_x_39 - _ZN7cutlass13device_kernelIN5flash19enable_sm80_to_sm89INS1_16FlashAttnFwdSm80INS1_25CollectiveMainloopFwdSm80ILi8ELi1ELb1EN4cute5tupleIJNS5_1CILi128EEENS7_ILi48EEENS7_ILi256EEEEEELi256ENS_6half_tEfNS_4arch4Sm80ELb0ELb1ELb1ELb0ELb1ELb0ELb1ELb0EEENS1_21CollectiveEpilogueFwdINS6_IJS8_SA_S9_EEENS6_IJNS7_ILi1EEESI_SI_EEESC_SE_Li256ELb0ELb1ELb0ELb0EEENS1_19SingleTileSchedulerILb0ELb0ELb1ELi128EEEEEEEEEvNT_6ParamsE)
        .other          _ZN7cutlass13device_kernelIN5flash19enable_sm80_to_sm89INS1_16FlashAttnFwdSm80INS1_25CollectiveMainloopFwdSm80ILi8ELi1ELb1EN4cute5tupleIJNS5_1CILi128EEENS7_ILi48EEENS7_ILi256EEEEEELi256ENS_6half_tEfNS_4arch4Sm80ELb0ELb1ELb1ELb0ELb1ELb0ELb1ELb0EEENS1_21CollectiveEpilogueFwdINS6_IJS8_SA_S9_EEENS6_IJNS7_ILi1EEESI_SI_EEESC_SE_Li256ELb0ELb1ELb0ELb0EEENS1_19SingleTileSchedulerILb0ELb0ELb1ELi128EEEEEEEEEvNT_6ParamsE,@"STO_CUDA_ENTRY STV_DEFAULT"
_ZN7cutlass13device_kernelIN5flash19enable_sm80_to_sm89INS1_16FlashAttnFwdSm80INS1_25CollectiveMainloopFwdSm80ILi8ELi1ELb1EN4cute5tupleIJNS5_1CILi128EEENS7_ILi48EEENS7_ILi256EEEEEELi256ENS_6half_tEfNS_4arch4Sm80ELb0ELb1ELb1ELb0ELb1ELb0ELb1ELb0EEENS1_21CollectiveEpilogueFwdINS6_IJS8_SA_S9_EEENS6_IJNS7_ILi1EEESI_SI_EEESC_SE_Li256ELb0ELb1ELb0ELb0EEENS1_19SingleTileSchedulerILb0ELb0ELb1ELi128EEEEEEEEEvNT_6ParamsE:
[----:B------:R-:W-:Y:S01]  /*0000*/  LDC R1, c[0x0][0x37c] ;  /* 0x0000df00ff017b82 */ /* 0x000fe20000000800 */
[----:B------:R-:W-:Y:S05]  /*0010*/  EXIT ;  /* 0x000000000000794d */ /* 0x000fea0003800000 */
.L_x_3:
        /* <DEDUP_REMOVED lines=14> */
.L_x_39:


//--------------------- .text._ZN7cutlass13device_kernelIN5flash19enable_sm80_to_sm89INS1_16FlashAttnFwdSm80INS1_25CollectiveMainloopFwdSm80ILi8ELi1ELb1EN4cute5tupleIJNS5_1CILi128EEENS7_ILi48EEENS7_ILi256EEEEEELi256ENS_6half_tEfNS_4arch4Sm80ELb0ELb1ELb1ELb1ELb1ELb0ELb1ELb0EEENS1_21CollectiveEpilogueFwdINS6_IJS8_SA_S9_EEENS6_IJNS7_ILi1EEESI_SI_EEESC_SE_Li256ELb1ELb1ELb0ELb0EEENS1_19SingleTileSchedulerILb1ELb0ELb1ELi128EEEEEEEEEvNT_6ParamsE --------------------------
	.section	.text._ZN7cutlass13device_kernelIN5flash19enable_sm80_to_sm89INS1_16FlashAttnFwdSm80INS1_25CollectiveMainloopFwdSm80ILi8ELi1ELb1EN4cute5tupleIJNS5_1CILi128EEENS7_ILi48EEENS7_ILi256EEEEEELi256ENS_6half_tEfNS_4arch4Sm80ELb0ELb1ELb1ELb1ELb1ELb0ELb1ELb0EEENS1_21CollectiveEpilogueFwdINS6_IJS8_SA_S9_EEENS6_IJNS7_ILi1EEESI_SI_EEESC_SE_Li256ELb1ELb1ELb0ELb0EEENS1_19SingleTileSchedulerILb1ELb0ELb1ELi128EEEEEEEEEvNT_6ParamsE,"ax",@progbits
	.align	128
.text._ZN7cutlass13device_kernelIN5flash19enable_sm80_to_sm89INS1_16FlashAttnFwdSm80INS1_25CollectiveMainloopFwdSm80ILi8ELi1ELb1EN4cute5tupleIJNS5_1CILi128EEENS7_ILi48EEENS7_ILi256EEEEEELi256ENS_6half_tEfNS_4arch4Sm80ELb0ELb1ELb1ELb1ELb1ELb0ELb1ELb0EEENS1_21CollectiveEpilogueFwdINS6_IJS8_SA_S9_EEENS6_IJNS7_ILi1EEESI_SI_EEESC_SE_Li256ELb1ELb1ELb0ELb0EEENS1_19SingleTileSchedulerILb1ELb0ELb1ELi128EEEEEEEEEvNT_6ParamsE:
        .type           _ZN7cutlass13device_kernelIN5flash19enable_sm80_to_sm89INS1_16FlashAttnFwdSm80INS1_25CollectiveMainloopFwdSm80ILi8ELi1ELb1EN4cute5tupleIJNS5_1CILi128EEENS7_ILi48EEENS7_ILi256EEEEEELi256ENS_6half_tEfNS_4arch4Sm80ELb0ELb1ELb1ELb1ELb1ELb0ELb1ELb0EEENS1_21CollectiveEpilogueFwdINS6_IJS8_SA_S9_EEENS6_IJNS7_ILi1EEESI_SI_EEESC_SE_Li256ELb1ELb1ELb0ELb0EEENS1_19SingleTileSchedulerILb1ELb0ELb1ELi128EEEEEEEEEvNT_6ParamsE,@function
        .size           _ZN7cutlass13device_kernelIN5flash19enable_sm80_to_sm89INS1_16FlashAttnFwdSm80INS1_25CollectiveMainloopFwdSm80ILi8ELi1ELb1EN4cute5tupleIJNS5_1CILi128EEENS7_ILi48EEENS7_ILi256EEEEEELi256ENS_6half_tEfNS_4arch4Sm80ELb0ELb1ELb1ELb1ELb1ELb0ELb1ELb0EEENS1_21CollectiveEpilogueFwdINS6_IJS8_SA_S9_EEENS6_IJNS7_ILi1EEESI_SI_EEESC_SE_Li256ELb1ELb1ELb0ELb0EEENS1_19SingleTileSchedulerILb1ELb0ELb1ELi128EEEEEEEEEvNT_6ParamsE,(.L_x_40 - _ZN7cutlass13device_kernelIN5flash19enable_sm80_to_sm89INS1_16FlashAttnFwdSm80INS1_25CollectiveMainloopFwdSm80ILi8ELi1ELb1EN4cute5tupleIJNS5_1CILi128EEENS7_ILi48EEENS7_ILi256EEEEEELi256ENS_6half_tEfNS_4arch4Sm80ELb0ELb1ELb1ELb1ELb1ELb0ELb1ELb0EEENS1_21CollectiveEpilogueFwdINS6_IJS8_SA_S9_EEENS6_IJNS7_ILi1EEESI_SI_EEESC_SE_Li256ELb1ELb1ELb0ELb0EEENS1_19SingleTileSchedulerILb1ELb0ELb1ELi128EEEEEEEEEvNT_6ParamsE)
        .other          _ZN7cutlass13device_kernelIN5flash19enable_sm80_to_sm89INS1_16FlashAttnFwdSm80INS1_25CollectiveMainloopFwdSm80ILi8ELi1ELb1EN4cute5tupleIJNS5_1CILi128EEENS7_ILi48EEENS7_ILi256EEEEEELi256ENS_6half_tEfNS_4arch4Sm80ELb0ELb1ELb1ELb1ELb1ELb0ELb1ELb0EEENS1_21CollectiveEpilogueFwdINS6_IJS8_SA_S9_EEENS6_IJNS7_ILi1EEESI_SI_EEESC_SE_Li256ELb1ELb1ELb0ELb0EEENS1_19SingleTileSchedulerILb1ELb0ELb1ELi128EEEEEEEEEvNT_6ParamsE,@"STO_CUDA_ENTRY STV_DEFAULT"
_ZN7cutlass13device_kernelIN5flash19enable_sm80_to_sm89INS1_16FlashAttnFwdSm80INS1_25CollectiveMainloopFwdSm80ILi8ELi1ELb1EN4cute5tupleIJNS5_1CILi128EEENS7_ILi48EEENS7_ILi256EEEEEELi256ENS_6half_tEfNS_4arch4Sm80ELb0ELb1ELb1ELb1ELb1ELb0ELb1ELb0EEENS1_21CollectiveEpilogueFwdINS6_IJS8_SA_S9_EEENS6_IJNS7_ILi1EEESI_SI_EEESC_SE_Li256ELb1ELb1ELb0ELb0EEENS1_19SingleTileSchedulerILb1ELb0ELb1ELi128EEEEEEEEEvNT_6ParamsE:
[----:B------:R-:W-:Y:S01]  /*0000*/  LDC R1, c[0x0][0x37c] ;  /* 0x0000df00ff017b82 */ /* 0x000fe20000000800 */
[----:B------:R-:W-:Y:S05]  /*0010*/  EXIT ;  /* 0x000000000000794d */ /* 0x000fea0003800000 */
.L_x_4:
        /* <DEDUP_REMOVED lines=14> */
.L_x_40:


//--------------------- .text._ZN7cutlass13device_kernelIN5flash19enable_sm80_to_sm89INS1_16FlashAttnFwdSm80INS1_25CollectiveMainloopFwdSm80ILi8ELi1ELb0EN4cute5tupleIJNS5_1CILi128EEENS7_ILi32EEENS7_ILi256EEEEEELi256ENS_6half_tEfNS_4arch4Sm80ELb0ELb1ELb1ELb1ELb1ELb1ELb1ELb0EEENS1_21CollectiveEpilogueFwdINS6_IJS8_SA_S9_EEENS6_IJNS7_ILi1EEESI_SI_EEESC_SE_Li256ELb1ELb1ELb0ELb0EEENS1_19SingleTileSchedulerILb1ELb0ELb1ELi128EEEEEEEEEvNT_6ParamsE --------------------------
	.section	.text._ZN7cutlass13device_kernelIN5flash19enable_sm80_to_sm89INS1_16FlashAttnFwdSm80INS1_25CollectiveMainloopFwdSm80ILi8ELi1ELb0EN4cute5tupleIJNS5_1CILi128EEENS7_ILi32EEENS7_ILi256EEEEEELi256ENS_6half_tEfNS_4arch4Sm80ELb0ELb1ELb1ELb1ELb1ELb1ELb1ELb0EEENS1_21CollectiveEpilogueFwdINS6_IJS8_SA_S9_EEENS6_IJNS7_ILi1EEESI_SI_EEESC_SE_Li256ELb1ELb1ELb0ELb0EEENS1_19SingleTileSchedulerILb1ELb0ELb1ELi128EEEEEEEEEvNT_6ParamsE,"ax",@progbits
	.align	128
.text._ZN7cutlass13device_kernelIN5flash19enable_sm80_to_sm89INS1_16FlashAttnFwdSm80INS1_25CollectiveMainloopFwdSm80ILi8ELi1ELb0EN4cute5tupleIJNS5_1CILi128EEENS7_ILi32EEENS7_ILi256EEEEEELi256ENS_6half_tEfNS_4arch4Sm80ELb0ELb1ELb1ELb1ELb1ELb1ELb1ELb0EEENS1_21CollectiveEpilogueFwdINS6_IJS8_SA_S9_EEENS6_IJNS7_ILi1EEESI_SI_EEESC_SE_Li256ELb1ELb1ELb0ELb0EEENS1_19SingleTileSchedulerILb1ELb0ELb1ELi128EEEEEEEEEvNT_6ParamsE:
        .type           _ZN7cutlass13device_kernelIN5flash19enable_sm80_to_sm89INS1_16FlashAttnFwdSm80INS1_25CollectiveMainloopFwdSm80ILi8ELi1ELb0EN4cute5tupleIJNS5_1CILi128EEENS7_ILi32EEENS7_ILi256EEEEEELi256ENS_6half_tEfNS_4arch4Sm80ELb0ELb1ELb1ELb1ELb1ELb1ELb1ELb0EEENS1_21CollectiveEpilogueFwdINS6_IJS8_SA_S9_EEENS6_IJNS7_ILi1EEESI_SI_EEESC_SE_Li256ELb1ELb1ELb0ELb0EEENS1_19SingleTileSchedulerILb1ELb0ELb1ELi128EEEEEEEEEvNT_6ParamsE,@function
        .size           _ZN7cutlass13device_kernelIN5flash19enable_sm80_to_sm89INS1_16FlashAttnFwdSm80INS1_25CollectiveMainloopFwdSm80ILi8ELi1ELb0EN4cute5tupleIJNS5_1CILi128EEENS7_ILi32EEENS7_ILi256EEEEEELi256ENS_6half_tEfNS_4arch4Sm80ELb0ELb1ELb1ELb1ELb1ELb1ELb1ELb0EEENS1_21CollectiveEpilogueFwdINS6_IJS8_SA_S9_EEENS6_IJNS7_ILi1EEESI_SI_EEESC_SE_Li256ELb1ELb1ELb0ELb0EEENS1_19SingleTileSchedulerILb1ELb0ELb1ELi128EEEEEEEEEvNT_6ParamsE,(.L_x_41 - _ZN7cutlass13device_kernelIN5flash19enable_sm80_to_sm89INS1_16FlashAttnFwdSm80INS1_25CollectiveMainloopFwdSm80ILi8ELi1ELb0EN4cute5tupleIJNS5_1CILi128EEENS7_ILi32EEENS7_ILi256EEEEEELi256ENS_6half_tEfNS_4arch4Sm80ELb0ELb1ELb1ELb1ELb1ELb1ELb1ELb0EEENS1_21CollectiveEpilogueFwdINS6_IJS8_SA_S9_EEENS6_IJNS7_ILi1EEESI_SI_EEESC_SE_Li256ELb1ELb1ELb0ELb0EEENS1_19SingleTileSchedulerILb1ELb0ELb1ELi128EEEEEEEEEvNT_6ParamsE)
        .other          _ZN7cutlass13device_kernelIN5flash19enable_sm80_to_sm89INS1_16FlashAttnFwdSm80INS1_25CollectiveMainloopFwdSm80ILi8ELi1ELb0EN4cute5tupleIJNS5_1CILi128EEENS7_ILi32EEENS7_ILi256EEEEEELi256ENS_6half_tEfNS_4arch4Sm80ELb0ELb1ELb1ELb1ELb1ELb1ELb1ELb0EEENS1_21CollectiveEpilogueFwdINS6_IJS8_SA_S9_EEENS6_IJNS7_ILi1EEESI_SI_EEESC_SE_Li256ELb1ELb1ELb0ELb0EEENS1_19SingleTileSchedulerILb1ELb0ELb1ELi128EEEEEEEEEvNT_6ParamsE,@"STO_CUDA_ENTRY STV_DEFAULT"
_ZN7cutlass13device_kernelIN5flash19enable_sm80_to_sm89INS1_16FlashAttnFwdSm80INS1_25CollectiveMainloopFwdSm80ILi8ELi1ELb0EN4cute5tupleIJNS5_1CILi128EEENS7_ILi32EEENS7_ILi256EEEEEELi256ENS_6half_tEfNS_4arch4Sm80ELb0ELb1ELb1ELb1ELb1ELb1ELb1ELb0EEENS1_21CollectiveEpilogueFwdINS6_IJS8_SA_S9_EEENS6_IJNS7_ILi1EEESI_SI_EEESC_SE_Li256ELb1ELb1ELb0ELb0EEENS1_19SingleTileSchedulerILb1ELb0ELb1ELi128EEEEEEEEEvNT_6ParamsE:
[----:B------:R-:W-:Y:S01]  /*0000*/  LDC R1, c[0x0][0x37c] ;  /* 0x0000df00ff017b82 */ /* 0x000fe20000000800 */
[----:B------:R-:W-:Y:S05]  /*0010*/  EXIT ;  /* 0x000000000000794d */ /* 0x000fea0003800000 */
.L_x_5:
        /* <DEDUP_REMOVED lines=14> */
.L_x_41:


//--------------------- .text._ZN7cutlass13device_kernelIN5flash19enable_sm80_to_sm89INS1_16FlashAttnFwdSm80INS1_25CollectiveMainloopFwdSm80ILi8ELi1ELb1EN4cute5tupleIJNS5_1CILi128EEENS7_ILi64EEENS7_ILi256EEEEEELi256ENS_6half_tEfNS_4arch4Sm80ELb1ELb0ELb1ELb0ELb1ELb0ELb1ELb0EEENS1_21CollectiveEpilogueFwdINS6_IJS8_SA_S9_EEENS6_IJNS7_ILi1EEESI_SI_EEESC_SE_Li256ELb0ELb1ELb0ELb0EEENS1_30DynamicPersistentTileSchedulerILi256ELi256ELb0ELb1ELb0EEEEEEEEEvNT_6ParamsE --------------------------
	.section	.text._ZN7cutlass13device_kernelIN5flash19enable_sm80_to_sm89INS1_16FlashAttnFwdSm80INS1_25CollectiveMainloopFwdSm80ILi8ELi1ELb1EN4cute5tupleIJNS5_1CILi128EEENS7_ILi64EEENS7_ILi256EEEEEELi256ENS_6half_tEfNS_4arch4Sm80ELb1ELb0ELb1ELb0ELb1ELb0ELb1ELb0EEENS1_21CollectiveEpilogueFwdINS6_IJS8_SA_S9_EEENS6_IJNS7_ILi1EEESI_SI_EEESC_SE_Li256ELb0ELb1ELb0ELb0EEENS1_30DynamicPersistentTileSchedulerILi256ELi256ELb0ELb1ELb0EEEEEEEEEvNT_6ParamsE,"ax",@progbits
	.align	128
.text._ZN7cutlass13device_kernelIN5flash19enable_sm80_to_sm89INS1_16FlashAttnFwdSm80INS1_25CollectiveMainloopFwdSm80ILi8ELi1ELb1EN4cute5tupleIJNS5_1CILi128EEENS7_ILi64EEENS7_ILi256EEEEEELi256ENS_6half_tEfNS_4arch4Sm80ELb1ELb0ELb1ELb0ELb1ELb0ELb1ELb0EEENS1_21CollectiveEpilogueFwdINS6_IJS8_SA_S9_EEENS6_IJNS7_ILi1EEESI_SI_EEESC_SE_Li256ELb0ELb1ELb0ELb0EEENS1_30DynamicPersistentTileSchedulerILi256ELi256ELb0ELb1ELb0EEEEEEEEEvNT_6ParamsE:
        .type           _ZN7cutlass13device_kernelIN5flash19enable_sm80_to_sm89INS1_16FlashAttnFwdSm80INS1_25CollectiveMainloopFwdSm80ILi8ELi1ELb1EN4cute5tupleIJNS5_1CILi128EEENS7_ILi64EEENS7_ILi256EEEEEELi256ENS_6half_tEfNS_4arch4Sm80ELb1ELb0ELb1ELb0ELb1ELb0ELb1ELb0EEENS1_21CollectiveEpilogueFwdINS6_IJS8_SA_S9_EEENS6_IJNS7_ILi1EEESI_SI_EEESC_SE_Li256ELb0ELb1ELb0ELb0EEENS1_30DynamicPersistentTileSchedulerILi256ELi256ELb0ELb1ELb0EEEEEEEEEvNT_6ParamsE,@function
        .size           _ZN7cutlass13device_kernelIN5flash19enable_sm80_to_sm89INS1_16FlashAttnFwdSm80INS1_25CollectiveMainloopFwdSm80ILi8ELi1ELb1EN4cute5tupleIJNS5_1CILi128EEENS7_ILi64EEENS7_ILi256EEEEEELi256ENS_6half_tEfNS_4arch4Sm80ELb1ELb0ELb1ELb0ELb1ELb0ELb1ELb0EEENS1_21CollectiveEpilogueFwdINS6_IJS8_SA_S9_EEENS6_IJNS7_ILi1EEESI_SI_EEESC_SE_Li256ELb0ELb1ELb0ELb0EEENS1_30DynamicPersistentTileSchedulerILi256ELi256ELb0ELb1ELb0EEEEEEEEEvNT_6ParamsE,(.L_x_42 - _ZN7cutlass13device_kernelIN5flash19enable_sm80_to_sm89INS1_16FlashAttnFwdSm80INS1_25CollectiveMainloopFwdSm80ILi8ELi1ELb1EN4cute5tupleIJNS5_1CILi128EEENS7_ILi64EEENS7_ILi256EEEEEELi256ENS_6half_tEfNS_4arch4Sm80ELb1ELb0ELb1ELb0ELb1ELb0ELb1ELb0EEENS1_21CollectiveEpilogueFwdINS6_IJS8_SA_S9_EEENS6_IJNS7_ILi1EEESI_SI_EEESC_SE_Li256ELb0ELb1ELb0ELb0EEENS1_30DynamicPersistentTileSchedulerILi256ELi256ELb0ELb1ELb0EEEEEEEEEvNT_6ParamsE)
        .other          _ZN7cutlass13device_kernelIN5flash19enable_sm80_to_sm89INS1_16FlashAttnFwdSm80INS1_25CollectiveMainloopFwdSm80ILi8ELi1ELb1EN4cute5tupleIJNS5_1CILi128EEENS7_ILi64EEENS7_ILi256EEEEEELi256ENS_6half_tEfNS_4arch4Sm80ELb1ELb0ELb1ELb0ELb1ELb0ELb1ELb0EEENS1_21CollectiveEpilogueFwdINS6_IJS8_SA_S9_EEENS6_IJNS7_ILi1EEESI_SI_EEESC_SE_Li256ELb0ELb1ELb0ELb0EEENS1_30DynamicPersistentTileSchedulerILi256ELi256ELb0ELb1ELb0EEEEEEEEEvNT_6ParamsE,@"STO_CUDA_ENTRY STV_DEFAULT"
_ZN7cutlass13device_kernelIN5flash19enable_sm80_to_sm89INS1_16FlashAttnFwdSm80INS1_25CollectiveMainloopFwdSm80ILi8ELi1ELb1EN4cute5tupleIJNS5_1CILi128EEENS7_ILi64EEENS7_ILi256EEEEEELi256ENS_6half_tEfNS_4arch4Sm80ELb1ELb0ELb1ELb0ELb1ELb0ELb1ELb0EEENS1_21CollectiveEpilogueFwdINS6_IJS8_SA_S9_EEENS6_IJNS7_ILi1EEESI_SI_EEESC_SE_Li256ELb0ELb1ELb0ELb0EEENS1_30DynamicPersistentTileSchedulerILi256ELi256ELb0ELb1ELb0EEEEEEEEEvNT_6ParamsE:
[----:B------:R-:W-:Y:S01]  /*0000*/  LDC R1, c[0x0][0x37c] ;  /* 0x0000df00ff017b82 */ /* 0x000fe20000000800 */
[----:B------:R-:W-:Y:S05]  /*0010*/  EXIT ;  /* 0x000000000000794d */ /* 0x000fea0003800000 */
.L_x_6:
        /* <DEDUP_REMOVED lines=14> */
.L_x_42:


//--------------------- .text._ZN7cutlass13device_kernelIN5flash19enable_sm80_to_sm89INS1_16FlashAttnFwdSm80INS1_25CollectiveMainloopFwdSm80ILi8ELi1ELb1EN4cute5tupleIJNS5_1CILi128EEENS7_ILi64EEENS7_ILi256EEEEEELi256ENS_6half_tEfNS_4arch4Sm80ELb1ELb0ELb1ELb1ELb1ELb0ELb1ELb0EEENS1_21CollectiveEpilogueFwdINS6_IJS8_SA_S9_EEENS6_IJNS7_ILi1EEESI_SI_EEESC_SE_Li256ELb1ELb1ELb0ELb0EEENS1_19SingleTileSchedulerILb1ELb0ELb1ELi128EEEEEEEEEvNT_6ParamsE --------------------------
	.section	.text._ZN7cutlass13device_kernelIN5flash19enable_sm80_to_sm89INS1_16FlashAttnFwdSm80INS1_25CollectiveMainloopFwdSm80ILi8ELi1ELb1EN4cute5tupleIJNS5_1CILi128EEENS7_ILi64EEENS7_ILi256EEEEEELi256ENS_6half_tEfNS_4arch4Sm80ELb1ELb0ELb1ELb1ELb1ELb0ELb1ELb0EEENS1_21CollectiveEpilogueFwdINS6_IJS8_SA_S9_EEENS6_IJNS7_ILi1EEESI_SI_EEESC_SE_Li256ELb1ELb1ELb0ELb0EEENS1_19SingleTileSchedulerILb1ELb0ELb1ELi128EEEEEEEEEvNT_6ParamsE,"ax",@progbits
	.align	128
.text._ZN7cutlass13device_kernelIN5flash19enable_sm80_to_sm89INS1_16FlashAttnFwdSm80INS1_25CollectiveMainloopFwdSm80ILi8ELi1ELb1EN4cute5tupleIJNS5_1CILi128EEENS7_ILi64EEENS7_ILi256EEEEEELi256ENS_6half_tEfNS_4arch4Sm80ELb1ELb0ELb1ELb1ELb1ELb0ELb1ELb0EEENS1_21CollectiveEpilogueFwdINS6_IJS8_SA_S9_EEENS6_IJNS7_ILi1EEESI_SI_EEESC_SE_Li256ELb1ELb1ELb0ELb0EEENS1_19SingleTileSchedulerILb1ELb0ELb1ELi128EEEEEEEEEvNT_6ParamsE:
        .type           _ZN7cutlass13device_kernelIN5flash19enable_sm80_to_sm89INS1_16FlashAttnFwdSm80INS1_25CollectiveMainloopFwdSm80ILi8ELi1ELb1EN4cute5tupleIJNS5_1CILi128EEENS7_ILi64EEENS7_ILi256EEEEEELi256ENS_6half_tEfNS_4arch4Sm80ELb1ELb0ELb1ELb1ELb1ELb0ELb1ELb0EEENS1_21CollectiveEpilogueFwdINS6_IJS8_SA_S9_EEENS6_IJNS7_ILi1EEESI_SI_EEESC_SE_Li256ELb1ELb1ELb0ELb0EEENS1_19SingleTileSchedulerILb1ELb0ELb1ELi128EEEEEEEEEvNT_6ParamsE,@function
        .size           _ZN7cutlass13device_kernelIN5flash19enable_sm80_to_sm89INS1_16FlashAttnFwdSm80INS1_25CollectiveMainloopFwdSm80ILi8ELi1ELb1EN4cute5tupleIJNS5_1CILi128EEENS7_ILi64EEENS7_ILi256EEEEEELi256ENS_6half_tEfNS_4arch4Sm80ELb1ELb0ELb1ELb1ELb1ELb0ELb1ELb0EEENS1_21CollectiveEpilogueFwdINS6_IJS8_SA_S9_EEENS6_IJNS7_ILi1EEESI_SI_EEESC_SE_Li256ELb1ELb1ELb0ELb0EEENS1_19SingleTileSchedulerILb1ELb0ELb1ELi128EEEEEEEEEvNT_6ParamsE,(.L_x_43 - _ZN7cutlass13device_kernelIN5flash19enable_sm80_to_sm89INS1_16FlashAttnFwdSm80INS1_25CollectiveMainloopFwdSm80ILi8ELi1ELb1EN4cute5tupleIJNS5_1CILi128EEENS7_ILi64EEENS7_ILi256EEEEEELi256ENS_6half_tEfNS_4arch4Sm80ELb1ELb0ELb1ELb1ELb1ELb0ELb1ELb0EEENS1_21CollectiveEpilogueFwdINS6_IJS8_SA_S9_EEENS6_IJNS7_ILi1EEESI_SI_EEESC_SE_Li256ELb1ELb1ELb0ELb0EEENS1_19SingleTileSchedulerILb1ELb0ELb1ELi128EEEEEEEEEvNT_6ParamsE)
        .other          _ZN7cutlass13device_kernelIN5flash19enable_sm80_to_sm89INS1_16FlashAttnFwdSm80INS1_25CollectiveMainloopFwdSm80ILi8ELi1ELb1EN4cute5tupleIJNS5_1CILi128EEENS7_ILi64EEENS7_ILi256EEEEEELi256ENS_6half_tEfNS_4arch4Sm80ELb1ELb0ELb1ELb1ELb1ELb0ELb1ELb0EEENS1_21CollectiveEpilogueFwdINS6_IJS8_SA_S9_EEENS6_IJNS7_ILi1EEESI_SI_EEESC_SE_Li256ELb1ELb1ELb0ELb0EEENS1_19SingleTileSchedulerILb1ELb0ELb1ELi128EEEEEEEEEvNT_6ParamsE,@"STO_CUDA_ENTRY STV_DEFAULT"
_ZN7cutlass13device_kernelIN5flash19enable_sm80_to_sm89INS1_16FlashAttnFwdSm80INS1_25CollectiveMainloopFwdSm80ILi8ELi1ELb1EN4cute5tupleIJNS5_1CILi128EEENS7_ILi64EEENS7_ILi256EEEEEELi256ENS_6half_tEfNS_4arch4Sm80ELb1ELb0ELb1ELb1ELb1ELb0ELb1ELb0EEENS1_21CollectiveEpilogueFwdINS6_IJS8_SA_S9_EEENS6_IJNS7_ILi1EEESI_SI_EEESC_SE_Li256ELb1ELb1ELb0ELb0EEENS1_19SingleTileSchedulerILb1ELb0ELb1ELi128EEEEEEEEEvNT_6ParamsE:
[----:B------:R-:W-:Y:S01]  /*0000*/  LDC R1, c[0x0][0x37c] ;  /* 0x0000df00ff017b82 */ /* 0x000fe20000000800 */
[----:B------:R-:W-:Y:S05]  /*0010*/  EXIT ;  /* 0x000000000000794d */ /* 0x000fea0003800000 */
.L_x_7:
        /* <DEDUP_REMOVED lines=14> */
.L_x_43:


//--------------------- .text._ZN7cutlass13device_kernelIN5flash19enable_sm80_to_sm89INS1_16FlashAttnFwdSm80INS1_25CollectiveMainloopFwdSm80ILi8ELi1ELb0EN4cute5tupleIJNS5_1CILi128EEENS7_ILi32EEENS7_ILi256EEEEEELi256ENS_6half_tEfNS_4arch4Sm80ELb1ELb0ELb1ELb1ELb1ELb1ELb1ELb0EEENS1_21CollectiveEpilogueFwdINS6_IJS8_SA_S9_EEENS6_IJNS7_ILi1EEESI_SI_EEESC_SE_Li256ELb1ELb1ELb0ELb0EEENS1_19SingleTileSchedulerILb1ELb0ELb1ELi128EEEEEEEEEvNT_6ParamsE --------------------------
	.section	.text._ZN7cutlass13device_kernelIN5flash19enable_sm80_to_sm89INS1_16FlashAttnFwdSm80INS1_25CollectiveMainloopFwdSm80ILi8ELi1ELb0EN4cute5tupleIJNS5_1CILi128EEENS7_ILi32EEENS7_ILi256EEEEEELi256ENS_6half_tEfNS_4arch4Sm80ELb1ELb0ELb1ELb1ELb1ELb1ELb1ELb0EEENS1_21CollectiveEpilogueFwdINS6_IJS8_SA_S9_EEENS6_IJNS7_ILi1EEESI_SI_EEESC_SE_Li256ELb1ELb1ELb0ELb0EEENS1_19SingleTileSchedulerILb1ELb0ELb1ELi128EEEEEEEEEvNT_6ParamsE,"ax",@progbits
	.align	128
.text._ZN7cutlass13device_kernelIN5flash19enable_sm80_to_sm89INS1_16FlashAttnFwdSm80INS1_25CollectiveMainloopFwdSm80ILi8ELi1ELb0EN4cute5tupleIJNS5_1CILi128EEENS7_ILi32EEENS7_ILi256EEEEEELi256ENS_6half_tEfNS_4arch4Sm80ELb1ELb0ELb1ELb1ELb1ELb1ELb1ELb0EEENS1_21CollectiveEpilogueFwdINS6_IJS8_SA_S9_EEENS6_IJNS7_ILi1EEESI_SI_EEESC_SE_Li256ELb1ELb1ELb0ELb0EEENS1_19SingleTileSchedulerILb1ELb0ELb1ELi128EEEEEEEEEvNT_6ParamsE:
        .type           _ZN7cutlass13device_kernelIN5flash19enable_sm80_to_sm89INS1_16FlashAttnFwdSm80INS1_25CollectiveMainloopFwdSm80ILi8ELi1ELb0EN4cute5tupleIJNS5_1CILi128EEENS7_ILi32EEENS7_ILi256EEEEEELi256ENS_6half_tEfNS_4arch4Sm80ELb1ELb0ELb1ELb1ELb1ELb1ELb1ELb0EEENS1_21CollectiveEpilogueFwdINS6_IJS8_SA_S9_EEENS6_IJNS7_ILi1EEESI_SI_EEESC_SE_Li256ELb1ELb1ELb0ELb0EEENS1_19SingleTileSchedulerILb1ELb0ELb1ELi128EEEEEEEEEvNT_6ParamsE,@function
        .size           _ZN7cutlass13device_kernelIN5flash19enable_sm80_to_sm89INS1_16FlashAttnFwdSm80INS1_25CollectiveMainloopFwdSm80ILi8ELi1ELb0EN4cute5tupleIJNS5_1CILi128EEENS7_ILi32EEENS7_ILi256EEEEEELi256ENS_6half_tEfNS_4arch4Sm80ELb1ELb0ELb1ELb1ELb1ELb1ELb1ELb0EEENS1_21CollectiveEpilogueFwdINS6_IJS8_SA_S9_EEENS6_IJNS7_ILi1EEESI_SI_EEESC_SE_Li256ELb1ELb1ELb0ELb0EEENS1_19SingleTileSchedulerILb1ELb0ELb1ELi128EEEEEEEEEvNT_6ParamsE,(.L_x_44 - _ZN7cutlass13device_kernelIN5flash19enable_sm80_to_sm89INS1_16FlashAttnFwdSm80INS1_25CollectiveMainloopFwdSm80ILi8ELi1ELb0EN4cute5tupleIJNS5_1CILi128EEENS7_ILi32EEENS7_ILi256EEEEEELi256ENS_6half_tEfNS_4arch4Sm80ELb1ELb0ELb1ELb1ELb1ELb1ELb1ELb0EEENS1_21CollectiveEpilogueFwdINS6_IJS8_SA_S9_EEENS6_IJNS7_ILi1EEESI_SI_EEESC_SE_Li256ELb1ELb1ELb0ELb0EEENS1_19SingleTileSchedulerILb1ELb0ELb1ELi128EEEEEEEEEvNT_6ParamsE)
        .other          _ZN7cutlass13device_kernelIN5flash19enable_sm80_to_sm89INS1_16FlashAttnFwdSm80INS1_25CollectiveMainloopFwdSm80ILi8ELi1ELb0EN4cute5tupleIJNS5_1CILi128EEENS7_ILi32EEENS7_ILi256EEEEEELi256ENS_6half_tEfNS_4arch4Sm80ELb1ELb0ELb1ELb1ELb1ELb1ELb1ELb0EEENS1_21CollectiveEpilogueFwdINS6_IJS8_SA_S9_EEENS6_IJNS7_ILi1EEESI_SI_EEESC_SE_Li256ELb1ELb1ELb0ELb0EEENS1_19SingleTileSchedulerILb1ELb0ELb1ELi128EEEEEEEEEvNT_6ParamsE,@"STO_CUDA_ENTRY STV_DEFAULT"
_ZN7cutlass13device_kernelIN5flash19enable_sm80_to_sm89INS1_16FlashAttnFwdSm80INS1_25CollectiveMainloopFwdSm80ILi8ELi1ELb0EN4cute5tupleIJNS5_1CILi128EEENS7_ILi32EEENS7_ILi256EEEEEELi256ENS_6half_tEfNS_4arch4Sm80ELb1ELb0ELb1ELb1ELb1ELb1ELb1ELb0EEENS1_21CollectiveEpilogueFwdINS6_IJS8_SA_S9_EEENS6_IJNS7_ILi1EEESI_SI_EEESC_SE_Li256ELb1ELb1ELb0ELb0EEENS1_19SingleTileSchedulerILb1ELb0ELb1ELi128EEEEEEEEEvNT_6ParamsE:
[----:B------:R-:W-:Y:S01]  /*0000*/  LDC R1, c[0x0][0x37c] ;  /* 0x0000df00ff017b82 */ /* 0x000fe20000000800 */
[----:B------:R-:W-:Y:S05]  /*0010*/  EXIT ;  /* 0x000000000000794d */ /* 0x000fea0003800000 */
.L_x_8:
        /* <DEDUP_REMOVED lines=14> */
.L_x_44:


//--------------------- .text._ZN7cutlass13device_kernelIN5flash19enable_sm80_to_sm89INS1_16FlashAttnFwdSm80INS1_25CollectiveMainloopFwdSm80ILi8ELi1ELb0EN4cute5tupleIJNS5_1CILi128EEENS7_ILi96EEENS7_ILi256EEEEEELi256ENS_6half_tEfNS_4arch4Sm80ELb0ELb0ELb1ELb0ELb1ELb0ELb1ELb0EEENS1_21CollectiveEpilogueFwdINS6_IJS8_SA_S9_EEENS6_IJNS7_ILi1EEESI_SI_EEESC_SE_Li256ELb0ELb1ELb0ELb0EEENS1_19SingleTileSchedulerILb0ELb0ELb1ELi128EEEEEEEEEvNT_6ParamsE --------------------------
	.section	.text._ZN7cutlass13device_kernelIN5flash19enable_sm80_to_sm89INS1_16FlashAttnFwdSm80INS1_25CollectiveMainloopFwdSm80ILi8ELi1ELb0EN4cute5tupleIJNS5_1CILi128EEENS7_ILi96EEENS7_ILi256EEEEEELi256ENS_6half_tEfNS_4arch4Sm80ELb0ELb0ELb1ELb0ELb1ELb0ELb1ELb0EEENS1_21CollectiveEpilogueFwdINS6_IJS8_SA_S9_EEENS6_IJNS7_ILi1EEESI_SI_EEESC_SE_Li256ELb0ELb1ELb0ELb0EEENS1_19SingleTileSchedulerILb0ELb0ELb1ELi128EEEEEEEEEvNT_6ParamsE,"ax",@progbits
	.align	128
.text._ZN7cutlass13device_kernelIN5flash19enable_sm80_to_sm89INS1_16FlashAttnFwdSm80INS1_25CollectiveMainloopFwdSm80ILi8ELi1ELb0EN4cute5tupleIJNS5_1CILi128EEENS7_ILi96EEENS7_ILi256EEEEEELi256ENS_6half_tEfNS_4arch4Sm80ELb0ELb0ELb1ELb0ELb1ELb0ELb1ELb0EEENS1_21CollectiveEpilogueFwdINS6_IJS8_SA_S9_EEENS6_IJNS7_ILi1EEESI_SI_EEESC_SE_Li256ELb0ELb1ELb0ELb0EEENS1_19SingleTileSchedulerILb0ELb0ELb1ELi128EEEEEEEEEvNT_6ParamsE:
        .type           _ZN7cutlass13device_kernelIN5flash19enable_sm80_to_sm89INS1_16FlashAttnFwdSm80INS1_25CollectiveMainloopFwdSm80ILi8ELi1ELb0EN4cute5tupleIJNS5_1CILi128EEENS7_ILi96EEENS7_ILi256EEEEEELi256ENS_6half_tEfNS_4arch4Sm80ELb0ELb0ELb1ELb0ELb1ELb0ELb1ELb0EEENS1_21CollectiveEpilogueFwdINS6_IJS8_SA_S9_EEENS6_IJNS7_ILi1EEESI_SI_EEESC_SE_Li256ELb0ELb1ELb0ELb0EEENS1_19SingleTileSchedulerILb0ELb0ELb1ELi128EEEEEEEEEvNT_6ParamsE,@function
        .size           _ZN7cutlass13device_kernelIN5flash19enable_sm80_to_sm89INS1_16FlashAttnFwdSm80INS1_25CollectiveMainloopFwdSm80ILi8ELi1ELb0EN4cute5tupleIJNS5_1CILi128EEENS7_ILi96EEENS7_ILi256EEEEEELi256ENS_6half_tEfNS_4arch4Sm80ELb0ELb0ELb1ELb0ELb1ELb0ELb1ELb0EEENS1_21CollectiveEpilogueFwdINS6_IJS8_SA_S9_EEENS6_IJNS7_ILi1EEESI_SI_EEESC_SE_Li256ELb0ELb1ELb0ELb0EEENS1_19SingleTileSchedulerILb0ELb0ELb1ELi128EEEEEEEEEvNT_6ParamsE,(.L_x_45 - _ZN7cutlass13device_kernelIN5flash19enable_sm80_to_sm89INS1_16FlashAttnFwdSm80INS1_25CollectiveMainloopFwdSm80ILi8ELi1ELb0EN4cute5tupleIJNS5_1CILi128EEENS7_ILi96EEENS7_ILi256EEEEEELi256ENS_6half_tEfNS_4arch4Sm80ELb0ELb0ELb1ELb0ELb1ELb0ELb1ELb0EEENS1_21CollectiveEpilogueFwdINS6_IJS8_SA_S9_EEENS6_IJNS7_ILi1EEESI_SI_EEESC_SE_Li256ELb0ELb1ELb0ELb0EEENS1_19SingleTileSchedulerILb0ELb0ELb1ELi128EEEEEEEEEvNT_6ParamsE)
        .other          _ZN7cutlass13device_kernelIN5flash19enable_sm80_to_sm89INS1_16FlashAttnFwdSm80INS1_25CollectiveMainloopFwdSm80ILi8ELi1ELb0EN4cute5tupleIJNS5_1CILi128EEENS7_ILi96EEENS7_ILi256EEEEEELi256ENS_6half_tEfNS_4arch4Sm80ELb0ELb0ELb1ELb0ELb1ELb0ELb1ELb0EEENS1_21CollectiveEpilogueFwdINS6_IJS8_SA_S9_EEENS6_IJNS7_ILi1EEESI_SI_EEESC_SE_Li256ELb0ELb1ELb0ELb0EEENS1_19SingleTileSchedulerILb0ELb0ELb1ELi128EEEEEEEEEvNT_6ParamsE,@"STO_CUDA_ENTRY STV_DEFAULT"
_ZN7cutlass13device_kernelIN5flash19enable_sm80_to_sm89INS1_16FlashAttnFwdSm80INS1_25CollectiveMainloopFwdSm80ILi8ELi1ELb0EN4cute5tupleIJNS5_1CILi128EEENS7_ILi96EEENS7_ILi256EEEEEELi256ENS_6half_tEfNS_4arch4Sm80ELb0ELb0ELb1ELb0ELb1ELb0ELb1ELb0EEENS1_21CollectiveEpilogueFwdINS6_IJS8_SA_S9_EEENS6_IJNS7_ILi1EEESI_SI_EEESC_SE_Li256ELb0ELb1ELb0ELb0EEENS1_19SingleTileSchedulerILb0ELb0ELb1ELi128EEEEEEEEEvNT_6ParamsE:
[----:B------:R-:W-:Y:S01]  /*0000*/  LDC R1, c[0x0][0x37c] ;  /* 0x0000df00ff017b82 */ /* 0x000fe20000000800 */
[----:B------:R-:W-:Y:S05]  /*0010*/  EXIT ;  /* 0x000000000000794d */ /* 0x000fea0003800000 */
.L_x_9:
        /* <DEDUP_REMOVED lines=14> */
.L_x_45:


//--------------------- .text._ZN7cutlass13device_kernelIN5flash19enable_sm80_to_sm89INS1_16FlashAttnFwdSm80INS1_25CollectiveMainloopFwdSm80ILi8ELi1ELb0EN4cute5tupleIJNS5_1CILi128EEENS7_ILi96EEENS7_ILi256EEEEEELi256ENS_6half_tEfNS_4arch4Sm80ELb0ELb0ELb1ELb1ELb1ELb0ELb1ELb0EEENS1_21CollectiveEpilogueFwdINS6_IJS8_SA_S9_EEENS6_IJNS7_ILi1EEESI_SI_EEESC_SE_Li256ELb1ELb1ELb0ELb0EEENS1_19SingleTileSchedulerILb1ELb0ELb1ELi128EEEEEEEEEvNT_6ParamsE --------------------------
	.section	.text._ZN7cutlass13device_kernelIN5flash19enable_sm80_to_sm89INS1_16FlashAttnFwdSm80INS1_25CollectiveMainloopFwdSm80ILi8ELi1ELb0EN4cute5tupleIJNS5_1CILi128EEENS7_ILi96EEENS7_ILi256EEEEEELi256ENS_6half_tEfNS_4arch4Sm80ELb0ELb0ELb1ELb1ELb1ELb0ELb1ELb0EEENS1_21CollectiveEpilogueFwdINS6_IJS8_SA_S9_EEENS6_IJNS7_ILi1EEESI_SI_EEESC_SE_Li256ELb1ELb1ELb0ELb0EEENS1_19SingleTileSchedulerILb1ELb0ELb1ELi128EEEEEEEEEvNT_6ParamsE,"ax",@progbits
	.align	128
.text._ZN7cutlass13device_kernelIN5flash19enable_sm80_to_sm89INS1_16FlashAttnFwdSm80INS1_25CollectiveMainloopFwdSm80ILi8ELi1ELb0EN4cute5tupleIJNS5_1CILi128EEENS7_ILi96EEENS7_ILi256EEEEEELi256ENS_6half_tEfNS_4arch4Sm80ELb0ELb0ELb1ELb1ELb1ELb0ELb1ELb0EEENS1_21CollectiveEpilogueFwdINS6_IJS8_SA_S9_EEENS6_IJNS7_ILi1EEESI_SI_EEESC_SE_Li256ELb1ELb1ELb0ELb0EEENS1_19SingleTileSchedulerILb1ELb0ELb1ELi128EEEEEEEEEvNT_6ParamsE:
        .type           _ZN7cutlass13device_kernelIN5flash19enable_sm80_to_sm89INS1_16FlashAttnFwdSm80INS1_25CollectiveMainloopFwdSm80ILi8ELi1ELb0EN4cute5tupleIJNS5_1CILi128EEENS7_ILi96EEENS7_ILi256EEEEEELi256ENS_6half_tEfNS_4arch4Sm80ELb0ELb0ELb1ELb1ELb1ELb0ELb1ELb0EEENS1_21CollectiveEpilogueFwdINS6_IJS8_SA_S9_EEENS6_IJNS7_ILi1EEESI_SI_EEESC_SE_Li256ELb1ELb1ELb0ELb0EEENS1_19SingleTileSchedulerILb1ELb0ELb1ELi128EEEEEEEEEvNT_6ParamsE,@function
        .size           _ZN7cutlass13device_kernelIN5flash19enable_sm80_to_sm89INS1_16FlashAttnFwdSm80INS1_25CollectiveMainloopFwdSm80ILi8ELi1ELb0EN4cute5tupleIJNS5_1CILi128EEENS7_ILi96EEENS7_ILi256EEEEEELi256ENS_6half_tEfNS_4arch4Sm80ELb0ELb0ELb1ELb1ELb1ELb0ELb1ELb0EEENS1_21CollectiveEpilogueFwdINS6_IJS8_SA_S9_EEENS6_IJNS7_ILi1EEESI_SI_EEESC_SE_Li256ELb1ELb1ELb0ELb0EEENS1_19SingleTileSchedulerILb1ELb0ELb1ELi128EEEEEEEEEvNT_6ParamsE,(.L_x_46 - _ZN7cutlass13device_kernelIN5flash19enable_sm80_to_sm89INS1_16FlashAttnFwdSm80INS1_25CollectiveMainloopFwdSm80ILi8ELi1ELb0EN4cute5tupleIJNS5_1CILi128EEENS7_ILi96EEENS7_ILi256EEEEEELi256ENS_6half_tEfNS_4arch4Sm80ELb0ELb0ELb1ELb1ELb1ELb0ELb1ELb0EEENS1_21CollectiveEpilogueFwdINS6_IJS8_SA_S9_EEENS6_IJNS7_ILi1EEESI_SI_EEESC_SE_Li256ELb1ELb1ELb0ELb0EEENS1_19SingleTileSchedulerILb1ELb0ELb1ELi128EEEEEEEEEvNT_6ParamsE)
        .other          _ZN7cutlass13device_kernelIN5flash19enable_sm80_to_sm89INS1_16FlashAttnFwdSm80INS1_25CollectiveMainloopFwdSm80ILi8ELi1ELb0EN4cute5tupleIJNS5_1CILi128EEENS7_ILi96EEENS7_ILi256EEEEEELi256ENS_6half_tEfNS_4arch4Sm80ELb0ELb0ELb1ELb1ELb1ELb0ELb1ELb0EEENS1_21CollectiveEpilogueFwdINS6_IJS8_SA_S9_EEENS6_IJNS7_ILi1EEESI_SI_EEESC_SE_Li256ELb1ELb1ELb0ELb0EEENS1_19SingleTileSchedulerILb1ELb0ELb1ELi128EEEEEEEEEvNT_6ParamsE,@"STO_CUDA_ENTRY STV_DEFAULT"
_ZN7cutlass13device_kernelIN5flash19enable_sm80_to_sm89INS1_16FlashAttnFwdSm80INS1_25CollectiveMainloopFwdSm80ILi8ELi1ELb0EN4cute5tupleIJNS5_1CILi128EEENS7_ILi96EEENS7_ILi256EEEEEELi256ENS_6half_tEfNS_4arch4Sm80ELb0ELb0ELb1ELb1ELb1ELb0ELb1ELb0EEENS1_21CollectiveEpilogueFwdINS6_IJS8_SA_S9_EEENS6_IJNS7_ILi1EEESI_SI_EEESC_SE_Li256ELb1ELb1ELb0ELb0EEENS1_19SingleTileSchedulerILb1ELb0ELb1ELi128EEEEEEEEEvNT_6ParamsE:
[----:B------:R-:W-:Y:S01]  /*0000*/  LDC R1, c[0x0][0x37c] ;  /* 0x0000df00ff017b82 */ /* 0x000fe20000000800 */
[----:B------:R-:W-:Y:S05]  /*0010*/  EXIT ;  /* 0x000000000000794d */ /* 0x000fea0003800000 */
.L_x_10:
        /* <DEDUP_REMOVED lines=14> */
.L_x_46:


//--------------------- .text._ZN7cutlass13device_kernelIN5flash19enable_sm80_to_sm89INS1_16FlashAttnFwdSm80INS1_25CollectiveMainloopFwdSm80ILi8ELi1ELb0EN4cute5tupleIJNS5_1CILi128EEENS7_ILi48EEENS7_ILi256EEEEEELi256ENS_6half_tEfNS_4arch4Sm80ELb0ELb0ELb1ELb1ELb1ELb1ELb1ELb0EEENS1_21CollectiveEpilogueFwdINS6_IJS8_SA_S9_EEENS6_IJNS7_ILi1EEESI_SI_EEESC_SE_Li256ELb1ELb1ELb0ELb0EEENS1_19SingleTileSchedulerILb1ELb0ELb1ELi128EEEEEEEEEvNT_6ParamsE --------------------------
	.section	.text._ZN7cutlass13device_kernelIN5flash19enable_sm80_to_sm89INS1_16FlashAttnFwdSm80INS1_25CollectiveMainloopFwdSm80ILi8ELi1ELb0EN4cute5tupleIJNS5_1CILi128EEENS7_ILi48EEENS7_ILi256EEEEEELi256ENS_6half_tEfNS_4arch4Sm80ELb0ELb0ELb1ELb1ELb1ELb1ELb1ELb0EEENS1_21CollectiveEpilogueFwdINS6_IJS8_SA_S9_EEENS6_IJNS7_ILi1EEESI_SI_EEESC_SE_Li256ELb1ELb1ELb0ELb0EEENS1_19SingleTileSchedulerILb1ELb0ELb1ELi128EEEEEEEEEvNT_6ParamsE,"ax",@progbits
	.align	128
.text._ZN7cutlass13device_kernelIN5flash19enable_sm80_to_sm89INS1_16FlashAttnFwdSm80INS1_25CollectiveMainloopFwdSm80ILi8ELi1ELb0EN4cute5tupleIJNS5_1CILi128EEENS7_ILi48EEENS7_ILi256EEEEEELi256ENS_6half_tEfNS_4arch4Sm80ELb0ELb0ELb1ELb1ELb1ELb1ELb1ELb0EEENS1_21CollectiveEpilogueFwdINS6_IJS8_SA_S9_EEENS6_IJNS7_ILi1EEESI_SI_EEESC_SE_Li256ELb1ELb1ELb0ELb0EEENS1_19SingleTileSchedulerILb1ELb0ELb1ELi128EEEEEEEEEvNT_6ParamsE:
        .type           _ZN7cutlass13device_kernelIN5flash19enable_sm80_to_sm89INS1_16FlashAttnFwdSm80INS1_25CollectiveMainloopFwdSm80ILi8ELi1ELb0EN4cute5tupleIJNS5_1CILi128EEENS7_ILi48EEENS7_ILi256EEEEEELi256ENS_6half_tEfNS_4arch4Sm80ELb0ELb0ELb1ELb1ELb1ELb1ELb1ELb0EEENS1_21CollectiveEpilogueFwdINS6_IJS8_SA_S9_EEENS6_IJNS7_ILi1EEESI_SI_EEESC_SE_Li256ELb1ELb1ELb0ELb0EEENS1_19SingleTileSchedulerILb1ELb0ELb1ELi128EEEEEEEEEvNT_6ParamsE,@function
        .size           _ZN7cutlass13device_kernelIN5flash19enable_sm80_to_sm89INS1_16FlashAttnFwdSm80INS1_25CollectiveMainloopFwdSm80ILi8ELi1ELb0EN4cute5tupleIJNS5_1CILi128EEENS7_ILi48EEENS7_ILi256EEEEEELi256ENS_6half_tEfNS_4arch4Sm80ELb0ELb0ELb1ELb1ELb1ELb1ELb1ELb0EEENS1_21CollectiveEpilogueFwdINS6_IJS8_SA_S9_EEENS6_IJNS7_ILi1EEESI_SI_EEESC_SE_Li256ELb1ELb1ELb0ELb0EEENS1_19SingleTileSchedulerILb1ELb0ELb1ELi128EEEEEEEEEvNT_6ParamsE,(.L_x_47 - _ZN7cutlass13device_kernelIN5flash19enable_sm80_to_sm89INS1_16FlashAttnFwdSm80INS1_25CollectiveMainloopFwdSm80ILi8ELi1ELb0EN4cute5tupleIJNS5_1CILi128EEENS7_ILi48EEENS7_ILi256EEEEEELi256ENS_6half_tEfNS_4arch4Sm80ELb0ELb0ELb1ELb1ELb1ELb1ELb1ELb0EEENS1_21CollectiveEpilogueFwdINS6_IJS8_SA_S9_EEENS6_IJNS7_ILi1EEESI_SI_EEESC_SE_Li256ELb1ELb1ELb0ELb0EEENS1_19SingleTileSchedulerILb1ELb0ELb1ELi128EEEEEEEEEvNT_6ParamsE)
        .other          _ZN7cutlass13device_kernelIN5flash19enable_sm80_to_sm89INS1_16FlashAttnFwdSm80INS1_25CollectiveMainloopFwdSm80ILi8ELi1ELb0EN4cute5tupleIJNS5_1CILi128EEENS7_ILi48EEENS7_ILi256EEEEEELi256ENS_6half_tEfNS_4arch4Sm80ELb0ELb0ELb1ELb1ELb1ELb1ELb1ELb0EEENS1_21CollectiveEpilogueFwdINS6_IJS8_SA_S9_EEENS6_IJNS7_ILi1EEESI_SI_EEESC_SE_Li256ELb1ELb1ELb0ELb0EEENS1_19SingleTileSchedulerILb1ELb0ELb1ELi128EEEEEEEEEvNT_6ParamsE,@"STO_CUDA_ENTRY STV_DEFAULT"
_ZN7cutlass13device_kernelIN5flash19enable_sm80_to_sm89INS1_16FlashAttnFwdSm80INS1_25CollectiveMainloopFwdSm80ILi8ELi1ELb0EN4cute5tupleIJNS5_1CILi128EEENS7_ILi48EEENS7_ILi256EEEEEELi256ENS_6half_tEfNS_4arch4Sm80ELb0ELb0ELb1ELb1ELb1ELb1ELb1ELb0EEENS1_21CollectiveEpilogueFwdINS6_IJS8_SA_S9_EEENS6_IJNS7_ILi1EEESI_SI_EEESC_SE_Li256ELb1ELb1ELb0ELb0EEENS1_19SingleTileSchedulerILb1ELb0ELb1ELi128EEEEEEEEEvNT_6ParamsE:
[----:B------:R-:W-:Y:S01]  /*0000*/  LDC R1, c[0x0][0x37c] ;  /* 0x0000df00ff017b82 */ /* 0x000fe20000000800 */
[----:B------:R-:W-:Y:S05]  /*0010*/  EXIT ;  /* 0x000000000000794d */ /* 0x000fea0003800000 */
.L_x_11:
        /* <DEDUP_REMOVED lines=14> */
.L_x_47:


//--------------------- .text._ZN7cutlass13device_kernelIN5flash19enable_sm80_to_sm89INS1_16FlashAttnFwdSm80INS1_25CollectiveMainloopFwdSm80ILi8ELi1ELb0EN4cute5tupleIJNS5_1CILi128EEENS7_ILi64EEENS7_ILi256EEEEEELi256ENS_6half_tEfNS_4arch4Sm80ELb0ELb1ELb1ELb0ELb1ELb0ELb1ELb0EEENS1_21CollectiveEpilogueFwdINS6_IJS8_SA_S9_EEENS6_IJNS7_ILi1EEESI_SI_EEESC_SE_Li256ELb0ELb1ELb0ELb0EEENS1_19SingleTileSchedulerILb0ELb0ELb1ELi128EEEEEEEEEvNT_6ParamsE --------------------------
	.section	.text._ZN7cutlass13device_kernelIN5flash19enable_sm80_to_sm89INS1_16FlashAttnFwdSm80INS1_25CollectiveMainloopFwdSm80ILi8ELi1ELb0EN4cute5tupleIJNS5_1CILi128EEENS7_ILi64EEENS7_ILi256EEEEEELi256ENS_6half_tEfNS_4arch4Sm80ELb0ELb1ELb1ELb0ELb1ELb0ELb1ELb0EEENS1_21CollectiveEpilogueFwdINS6_IJS8_SA_S9_EEENS6_IJNS7_ILi1EEESI_SI_EEESC_SE_Li256ELb0ELb1ELb0ELb0EEENS1_19SingleTileSchedulerILb0ELb0ELb1ELi128EEEEEEEEEvNT_6ParamsE,"ax",@progbits
	.align	128
.text._ZN7cutlass13device_kernelIN5flash19enable_sm80_to_sm89INS1_16FlashAttnFwdSm80INS1_25CollectiveMainloopFwdSm80ILi8ELi1ELb0EN4cute5tupleIJNS5_1CILi128EEENS7_ILi64EEENS7_ILi256EEEEEELi256ENS_6half_tEfNS_4arch4Sm80ELb0ELb1ELb1ELb0ELb1ELb0ELb1ELb0EEENS1_21CollectiveEpilogueFwdINS6_IJS8_SA_S9_EEENS6_IJNS7_ILi1EEESI_SI_EEESC_SE_Li256ELb0ELb1ELb0ELb0EEENS1_19SingleTileSchedulerILb0ELb0ELb1ELi128EEEEEEEEEvNT_6ParamsE:
        .type           _ZN7cutlass13device_kernelIN5flash19enable_sm80_to_sm89INS1_16FlashAttnFwdSm80INS1_25CollectiveMainloopFwdSm80ILi8ELi1ELb0EN4cute5tupleIJNS5_1CILi128EEENS7_ILi64EEENS7_ILi256EEEEEELi256ENS_6half_tEfNS_4arch4Sm80ELb0ELb1ELb1ELb0ELb1ELb0ELb1ELb0EEENS1_21CollectiveEpilogueFwdINS6_IJS8_SA_S9_EEENS6_IJNS7_ILi1EEESI_SI_EEESC_SE_Li256ELb0ELb1ELb0ELb0EEENS1_19SingleTileSchedulerILb0ELb0ELb1ELi128EEEEEEEEEvNT_6ParamsE,@function
        .size           _ZN7cutlass13device_kernelIN5flash19enable_sm80_to_sm89INS1_16FlashAttnFwdSm80INS1_25CollectiveMainloopFwdSm80ILi8ELi1ELb0EN4cute5tupleIJNS5_1CILi128EEENS7_ILi64EEENS7_ILi256EEEEEELi256ENS_6half_tEfNS_4arch4Sm80ELb0ELb1ELb1ELb0ELb1ELb0ELb1ELb0EEENS1_21CollectiveEpilogueFwdINS6_IJS8_SA_S9_EEENS6_IJNS7_ILi1EEESI_SI_EEESC_SE_Li256ELb0ELb1ELb0ELb0EEENS1_19SingleTileSchedulerILb0ELb0ELb1ELi128EEEEEEEEEvNT_6ParamsE,(.L_x_48 - _ZN7cutlass13device_kernelIN5flash19enable_sm80_to_sm89INS1_16FlashAttnFwdSm80INS1_25CollectiveMainloopFwdSm80ILi8ELi1ELb0EN4cute5tupleIJNS5_1CILi128EEENS7_ILi64EEENS7_ILi256EEEEEELi256ENS_6half_tEfNS_4arch4Sm80ELb0ELb1ELb1ELb0ELb1ELb0ELb1ELb0EEENS1_21CollectiveEpilogueFwdINS6_IJS8_SA_S9_EEENS6_IJNS7_ILi1EEESI_SI_EEESC_SE_Li256ELb0ELb1ELb0ELb0EEENS1_19SingleTileSchedulerILb0ELb0ELb1ELi128EEEEEEEEEvNT_6ParamsE)
        .other          _ZN7cutlass13device_kernelIN5flash19enable_sm80_to_sm89INS1_16FlashAttnFwdSm80INS1_25CollectiveMainloopFwdSm80ILi8ELi1ELb0EN4cute5tupleIJNS5_1CILi128EEENS7_ILi64EEENS7_ILi256EEEEEELi256ENS_6half_tEfNS_4arch4Sm80ELb0ELb1ELb1ELb0ELb1ELb0ELb1ELb0EEENS1_21CollectiveEpilogueFwdINS6_IJS8_SA_S9_EEENS6_IJNS7_ILi1EEESI_SI_EEESC_SE_Li256ELb0ELb1ELb0ELb0EEENS1_19SingleTileSchedulerILb0ELb0ELb1ELi128EEEEEEEEEvNT_6ParamsE,@"STO_CUDA_ENTRY STV_DEFAULT"
_ZN7cutlass13device_kernelIN5flash19enable_sm80_to_sm89INS1_16FlashAttnFwdSm80INS1_25CollectiveMainloopFwdSm80ILi8ELi1ELb0EN4cute5tupleIJNS5_1CILi128EEENS7_ILi64EEENS7_ILi256EEEEEELi256ENS_6half_tEfNS_4arch4Sm80ELb0ELb1ELb1ELb0ELb1ELb0ELb1ELb0EEENS1_21CollectiveEpilogueFwdINS6_IJS8_SA_S9_EEENS6_IJNS7_ILi1EEESI_SI_EEESC_SE_Li256ELb0ELb1ELb0ELb0EEENS1_19SingleTileSchedulerILb0ELb0ELb1ELi128EEEEEEEEEvNT_6ParamsE:
[----:B------:R-:W-:Y:S01]  /*0000*/  LDC R1, c[0x0][0x37c] ;  /* 0x0000df00ff017b82 */ /* 0x000fe20000000800 */
[----:B------:R-:W-:Y:S05]  /*0010*/  EXIT ;  /* 0x000000000000794d */ /* 0x000fea0003800000 */
.L_x_12:
        /* <DEDUP_REMOVED lines=14> */
.L_x_48:


//--------------------- .text._ZN7cutlass13device_kernelIN5flash19enable_sm80_to_sm89INS1_16FlashAttnFwdSm80INS1_25CollectiveMainloopFwdSm80ILi8ELi1ELb0EN4cute5tupleIJNS5_1CILi128EEENS7_ILi64EEENS7_ILi256EEEEEELi256ENS_6half_tEfNS_4arch4Sm80ELb0ELb1ELb1ELb1ELb1ELb0ELb1ELb0EEENS1_21CollectiveEpilogueFwdINS6_IJS8_SA_S9_EEENS6_IJNS7_ILi1EEESI_SI_EEESC_SE_Li256ELb1ELb1ELb0ELb0EEENS1_19SingleTileSchedulerILb1ELb0ELb1ELi128EEEEEEEEEvNT_6ParamsE --------------------------
	.section	.text._ZN7cutlass13device_kernelIN5flash19enable_sm80_to_sm89INS1_16FlashAttnFwdSm80INS1_25CollectiveMainloopFwdSm80ILi8ELi1ELb0EN4cute5tupleIJNS5_1CILi128EEENS7_ILi64EEENS7_ILi256EEEEEELi256ENS_6half_tEfNS_4arch4Sm80ELb0ELb1ELb1ELb1ELb1ELb0ELb1ELb0EEENS1_21CollectiveEpilogueFwdINS6_IJS8_SA_S9_EEENS6_IJNS7_ILi1EEESI_SI_EEESC_SE_Li256ELb1ELb1ELb0ELb0EEENS1_19SingleTileSchedulerILb1ELb0ELb1ELi128EEEEEEEEEvNT_6ParamsE,"ax",@progbits
	.align	128
.text._ZN7cutlass13device_kernelIN5flash19enable_sm80_to_sm89INS1_16FlashAttnFwdSm80INS1_25CollectiveMainloopFwdSm80ILi8ELi1ELb0EN4cute5tupleIJNS5_1CILi128EEENS7_ILi64EEENS7_ILi256EEEEEELi256ENS_6half_tEfNS_4arch4Sm80ELb0ELb1ELb1ELb1ELb1ELb0ELb1ELb0EEENS1_21CollectiveEpilogueFwdINS6_IJS8_SA_S9_EEENS6_IJNS7_ILi1EEESI_SI_EEESC_SE_Li256ELb1ELb1ELb0ELb0EEENS1_19SingleTileSchedulerILb1ELb0ELb1ELi128EEEEEEEEEvNT_6ParamsE:
        .type           _ZN7cutlass13device_kernelIN5flash19enable_sm80_to_sm89INS1_16FlashAttnFwdSm80INS1_25CollectiveMainloopFwdSm80ILi8ELi1ELb0EN4cute5tupleIJNS5_1CILi128EEENS7_ILi64EEENS7_ILi256EEEEEELi256ENS_6half_tEfNS_4arch4Sm80ELb0ELb1ELb1ELb1ELb1ELb0ELb1ELb0EEENS1_21CollectiveEpilogueFwdINS6_IJS8_SA_S9_EEENS6_IJNS7_ILi1EEESI_SI_EEESC_SE_Li256ELb1ELb1ELb0ELb0EEENS1_19SingleTileSchedulerILb1ELb0ELb1ELi128EEEEEEEEEvNT_6ParamsE,@function
        .size           _ZN7cutlass13device_kernelIN5flash19enable_sm80_to_sm89INS1_16FlashAttnFwdSm80INS1_25CollectiveMainloopFwdSm80ILi8ELi1ELb0EN4cute5tupleIJNS5_1CILi128EEENS7_ILi64EEENS7_ILi256EEEEEELi256ENS_6half_tEfNS_4arch4Sm80ELb0ELb1ELb1ELb1ELb1ELb0ELb1ELb0EEENS1_21CollectiveEpilogueFwdINS6_IJS8_SA_S9_EEENS6_IJNS7_ILi1EEESI_SI_EEESC_SE_Li256ELb1ELb1ELb0ELb0EEENS1_19SingleTileSchedulerILb1ELb0ELb1ELi128EEEEEEEEEvNT_6ParamsE,(.L_x_49 - _ZN7cutlass13device_kernelIN5flash19enable_sm80_to_sm89INS1_16FlashAttnFwdSm80INS1_25CollectiveMainloopFwdSm80ILi8ELi1ELb0EN4cute5tupleIJNS5_1CILi128EEENS7_ILi64EEENS7_ILi256EEEEEELi256ENS_6half_tEfNS_4arch4Sm80ELb0ELb1ELb1ELb1ELb1ELb0ELb1ELb0EEENS1_21CollectiveEpilogueFwdINS6_IJS8_SA_S9_EEENS6_IJNS7_ILi1EEESI_SI_EEESC_SE_Li256ELb1ELb1ELb0ELb0EEENS1_19SingleTileSchedulerILb1ELb0ELb1ELi128EEEEEEEEEvNT_6ParamsE)
        .other          _ZN7cutlass13device_kernelIN5flash19enable_sm80_to_sm89INS1_16FlashAttnFwdSm80INS1_25CollectiveMainloopFwdSm80ILi8ELi1ELb0EN4cute5tupleIJNS5_1CILi128EEENS7_ILi64EEENS7_ILi256EEEEEELi256ENS_6half_tEfNS_4arch4Sm80ELb0ELb1ELb1ELb1ELb1ELb0ELb1ELb0EEENS1_21CollectiveEpilogueFwdINS6_IJS8_SA_S9_EEENS6_IJNS7_ILi1EEESI_SI_EEESC_SE_Li256ELb1ELb1ELb0ELb0EEENS1_19SingleTileSchedulerILb1ELb0ELb1ELi128EEEEEEEEEvNT_6ParamsE,@"STO_CUDA_ENTRY STV_DEFAULT"
_ZN7cutlass13device_kernelIN5flash19enable_sm80_to_sm89INS1_16FlashAttnFwdSm80INS1_25CollectiveMainloopFwdSm80ILi8ELi1ELb0EN4cute5tupleIJNS5_1CILi128EEENS7_ILi64EEENS7_ILi256EEEEEELi256ENS_6half_tEfNS_4arch4Sm80ELb0ELb1ELb1ELb1ELb1ELb0ELb1ELb0EEENS1_21CollectiveEpilogueFwdINS6_IJS8_SA_S9_EEENS6_IJNS7_ILi1EEESI_SI_EEESC_SE_Li256ELb1ELb1ELb0ELb0EEENS1_19SingleTileSchedulerILb1ELb0ELb1ELi128EEEEEEEEEvNT_6ParamsE:
[----:B------:R-:W-:Y:S01]  /*0000*/  LDC R1, c[0x0][0x37c] ;  /* 0x0000df00ff017b82 */ /* 0x000fe20000000800 */
[----:B------:R-:W-:Y:S05]  /*0010*/  EXIT ;  /* 0x000000000000794d */ /* 0x000fea0003800000 */
.L_x_13:
        /* <DEDUP_REMOVED lines=14> */
.L_x_49:


//--------------------- .text._ZN7cutlass13device_kernelIN5flash19enable_sm80_to_sm89INS1_16FlashAttnFwdSm80INS1_25CollectiveMainloopFwdSm80ILi8ELi1ELb0EN4cute5tupleIJNS5_1CILi128EEENS7_ILi48EEENS7_ILi256EEEEEELi256ENS_6half_tEfNS_4arch4Sm80ELb0ELb1ELb1ELb1ELb1ELb1ELb1ELb0EEENS1_21CollectiveEpilogueFwdINS6_IJS8_SA_S9_EEENS6_IJNS7_ILi1EEESI_SI_EEESC_SE_Li256ELb1ELb1ELb0ELb0EEENS1_19SingleTileSchedulerILb1ELb0ELb1ELi128EEEEEEEEEvNT_6ParamsE --------------------------
	.section	.text._ZN7cutlass13device_kernelIN5flash19enable_sm80_to_sm89INS1_16FlashAttnFwdSm80INS1_25CollectiveMainloopFwdSm80ILi8ELi1ELb0EN4cute5tupleIJNS5_1CILi128EEENS7_ILi48EEENS7_ILi256EEEEEELi256ENS_6half_tEfNS_4arch4Sm80ELb0ELb1ELb1ELb1ELb1ELb1ELb1ELb0EEENS1_21CollectiveEpilogueFwdINS6_IJS8_SA_S9_EEENS6_IJNS7_ILi1EEESI_SI_EEESC_SE_Li256ELb1ELb1ELb0ELb0EEENS1_19SingleTileSchedulerILb1ELb0ELb1ELi128EEEEEEEEEvNT_6ParamsE,"ax",@progbits
	.align	128
.text._ZN7cutlass13device_kernelIN5flash19enable_sm80_to_sm89INS1_16FlashAttnFwdSm80INS1_25CollectiveMainloopFwdSm80ILi8ELi1ELb0EN4cute5tupleIJNS5_1CILi128EEENS7_ILi48EEENS7_ILi256EEEEEELi256ENS_6half_tEfNS_4arch4Sm80ELb0ELb1ELb1ELb1ELb1ELb1ELb1ELb0EEENS1_21CollectiveEpilogueFwdINS6_IJS8_SA_S9_EEENS6_IJNS7_ILi1EEESI_SI_EEESC_SE_Li256ELb1ELb1ELb0ELb0EEENS1_19SingleTileSchedulerILb1ELb0ELb1ELi128EEEEEEEEEvNT_6ParamsE:
        .type           _ZN7cutlass13device_kernelIN5flash19enable_sm80_to_sm89INS1_16FlashAttnFwdSm80INS1_25CollectiveMainloopFwdSm80ILi8ELi1ELb0EN4cute5tupleIJNS5_1CILi128EEENS7_ILi48EEENS7_ILi256EEEEEELi256ENS_6half_tEfNS_4arch4Sm80ELb0ELb1ELb1ELb1ELb1ELb1ELb1ELb0EEENS1_21CollectiveEpilogueFwdINS6_IJS8_SA_S9_EEENS6_IJNS7_ILi1EEESI_SI_EEESC_SE_Li256ELb1ELb1ELb0ELb0EEENS1_19SingleTileSchedulerILb1ELb0ELb1ELi128EEEEEEEEEvNT_6ParamsE,@function
        .size           _ZN7cutlass13device_kernelIN5flash19enable_sm80_to_sm89INS1_16FlashAttnFwdSm80INS1_25CollectiveMainloopFwdSm80ILi8ELi1ELb0EN4cute5tupleIJNS5_1CILi128EEENS7_ILi48EEENS7_ILi256EEEEEELi256ENS_6half_tEfNS_4arch4Sm80ELb0ELb1ELb1ELb1ELb1ELb1ELb1ELb0EEENS1_21CollectiveEpilogueFwdINS6_IJS8_SA_S9_EEENS6_IJNS7_ILi1EEESI_SI_EEESC_SE_Li256ELb1ELb1ELb0ELb0EEENS1_19SingleTileSchedulerILb1ELb0ELb1ELi128EEEEEEEEEvNT_6ParamsE,(.L_x_50 - _ZN7cutlass13device_kernelIN5flash19enable_sm80_to_sm89INS1_16FlashAttnFwdSm80INS1_25CollectiveMainloopFwdSm80ILi8ELi1ELb0EN4cute5tupleIJNS5_1CILi128EEENS7_ILi48EEENS7_ILi256EEEEEELi256ENS_6half_tEfNS_4arch4Sm80ELb0ELb1ELb1ELb1ELb1ELb1ELb1ELb0EEENS1_21CollectiveEpilogueFwdINS6_IJS8_SA_S9_EEENS6_IJNS7_ILi1EEESI_SI_EEESC_SE_Li256ELb1ELb1ELb0ELb0EEENS1_19SingleTileSchedulerILb1ELb0ELb1ELi128EEEEEEEEEvNT_6ParamsE)
        .other          _ZN7cutlass13device_kernelIN5flash19enable_sm80_to_sm89INS1_16FlashAttnFwdSm80INS1_25CollectiveMainloopFwdSm80ILi8ELi1ELb0EN4cute5tupleIJNS5_1CILi128EEENS7_ILi48EEENS7_ILi256EEEEEELi256ENS_6half_tEfNS_4arch4Sm80ELb0ELb1ELb1ELb1ELb1ELb1ELb1ELb0EEENS1_21CollectiveEpilogueFwdINS6_IJS8_SA_S9_EEENS6_IJNS7_ILi1EEESI_SI_EEESC_SE_Li256ELb1ELb1ELb0ELb0EEENS1_19SingleTileSchedulerILb1ELb0ELb1ELi128EEEEEEEEEvNT_6ParamsE,@"STO_CUDA_ENTRY STV_DEFAULT"
_ZN7cutlass13device_kernelIN5flash19enable_sm80_to_sm89INS1_16FlashAttnFwdSm80INS1_25CollectiveMainloopFwdSm80ILi8ELi1ELb0EN4cute5tupleIJNS5_1CILi128EEENS7_ILi48EEENS7_ILi256EEEEEELi256ENS_6half_tEfNS_4arch4Sm80ELb0ELb1ELb1ELb1ELb1ELb1ELb1ELb0EEENS1_21CollectiveEpilogueFwdINS6_IJS8_SA_S9_EEENS6_IJNS7_ILi1EEESI_SI_EEESC_SE_Li256ELb1ELb1ELb0ELb0EEENS1_19SingleTileSchedulerILb1ELb0ELb1ELi128EEEEEEEEEvNT_6ParamsE:
[----:B------:R-:W-:Y:S01]  /*0000*/  LDC R1, c[0x0][0x37c] ;  /* 0x0000df00ff017b82 */ /* 0x000fe20000000800 */
[----:B------:R-:W-:Y:S05]  /*0010*/  EXIT ;  /* 0x000000000000794d */ /* 0x000fea0003800000 */
.L_x_14:
        /* <DEDUP_REMOVED lines=14> */
.L_x_50:


//--------------------- .text._ZN7cutlass13device_kernelIN5flash19enable_sm80_to_sm89INS1_16FlashAttnFwdSm80INS1_25CollectiveMainloopFwdSm80ILi8ELi1ELb0EN4cute5tupleIJNS5_1CILi128EEENS7_ILi96EEENS7_ILi256EEEEEELi256ENS_6half_tEfNS_4arch4Sm80ELb1ELb0ELb1ELb0ELb1ELb0ELb1ELb0EEENS1_21CollectiveEpilogueFwdINS6_IJS8_SA_S9_EEENS6_IJNS7_ILi1EEESI_SI_EEESC_SE_Li256ELb0ELb1ELb0ELb0EEENS1_30DynamicPersistentTileSchedulerILi256ELi256ELb0ELb1ELb0EEEEEEEEEvNT_6ParamsE --------------------------
	.section	.text._ZN7cutlass13device_kernelIN5flash19enable_sm80_to_sm89INS1_16FlashAttnFwdSm80INS1_25CollectiveMainloopFwdSm80ILi8ELi1ELb0EN4cute5tupleIJNS5_1CILi128EEENS7_ILi96EEENS7_ILi256EEEEEELi256ENS_6half_tEfNS_4arch4Sm80ELb1ELb0ELb1ELb0ELb1ELb0ELb1ELb0EEENS1_21CollectiveEpilogueFwdINS6_IJS8_SA_S9_EEENS6_IJNS7_ILi1EEESI_SI_EEESC_SE_Li256ELb0ELb1ELb0ELb0EEENS1_30DynamicPersistentTileSchedulerILi256ELi256ELb0ELb1ELb0EEEEEEEEEvNT_6ParamsE,"ax",@progbits
	.align	128
.text._ZN7cutlass13device_kernelIN5flash19enable_sm80_to_sm89INS1_16FlashAttnFwdSm80INS1_25CollectiveMainloopFwdSm80ILi8ELi1ELb0EN4cute5tupleIJNS5_1CILi128EEENS7_ILi96EEENS7_ILi256EEEEEELi256ENS_6half_tEfNS_4arch4Sm80ELb1ELb0ELb1ELb0ELb1ELb0ELb1ELb0EEENS1_21CollectiveEpilogueFwdINS6_IJS8_SA_S9_EEENS6_IJNS7_ILi1EEESI_SI_EEESC_SE_Li256ELb0ELb1ELb0ELb0EEENS1_30DynamicPersistentTileSchedulerILi256ELi256ELb0ELb1ELb0EEEEEEEEEvNT_6ParamsE:
        .type           _ZN7cutlass13device_kernelIN5flash19enable_sm80_to_sm89INS1_16FlashAttnFwdSm80INS1_25CollectiveMainloopFwdSm80ILi8ELi1ELb0EN4cute5tupleIJNS5_1CILi128EEENS7_ILi96EEENS7_ILi256EEEEEELi256ENS_6half_tEfNS_4arch4Sm80ELb1ELb0ELb1ELb0ELb1ELb0ELb1ELb0EEENS1_21CollectiveEpilogueFwdINS6_IJS8_SA_S9_EEENS6_IJNS7_ILi1EEESI_SI_EEESC_SE_Li256ELb0ELb1ELb0ELb0EEENS1_30DynamicPersistentTileSchedulerILi256ELi256ELb0ELb1ELb0EEEEEEEEEvNT_6ParamsE,@function
        .size           _ZN7cutlass13device_kernelIN5flash19enable_sm80_to_sm89INS1_16FlashAttnFwdSm80INS1_25CollectiveMainloopFwdSm80ILi8ELi1ELb0EN4cute5tupleIJNS5_1CILi128EEENS7_ILi96EEENS7_ILi256EEEEEELi256ENS_6half_tEfNS_4arch4Sm80ELb1ELb0ELb1ELb0ELb1ELb0ELb1ELb0EEENS1_21CollectiveEpilogueFwdINS6_IJS8_SA_S9_EEENS6_IJNS7_ILi1EEESI_SI_EEESC_SE_Li256ELb0ELb1ELb0ELb0EEENS1_30DynamicPersistentTileSchedulerILi256ELi256ELb0ELb1ELb0EEEEEEEEEvNT_6ParamsE,(.L_x_51 - _ZN7cutlass13device_kernelIN5flash19enable_sm80_to_sm89INS1_16FlashAttnFwdSm80INS1_25CollectiveMainloopFwdSm80ILi8ELi1ELb0EN4cute5tupleIJNS5_1CILi128EEENS7_ILi96EEENS7_ILi256EEEEEELi256ENS_6half_tEfNS_4arch4Sm80ELb1ELb0ELb1ELb0ELb1ELb0ELb1ELb0EEENS1_21CollectiveEpilogueFwdINS6_IJS8_SA_S9_EEENS6_IJNS7_ILi1EEESI_SI_EEESC_SE_Li256ELb0ELb1ELb0ELb0EEENS1_30DynamicPersistentTileSchedulerILi256ELi256ELb0ELb1ELb0EEEEEEEEEvNT_6ParamsE)
        .other          _ZN7cutlass13device_kernelIN5flash19enable_sm80_to_sm89INS1_16FlashAttnFwdSm80INS1_25CollectiveMainloopFwdSm80ILi8ELi1ELb0EN4cute5tupleIJNS5_1CILi128EEENS7_ILi96EEENS7_ILi256EEEEEELi256ENS_6half_tEfNS_4arch4Sm80ELb1ELb0ELb1ELb0ELb1ELb0ELb1ELb0EEENS1_21CollectiveEpilogueFwdINS6_IJS8_SA_S9_EEENS6_IJNS7_ILi1EEESI_SI_EEESC_SE_Li256ELb0ELb1ELb0ELb0EEENS1_30DynamicPersistentTileSchedulerILi256ELi256ELb0ELb1ELb0EEEEEEEEEvNT_6ParamsE,@"STO_CUDA_ENTRY STV_DEFAULT"
_ZN7cutlass13device_kernelIN5flash19enable_sm80_to_sm89INS1_16FlashAttnFwdSm80INS1_25CollectiveMainloopFwdSm80ILi8ELi1ELb0EN4cute5tupleIJNS5_1CILi128EEENS7_ILi96EEENS7_ILi256EEEEEELi256ENS_6half_tEfNS_4arch4Sm80ELb1ELb0ELb1ELb0ELb1ELb0ELb1ELb0EEENS1_21CollectiveEpilogueFwdINS6_IJS8_SA_S9_EEENS6_IJNS7_ILi1EEESI_SI_EEESC_SE_Li256ELb0ELb1ELb0ELb0EEENS1_30DynamicPersistentTileSchedulerILi256ELi256ELb0ELb1ELb0EEEEEEEEEvNT_6ParamsE:
[----:B------:R-:W-:Y:S01]  /*0000*/  LDC R1, c[0x0][0x37c] ;  /* 0x0000df00ff017b82 */ /* 0x000fe20000000800 */
[----:B------:R-:W-:Y:S05]  /*0010*/  EXIT ;  /* 0x000000000000794d */ /* 0x000fea0003800000 */
.L_x_15:
        /* <DEDUP_REMOVED lines=14> */
.L_x_51:


//--------------------- .text._ZN7cutlass13device_kernelIN5flash19enable_sm80_to_sm89INS1_16FlashAttnFwdSm80INS1_25CollectiveMainloopFwdSm80ILi8ELi1ELb0EN4cute5tupleIJNS5_1CILi128EEENS7_ILi96EEENS7_ILi256EEEEEELi256ENS_6half_tEfNS_4arch4Sm80ELb1ELb0ELb1ELb1ELb1ELb0ELb1ELb0EEENS1_21CollectiveEpilogueFwdINS6_IJS8_SA_S9_EEENS6_IJNS7_ILi1EEESI_SI_EEESC_SE_Li256ELb1ELb1ELb0ELb0EEENS1_19SingleTileSchedulerILb1ELb0ELb1ELi128EEEEEEEEEvNT_6ParamsE --------------------------
	.section	.text._ZN7cutlass13device_kernelIN5flash19enable_sm80_to_sm89INS1_16FlashAttnFwdSm80INS1_25CollectiveMainloopFwdSm80ILi8ELi1ELb0EN4cute5tupleIJNS5_1CILi128EEENS7_ILi96EEENS7_ILi256EEEEEELi256ENS_6half_tEfNS_4arch4Sm80ELb1ELb0ELb1ELb1ELb1ELb0ELb1ELb0EEENS1_21CollectiveEpilogueFwdINS6_IJS8_SA_S9_EEENS6_IJNS7_ILi1EEESI_SI_EEESC_SE_Li256ELb1ELb1ELb0ELb0EEENS1_19SingleTileSchedulerILb1ELb0ELb1ELi128EEEEEEEEEvNT_6ParamsE,"ax",@progbits
	.align	128
.text._ZN7cutlass13device_kernelIN5flash19enable_sm80_to_sm89INS1_16FlashAttnFwdSm80INS1_25CollectiveMainloopFwdSm80ILi8ELi1ELb0EN4cute5tupleIJNS5_1CILi128EEENS7_ILi96EEENS7_ILi256EEEEEELi256ENS_6half_tEfNS_4arch4Sm80ELb1ELb0ELb1ELb1ELb1ELb0ELb1ELb0EEENS1_21CollectiveEpilogueFwdINS6_IJS8_SA_S9_EEENS6_IJNS7_ILi1EEESI_SI_EEESC_SE_Li256ELb1ELb1ELb0ELb0EEENS1_19SingleTileSchedulerILb1ELb0ELb1ELi128EEEEEEEEEvNT_6ParamsE:
        .type           _ZN7cutlass13device_kernelIN5flash19enable_sm80_to_sm89INS1_16FlashAttnFwdSm80INS1_25CollectiveMainloopFwdSm80ILi8ELi1ELb0EN4cute5tupleIJNS5_1CILi128EEENS7_ILi96EEENS7_ILi256EEEEEELi256ENS_6half_tEfNS_4arch4Sm80ELb1ELb0ELb1ELb1ELb1ELb0ELb1ELb0EEENS1_21CollectiveEpilogueFwdINS6_IJS8_SA_S9_EEENS6_IJNS7_ILi1EEESI_SI_EEESC_SE_Li256ELb1ELb1ELb0ELb0EEENS1_19SingleTileSchedulerILb1ELb0ELb1ELi128EEEEEEEEEvNT_6ParamsE,@function
        .size           _ZN7cutlass13device_kernelIN5flash19enable_sm80_to_sm89INS1_16FlashAttnFwdSm80INS1_25CollectiveMainloopFwdSm80ILi8ELi1ELb0EN4cute5tupleIJNS5_1CILi128EEENS7_ILi96EEENS7_ILi256EEEEEELi256ENS_6half_tEfNS_4arch4Sm80ELb1ELb0ELb1ELb1ELb1ELb0ELb1ELb0EEENS1_21CollectiveEpilogueFwdINS6_IJS8_SA_S9_EEENS6_IJNS7_ILi1EEESI_SI_EEESC_SE_Li256ELb1ELb1ELb0ELb0EEENS1_19SingleTileSchedulerILb1ELb0ELb1ELi128EEEEEEEEEvNT_6ParamsE,(.L_x_52 - _ZN7cutlass13device_kernelIN5flash19enable_sm80_to_sm89INS1_16FlashAttnFwdSm80INS1_25CollectiveMainloopFwdSm80ILi8ELi1ELb0EN4cute5tupleIJNS5_1CILi128EEENS7_ILi96EEENS7_ILi256EEEEEELi256ENS_6half_tEfNS_4arch4Sm80ELb1ELb0ELb1ELb1ELb1ELb0ELb1ELb0EEENS1_21CollectiveEpilogueFwdINS6_IJS8_SA_S9_EEENS6_IJNS7_ILi1EEESI_SI_EEESC_SE_Li256ELb1ELb1ELb0ELb0EEENS1_19SingleTileSchedulerILb1ELb0ELb1ELi128EEEEEEEEEvNT_6ParamsE)
        .other          _ZN7cutlass13device_kernelIN5flash19enable_sm80_to_sm89INS1_16FlashAttnFwdSm80INS1_25CollectiveMainloopFwdSm80ILi8ELi1ELb0EN4cute5tupleIJNS5_1CILi128EEENS7_ILi96EEENS7_ILi256EEEEEELi256ENS_6half_tEfNS_4arch4Sm80ELb1ELb0ELb1ELb1ELb1ELb0ELb1ELb0EEENS1_21CollectiveEpilogueFwdINS6_IJS8_SA_S9_EEENS6_IJNS7_ILi1EEESI_SI_EEESC_SE_Li256ELb1ELb1ELb0ELb0EEENS1_19SingleTileSchedulerILb1ELb0ELb1ELi128EEEEEEEEEvNT_6ParamsE,@"STO_CUDA_ENTRY STV_DEFAULT"
_ZN7cutlass13device_kernelIN5flash19enable_sm80_to_sm89INS1_16FlashAttnFwdSm80INS1_25CollectiveMainloopFwdSm80ILi8ELi1ELb0EN4cute5tupleIJNS5_1CILi128EEENS7_ILi96EEENS7_ILi256EEEEEELi256ENS_6half_tEfNS_4arch4Sm80ELb1ELb0ELb1ELb1ELb1ELb0ELb1ELb0EEENS1_21CollectiveEpilogueFwdINS6_IJS8_SA_S9_EEENS6_IJNS7_ILi1EEESI_SI_EEESC_SE_Li256ELb1ELb1ELb0ELb0EEENS1_19SingleTileSchedulerILb1ELb0ELb1ELi128EEEEEEEEEvNT_6ParamsE:
[----:B------:R-:W-:Y:S01]  /*0000*/  LDC R1, c[0x0][0x37c] ;  /* 0x0000df00ff017b82 */ /* 0x000fe20000000800 */
[----:B------:R-:W-:Y:S05]  /*0010*/  EXIT ;  /* 0x000000000000794d */ /* 0x000fea0003800000 */
.L_x_16:
        /* <DEDUP_REMOVED lines=14> */
.L_x_52:


//--------------------- .text._ZN7cutlass13device_kernelIN5flash19enable_sm80_to_sm89INS1_16FlashAttnFwdSm80INS1_25CollectiveMainloopFwdSm80ILi8ELi1ELb0EN4cute5tupleIJNS5_1CILi128EEENS7_ILi48EEENS7_ILi256EEEEEELi256ENS_6half_tEfNS_4arch4Sm80ELb1ELb0ELb1ELb1ELb1ELb1ELb1ELb0EEENS1_21CollectiveEpilogueFwdINS6_IJS8_SA_S9_EEENS6_IJNS7_ILi1EEESI_SI_EEESC_SE_Li256ELb1ELb1ELb0ELb0EEENS1_19SingleTileSchedulerILb1ELb0ELb1ELi128EEEEEEEEEvNT_6ParamsE --------------------------
	.section	.text._ZN7cutlass13device_kernelIN5flash19enable_sm80_to_sm89INS1_16FlashAttnFwdSm80INS1_25CollectiveMainloopFwdSm80ILi8ELi1ELb0EN4cute5tupleIJNS5_1CILi128EEENS7_ILi48EEENS7_ILi256EEEEEELi256ENS_6half_tEfNS_4arch4Sm80ELb1ELb0ELb1ELb1ELb1ELb1ELb1ELb0EEENS1_21CollectiveEpilogueFwdINS6_IJS8_SA_S9_EEENS6_IJNS7_ILi1EEESI_SI_EEESC_SE_Li256ELb1ELb1ELb0ELb0EEENS1_19SingleTileSchedulerILb1ELb0ELb1ELi128EEEEEEEEEvNT_6ParamsE,"ax",@progbits
	.align	128
.text._ZN7cutlass13device_kernelIN5flash19enable_sm80_to_sm89INS1_16FlashAttnFwdSm80INS1_25CollectiveMainloopFwdSm80ILi8ELi1ELb0EN4cute5tupleIJNS5_1CILi128EEENS7_ILi48EEENS7_ILi256EEEEEELi256ENS_6half_tEfNS_4arch4Sm80ELb1ELb0ELb1ELb1ELb1ELb1ELb1ELb0EEENS1_21CollectiveEpilogueFwdINS6_IJS8_SA_S9_EEENS6_IJNS7_ILi1EEESI_SI_EEESC_SE_Li256ELb1ELb1ELb0ELb0EEENS1_19SingleTileSchedulerILb1ELb0ELb1ELi128EEEEEEEEEvNT_6ParamsE:
        .type           _ZN7cutlass13device_kernelIN5flash19enable_sm80_to_sm89INS1_16FlashAttnFwdSm80INS1_25CollectiveMainloopFwdSm80ILi8ELi1ELb0EN4cute5tupleIJNS5_1CILi128EEENS7_ILi48EEENS7_ILi256EEEEEELi256ENS_6half_tEfNS_4arch4Sm80ELb1ELb0ELb1ELb1ELb1ELb1ELb1ELb0EEENS1_21CollectiveEpilogueFwdINS6_IJS8_SA_S9_EEENS6_IJNS7_ILi1EEESI_SI_EEESC_SE_Li256ELb1ELb1ELb0ELb0EEENS1_19SingleTileSchedulerILb1ELb0ELb1ELi128EEEEEEEEEvNT_6ParamsE,@function
        .size           _ZN7cutlass13device_kernelIN5flash19enable_sm80_to_sm89INS1_16FlashAttnFwdSm80INS1_25CollectiveMainloopFwdSm80ILi8ELi1ELb0EN4cute5tupleIJNS5_1CILi128EEENS7_ILi48EEENS7_ILi256EEEEEELi256ENS_6half_tEfNS_4arch4Sm80ELb1ELb0ELb1ELb1ELb1ELb1ELb1ELb0EEENS1_21CollectiveEpilogueFwdINS6_IJS8_SA_S9_EEENS6_IJNS7_ILi1EEESI_SI_EEESC_SE_Li256ELb1ELb1ELb0ELb0EEENS1_19SingleTileSchedulerILb1ELb0ELb1ELi128EEEEEEEEEvNT_6ParamsE,(.L_x_53 - _ZN7cutlass13device_kernelIN5flash19enable_sm80_to_sm89INS1_16FlashAttnFwdSm80INS1_25CollectiveMainloopFwdSm80ILi8ELi1ELb0EN4cute5tupleIJNS5_1CILi128EEENS7_ILi48EEENS7_ILi256EEEEEELi256ENS_6half_tEfNS_4arch4Sm80ELb1ELb0ELb1ELb1ELb1ELb1ELb1ELb0EEENS1_21CollectiveEpilogueFwdINS6_IJS8_SA_S9_EEENS6_IJNS7_ILi1EEESI_SI_EEESC_SE_Li256ELb1ELb1ELb0ELb0EEENS1_19SingleTileSchedulerILb1ELb0ELb1ELi128EEEEEEEEEvNT_6ParamsE)
        .other          _ZN7cutlass13device_kernelIN5flash19enable_sm80_to_sm89INS1_16FlashAttnFwdSm80INS1_25CollectiveMainloopFwdSm80ILi8ELi1ELb0EN4cute5tupleIJNS5_1CILi128EEENS7_ILi48EEENS7_ILi256EEEEEELi256ENS_6half_tEfNS_4arch4Sm80ELb1ELb0ELb1ELb1ELb1ELb1ELb1ELb0EEENS1_21CollectiveEpilogueFwdINS6_IJS8_SA_S9_EEENS6_IJNS7_ILi1EEESI_SI_EEESC_SE_Li256ELb1ELb1ELb0ELb0EEENS1_19SingleTileSchedulerILb1ELb0ELb1ELi128EEEEEEEEEvNT_6ParamsE,@"STO_CUDA_ENTRY STV_DEFAULT"
_ZN7cutlass13device_kernelIN5flash19enable_sm80_to_sm89INS1_16FlashAttnFwdSm80INS1_25CollectiveMainloopFwdSm80ILi8ELi1ELb0EN4cute5tupleIJNS5_1CILi128EEENS7_ILi48EEENS7_ILi256EEEEEELi256ENS_6half_tEfNS_4arch4Sm80ELb1ELb0ELb1ELb1ELb1ELb1ELb1ELb0EEENS1_21CollectiveEpilogueFwdINS6_IJS8_SA_S9_EEENS6_IJNS7_ILi1EEESI_SI_EEESC_SE_Li256ELb1ELb1ELb0ELb0EEENS1_19SingleTileSchedulerILb1ELb0ELb1ELi128EEEEEEEEEvNT_6ParamsE:
[----:B------:R-:W-:Y:S01]  /*0000*/  LDC R1, c[0x0][0x37c] ;  /* 0x0000df00ff017b82 */ /* 0x000fe20000000800 */
[----:B------:R-:W-:Y:S05]  /*0010*/  EXIT ;  /* 0x000000000000794d */ /* 0x000fea0003800000 */
.L_x_17:
        /* <DEDUP_REMOVED lines=14> */
.L_x_53:


//--------------------- .text._ZN7cutlass13device_kernelIN5flash19enable_sm80_to_sm89INS1_16FlashAttnFwdSm80INS1_25CollectiveMainloopFwdSm80ILi8ELi1ELb1EN4cute5tupleIJNS5_1CILi128EEENS7_ILi64EEENS7_ILi256EEEEEELi256ENS_6half_tEfNS_4arch4Sm80ELb0ELb0ELb0ELb0ELb1ELb0ELb1ELb0EEENS1_21CollectiveEpilogueFwdINS6_IJS8_SA_S9_EEENS6_IJNS7_ILi1EEESI_SI_EEESC_SE_Li256ELb0ELb1ELb0ELb0EEENS1_19SingleTileSchedulerILb0ELb0ELb1ELi128EEEEEEEEEvNT_6ParamsE --------------------------
	.section	.text._ZN7cutlass13device_kernelIN5flash19enable_sm80_to_sm89INS1_16FlashAttnFwdSm80INS1_25CollectiveMainloopFwdSm80ILi8ELi1ELb1EN4cute5tupleIJNS5_1CILi128EEENS7_ILi64EEENS7_ILi256EEEEEELi256ENS_6half_tEfNS_4arch4Sm80ELb0ELb0ELb0ELb0ELb1ELb0ELb1ELb0EEENS1_21CollectiveEpilogueFwdINS6_IJS8_SA_S9_EEENS6_IJNS7_ILi1EEESI_SI_EEESC_SE_Li256ELb0ELb1ELb0ELb0EEENS1_19SingleTileSchedulerILb0ELb0ELb1ELi128EEEEEEEEEvNT_6ParamsE,"ax",@progbits
	.align	128
.text._ZN7cutlass13device_kernelIN5flash19enable_sm80_to_sm89INS1_16FlashAttnFwdSm80INS1_25CollectiveMainloopFwdSm80ILi8ELi1ELb1EN4cute5tupleIJNS5_1CILi128EEENS7_ILi64EEENS7_ILi256EEEEEELi256ENS_6half_tEfNS_4arch4Sm80ELb0ELb0ELb0ELb0ELb1ELb0ELb1ELb0EEENS1_21CollectiveEpilogueFwdINS6_IJS8_SA_S9_EEENS6_IJNS7_ILi1EEESI_SI_EEESC_SE_Li256ELb0ELb1ELb0ELb0EEENS1_19SingleTileSchedulerILb0ELb0ELb1ELi128EEEEEEEEEvNT_6ParamsE:
        .type           _ZN7cutlass13device_kernelIN5flash19enable_sm80_to_sm89INS1_16FlashAttnFwdSm80INS1_25CollectiveMainloopFwdSm80ILi8ELi1ELb1EN4cute5tupleIJNS5_1CILi128EEENS7_ILi64EEENS7_ILi256EEEEEELi256ENS_6half_tEfNS_4arch4Sm80ELb0ELb0ELb0ELb0ELb1ELb0ELb1ELb0EEENS1_21CollectiveEpilogueFwdINS6_IJS8_SA_S9_EEENS6_IJNS7_ILi1EEESI_SI_EEESC_SE_Li256ELb0ELb1ELb0ELb0EEENS1_19SingleTileSchedulerILb0ELb0ELb1ELi128EEEEEEEEEvNT_6ParamsE,@function
        .size           _ZN7cutlass13device_kernelIN5flash19enable_sm80_to_sm89INS1_16FlashAttnFwdSm80INS1_25CollectiveMainloopFwdSm80ILi8ELi1ELb1EN4cute5tupleIJNS5_1CILi128EEENS7_ILi64EEENS7_ILi256EEEEEELi256ENS_6half_tEfNS_4arch4Sm80ELb0ELb0ELb0ELb0ELb1ELb0ELb1ELb0EEENS1_21CollectiveEpilogueFwdINS6_IJS8_SA_S9_EEENS6_IJNS7_ILi1EEESI_SI_EEESC_SE_Li256ELb0ELb1ELb0ELb0EEENS1_19SingleTileSchedulerILb0ELb0ELb1ELi128EEEEEEEEEvNT_6ParamsE,(.L_x_54 - _ZN7cutlass13device_kernelIN5flash19enable_sm80_to_sm89INS1_16FlashAttnFwdSm80INS1_25CollectiveMainloopFwdSm80ILi8ELi1ELb1EN4cute5tupleIJNS5_1CILi128EEENS7_ILi64EEENS7_ILi256EEEEEELi256ENS_6half_tEfNS_4arch4Sm80ELb0ELb0ELb0ELb0ELb1ELb0ELb1ELb0EEENS1_21CollectiveEpilogueFwdINS6_IJS8_SA_S9_EEENS6_IJNS7_ILi1EEESI_SI_EEESC_SE_Li256ELb0ELb1ELb0ELb0EEENS1_19SingleTileSchedulerILb0ELb0ELb1ELi128EEEEEEEEEvNT_6ParamsE)
        .other          _ZN7cutlass13device_kernelIN5flash19enable_sm80_to_sm89INS1_16FlashAttnFwdSm80INS1_25CollectiveMainloopFwdSm80ILi8ELi1ELb1EN4cute5tupleIJNS5_1CILi128EEENS7_ILi64EEENS7_ILi256EEEEEELi256ENS_6half_tEfNS_4arch4Sm80ELb0ELb0ELb0ELb0ELb1ELb0ELb1ELb0EEENS1_21CollectiveEpilogueFwdINS6_IJS8_SA_S9_EEENS6_IJNS7_ILi1EEESI_SI_EEESC_SE_Li256ELb0ELb1ELb0ELb0EEENS1_19SingleTileSchedulerILb0ELb0ELb1ELi128EEEEEEEEEvNT_6ParamsE,@"STO_CUDA_ENTRY STV_DEFAULT"
_ZN7cutlass13device_kernelIN5flash19enable_sm80_to_sm89INS1_16FlashAttnFwdSm80INS1_25CollectiveMainloopFwdSm80ILi8ELi1ELb1EN4cute5tupleIJNS5_1CILi128EEENS7_ILi64EEENS7_ILi256EEEEEELi256ENS_6half_tEfNS_4arch4Sm80ELb0ELb0ELb0ELb0ELb1ELb0ELb1ELb0EEENS1_21CollectiveEpilogueFwdINS6_IJS8_SA_S9_EEENS6_IJNS7_ILi1EEESI_SI_EEESC_SE_Li256ELb0ELb1ELb0ELb0EEENS1_19SingleTileSchedulerILb0ELb0ELb1ELi128EEEEEEEEEvNT_6ParamsE:
[----:B------:R-:W-:Y:S01]  /*0000*/  LDC R1, c[0x0][0x37c] ;  /* 0x0000df00ff017b82 */ /* 0x000fe20000000800 */
[----:B------:R-:W-:Y:S05]  /*0010*/  EXIT ;  /* 0x000000000000794d */ /* 0x000fea0003800000 */
.L_x_18:
        /* <DEDUP_REMOVED lines=14> */
.L_x_54:


//--------------------- .text._ZN7cutlass13device_kernelIN5flash19enable_sm80_to_sm89INS1_16FlashAttnFwdSm80INS1_25CollectiveMainloopFwdSm80ILi8ELi1ELb1EN4cute5tupleIJNS5_1CILi128EEENS7_ILi64EEENS7_ILi256EEEEEELi256ENS_6half_tEfNS_4arch4Sm80ELb0ELb0ELb0ELb1ELb1ELb0ELb1ELb0EEENS1_21CollectiveEpilogueFwdINS6_IJS8_SA_S9_EEENS6_IJNS7_ILi1EEESI_SI_EEESC_SE_Li256ELb1ELb1ELb0ELb0EEENS1_19SingleTileSchedulerILb1ELb0ELb1ELi128EEEEEEEEEvNT_6ParamsE --------------------------
	.section	.text._ZN7cutlass13device_kernelIN5flash19enable_sm80_to_sm89INS1_16FlashAttnFwdSm80INS1_25CollectiveMainloopFwdSm80ILi8ELi1ELb1EN4cute5tupleIJNS5_1CILi128EEENS7_ILi64EEENS7_ILi256EEEEEELi256ENS_6half_tEfNS_4arch4Sm80ELb0ELb0ELb0ELb1ELb1ELb0ELb1ELb0EEENS1_21CollectiveEpilogueFwdINS6_IJS8_SA_S9_EEENS6_IJNS7_ILi1EEESI_SI_EEESC_SE_Li256ELb1ELb1ELb0ELb0EEENS1_19SingleTileSchedulerILb1ELb0ELb1ELi128EEEEEEEEEvNT_6ParamsE,"ax",@progbits
	.align	128
.text._ZN7cutlass13device_kernelIN5flash19enable_sm80_to_sm89INS1_16FlashAttnFwdSm80INS1_25CollectiveMainloopFwdSm80ILi8ELi1ELb1EN4cute5tupleIJNS5_1CILi128EEENS7_ILi64EEENS7_ILi256EEEEEELi256ENS_6half_tEfNS_4arch4Sm80ELb0ELb0ELb0ELb1ELb1ELb0ELb1ELb0EEENS1_21CollectiveEpilogueFwdINS6_IJS8_SA_S9_EEENS6_IJNS7_ILi1EEESI_SI_EEESC_SE_Li256ELb1ELb1ELb0ELb0EEENS1_19SingleTileSchedulerILb1ELb0ELb1ELi128EEEEEEEEEvNT_6ParamsE:
        .type           _ZN7cutlass13device_kernelIN5flash19enable_sm80_to_sm89INS1_16FlashAttnFwdSm80INS1_25CollectiveMainloopFwdSm80ILi8ELi1ELb1EN4cute5tupleIJNS5_1CILi128EEENS7_ILi64EEENS7_ILi256EEEEEELi256ENS_6half_tEfNS_4arch4Sm80ELb0ELb0ELb0ELb1ELb1ELb0ELb1ELb0EEENS1_21CollectiveEpilogueFwdINS6_IJS8_SA_S9_EEENS6_IJNS7_ILi1EEESI_SI_EEESC_SE_Li256ELb1ELb1ELb0ELb0EEENS1_19SingleTileSchedulerILb1ELb0ELb1ELi128EEEEEEEEEvNT_6ParamsE,@function
        .size           _ZN7cutlass13device_kernelIN5flash19enable_sm80_to_sm89INS1_16FlashAttnFwdSm80INS1_25CollectiveMainloopFwdSm80ILi8ELi1ELb1EN4cute5tupleIJNS5_1CILi128EEENS7_ILi64EEENS7_ILi256EEEEEELi256ENS_6half_tEfNS_4arch4Sm80ELb0ELb0ELb0ELb1ELb1ELb0ELb1ELb0EEENS1_21CollectiveEpilogueFwdINS6_IJS8_SA_S9_EEENS6_IJNS7_ILi1EEESI_SI_EEESC_SE_Li256ELb1ELb1ELb0ELb0EEENS1_19SingleTileSchedulerILb1ELb0ELb1ELi128EEEEEEEEEvNT_6ParamsE,(.L_x_55 - _ZN7cutlass13device_kernelIN5flash19enable_sm80_to_sm89INS1_16FlashAttnFwdSm80INS1_25CollectiveMainloopFwdSm80ILi8ELi1ELb1EN4cute5tupleIJNS5_1CILi128EEENS7_ILi64EEENS7_ILi256EEEEEELi256ENS_6half_tEfNS_4arch4Sm80ELb0ELb0ELb0ELb1ELb1ELb0ELb1ELb0EEENS1_21CollectiveEpilogueFwdINS6_IJS8_SA_S9_EEENS6_IJNS7_ILi1EEESI_SI_EEESC_SE_Li256ELb1ELb1ELb0ELb0EEENS1_19SingleTileSchedulerILb1ELb0ELb1ELi128EEEEEEEEEvNT_6ParamsE)
        .other          _ZN7cutlass13device_kernelIN5flash19enable_sm80_to_sm89INS1_16FlashAttnFwdSm80INS1_25CollectiveMainloopFwdSm80ILi8ELi1ELb1EN4cute5tupleIJNS5_1CILi128EEENS7_ILi64EEENS7_ILi256EEEEEELi256ENS_6half_tEfNS_4arch4Sm80ELb0ELb0ELb0ELb1ELb1ELb0ELb1ELb0EEENS1_21CollectiveEpilogueFwdINS6_IJS8_SA_S9_EEENS6_IJNS7_ILi1EEESI_SI_EEESC_SE_Li256ELb1ELb1ELb0ELb0EEENS1_19SingleTileSchedulerILb1ELb0ELb1ELi128EEEEEEEEEvNT_6ParamsE,@"STO_CUDA_ENTRY STV_DEFAULT"
_ZN7cutlass13device_kernelIN5flash19enable_sm80_to_sm89INS1_16FlashAttnFwdSm80INS1_25CollectiveMainloopFwdSm80ILi8ELi1ELb1EN4cute5tupleIJNS5_1CILi128EEENS7_ILi64EEENS7_ILi256EEEEEELi256ENS_6half_tEfNS_4arch4Sm80ELb0ELb0ELb0ELb1ELb1ELb0ELb1ELb0EEENS1_21CollectiveEpilogueFwdINS6_IJS8_SA_S9_EEENS6_IJNS7_ILi1EEESI_SI_EEESC_SE_Li256ELb1ELb1ELb0ELb0EEENS1_19SingleTileSchedulerILb1ELb0ELb1ELi128EEEEEEEEEvNT_6ParamsE:
[----:B------:R-:W-:Y:S01]  /*0000*/  LDC R1, c[0x0][0x37c] ;  /* 0x0000df00ff017b82 */ /* 0x000fe20000000800 */
[----:B------:R-:W-:Y:S05]  /*0010*/  EXIT ;  /* 0x000000000000794d */ /* 0x000fea0003800000 */
.L_x_19:
        /* <DEDUP_REMOVED lines=14> */
.L_x_55:


//--------------------- .text._ZN7cutlass13device_kernelIN5flash19enable_sm80_to_sm89INS1_16FlashAttnFwdSm80INS1_25CollectiveMainloopFwdSm80ILi8ELi1ELb0EN4cute5tupleIJNS5_1CILi128EEENS7_ILi32EEENS7_ILi256EEEEEELi256ENS_6half_tEfNS_4arch4Sm80ELb0ELb0ELb0ELb1ELb1ELb1ELb1ELb0EEENS1_21CollectiveEpilogueFwdINS6_IJS8_SA_S9_EEENS6_IJNS7_ILi1EEESI_SI_EEESC_SE_Li256ELb1ELb1ELb0ELb0EEENS1_19SingleTileSchedulerILb1ELb0ELb1ELi128EEEEEEEEEvNT_6ParamsE --------------------------
	.section	.text._ZN7cutlass13device_kernelIN5flash19enable_sm80_to_sm89INS1_16FlashAttnFwdSm80INS1_25CollectiveMainloopFwdSm80ILi8ELi1ELb0EN4cute5tupleIJNS5_1CILi128EEENS7_ILi32EEENS7_ILi256EEEEEELi256ENS_6half_tEfNS_4arch4Sm80ELb0ELb0ELb0ELb1ELb1ELb1ELb1ELb0EEENS1_21CollectiveEpilogueFwdINS6_IJS8_SA_S9_EEENS6_IJNS7_ILi1EEESI_SI_EEESC_SE_Li256ELb1ELb1ELb0ELb0EEENS1_19SingleTileSchedulerILb1ELb0ELb1ELi128EEEEEEEEEvNT_6ParamsE,"ax",@progbits
	.align	128
.text._ZN7cutlass13device_kernelIN5flash19enable_sm80_to_sm89INS1_16FlashAttnFwdSm80INS1_25CollectiveMainloopFwdSm80ILi8ELi1ELb0EN4cute5tupleIJNS5_1CILi128EEENS7_ILi32EEENS7_ILi256EEEEEELi256ENS_6half_tEfNS_4arch4Sm80ELb0ELb0ELb0ELb1ELb1ELb1ELb1ELb0EEENS1_21CollectiveEpilogueFwdINS6_IJS8_SA_S9_EEENS6_IJNS7_ILi1EEESI_SI_EEESC_SE_Li256ELb1ELb1ELb0ELb0EEENS1_19SingleTileSchedulerILb1ELb0ELb1ELi128EEEEEEEEEvNT_6ParamsE:
        .type           _ZN7cutlass13device_kernelIN5flash19enable_sm80_to_sm89INS1_16FlashAttnFwdSm80INS1_25CollectiveMainloopFwdSm80ILi8ELi1ELb0EN4cute5tupleIJNS5_1CILi128EEENS7_ILi32EEENS7_ILi256EEEEEELi256ENS_6half_tEfNS_4arch4Sm80ELb0ELb0ELb0ELb1ELb1ELb1ELb1ELb0EEENS1_21CollectiveEpilogueFwdINS6_IJS8_SA_S9_EEENS6_IJNS7_ILi1EEESI_SI_EEESC_SE_Li256ELb1ELb1ELb0ELb0EEENS1_19SingleTileSchedulerILb1ELb0ELb1ELi128EEEEEEEEEvNT_6ParamsE,@function
        .size           _ZN7cutlass13device_kernelIN5flash19enable_sm80_to_sm89INS1_16FlashAttnFwdSm80INS1_25CollectiveMainloopFwdSm80ILi8ELi1ELb0EN4cute5tupleIJNS5_1CILi128EEENS7_ILi32EEENS7_ILi256EEEEEELi256ENS_6half_tEfNS_4arch4Sm80ELb0ELb0ELb0ELb1ELb1ELb1ELb1ELb0EEENS1_21CollectiveEpilogueFwdINS6_IJS8_SA_S9_EEENS6_IJNS7_ILi1EEESI_SI_EEESC_SE_Li256ELb1ELb1ELb0ELb0EEENS1_19SingleTileSchedulerILb1ELb0ELb1ELi128EEEEEEEEEvNT_6ParamsE,(.L_x_56 - _ZN7cutlass13device_kernelIN5flash19enable_sm80_to_sm89INS1_16FlashAttnFwdSm80INS1_25CollectiveMainloopFwdSm80ILi8ELi1ELb0EN4cute5tupleIJNS5_1CILi128EEENS7_ILi32EEENS7_ILi256EEEEEELi256ENS_6half_tEfNS_4arch4Sm80ELb0ELb0ELb0ELb1ELb1ELb1ELb1ELb0EEENS1_21CollectiveEpilogueFwdINS6_IJS8_SA_S9_EEENS6_IJNS7_ILi1EEESI_SI_EEESC_SE_Li256ELb1ELb1ELb0ELb0EEENS1_19SingleTileSchedulerILb1ELb0ELb1ELi128EEEEEEEEEvNT_6ParamsE)
        .other          _ZN7cutlass13device_kernelIN5flash19enable_sm80_to_sm89INS1_16FlashAttnFwdSm80INS1_25CollectiveMainloopFwdSm80ILi8ELi1ELb0EN4cute5tupleIJNS5_1CILi128EEENS7_ILi32EEENS7_ILi256EEEEEELi256ENS_6half_tEfNS_4arch4Sm80ELb0ELb0ELb0ELb1ELb1ELb1ELb1ELb0EEENS1_21CollectiveEpilogueFwdINS6_IJS8_SA_S9_EEENS6_IJNS7_ILi1EEESI_SI_EEESC_SE_Li256ELb1ELb1ELb0ELb0EEENS1_19SingleTileSchedulerILb1ELb0ELb1ELi128EEEEEEEEEvNT_6ParamsE,@"STO_CUDA_ENTRY STV_DEFAULT"
_ZN7cutlass13device_kernelIN5flash19enable_sm80_to_sm89INS1_16FlashAttnFwdSm80INS1_25CollectiveMainloopFwdSm80ILi8ELi1ELb0EN4cute5tupleIJNS5_1CILi128EEENS7_ILi32EEENS7_ILi256EEEEEELi256ENS_6half_tEfNS_4arch4Sm80ELb0ELb0ELb0ELb1ELb1ELb1ELb1ELb0EEENS1_21CollectiveEpilogueFwdINS6_IJS8_SA_S9_EEENS6_IJNS7_ILi1EEESI_SI_EEESC_SE_Li256ELb1ELb1ELb0ELb0EEENS1_19SingleTileSchedulerILb1ELb0ELb1ELi128EEEEEEEEEvNT_6ParamsE:
[----:B------:R-:W-:Y:S01]  /*0000*/  LDC R1, c[0x0][0x37c] ;  /* 0x0000df00ff017b82 */ /* 0x000fe20000000800 */
[----:B------:R-:W-:Y:S05]  /*0010*/  EXIT ;  /* 0x000000000000794d */ /* 0x000fea0003800000 */
.L_x_20:
        /* <DEDUP_REMOVED lines=14> */
.L_x_56:


//--------------------- .text._ZN7cutlass13device_kernelIN5flash19enable_sm80_to_sm89INS1_16FlashAttnFwdSm80INS1_25CollectiveMainloopFwdSm80ILi8ELi1ELb1EN4cute5tupleIJNS5_1CILi128EEENS7_ILi48EEENS7_ILi256EEEEEELi256ENS_6half_tEfNS_4arch4Sm80ELb0ELb1ELb0ELb0ELb1ELb0ELb1ELb0EEENS1_21CollectiveEpilogueFwdINS6_IJS8_SA_S9_EEENS6_IJNS7_ILi1EEESI_SI_EEESC_SE_Li256ELb0ELb1ELb0ELb0EEENS1_19SingleTileSchedulerILb0ELb0ELb1ELi128EEEEEEEEEvNT_6ParamsE --------------------------
	.section	.text._ZN7cutlass13device_kernelIN5flash19enable_sm80_to_sm89INS1_16FlashAttnFwdSm80INS1_25CollectiveMainloopFwdSm80ILi8ELi1ELb1EN4cute5tupleIJNS5_1CILi128EEENS7_ILi48EEENS7_ILi256EEEEEELi256ENS_6half_tEfNS_4arch4Sm80ELb0ELb1ELb0ELb0ELb1ELb0ELb1ELb0EEENS1_21CollectiveEpilogueFwdINS6_IJS8_SA_S9_EEENS6_IJNS7_ILi1EEESI_SI_EEESC_SE_Li256ELb0ELb1ELb0ELb0EEENS1_19SingleTileSchedulerILb0ELb0ELb1ELi128EEEEEEEEEvNT_6ParamsE,"ax",@progbits
	.align	128
.text._ZN7cutlass13device_kernelIN5flash19enable_sm80_to_sm89INS1_16FlashAttnFwdSm80INS1_25CollectiveMainloopFwdSm80ILi8ELi1ELb1EN4cute5tupleIJNS5_1CILi128EEENS7_ILi48EEENS7_ILi256EEEEEELi256ENS_6half_tEfNS_4arch4Sm80ELb0ELb1ELb0ELb0ELb1ELb0ELb1ELb0EEENS1_21CollectiveEpilogueFwdINS6_IJS8_SA_S9_EEENS6_IJNS7_ILi1EEESI_SI_EEESC_SE_Li256ELb0ELb1ELb0ELb0EEENS1_19SingleTileSchedulerILb0ELb0ELb1ELi128EEEEEEEEEvNT_6ParamsE:
        .type           _ZN7cutlass13device_kernelIN5flash19enable_sm80_to_sm89INS1_16FlashAttnFwdSm80INS1_25CollectiveMainloopFwdSm80ILi8ELi1ELb1EN4cute5tupleIJNS5_1CILi128EEENS7_ILi48EEENS7_ILi256EEEEEELi256ENS_6half_tEfNS_4arch4Sm80ELb0ELb1ELb0ELb0ELb1ELb0ELb1ELb0EEENS1_21CollectiveEpilogueFwdINS6_IJS8_SA_S9_EEENS6_IJNS7_ILi1EEESI_SI_EEESC_SE_Li256ELb0ELb1ELb0ELb0EEENS1_19SingleTileSchedulerILb0ELb0ELb1ELi128EEEEEEEEEvNT_6ParamsE,@function
        .size           _ZN7cutlass13device_kernelIN5flash19enable_sm80_to_sm89INS1_16FlashAttnFwdSm80INS1_25CollectiveMainloopFwdSm80ILi8ELi1ELb1EN4cute5tupleIJNS5_1CILi128EEENS7_ILi48EEENS7_ILi256EEEEEELi256ENS_6half_tEfNS_4arch4Sm80ELb0ELb1ELb0ELb0ELb1ELb0ELb1ELb0EEENS1_21CollectiveEpilogueFwdINS6_IJS8_SA_S9_EEENS6_IJNS7_ILi1EEESI_SI_EEESC_SE_Li256ELb0ELb1ELb0ELb0EEENS1_19SingleTileSchedulerILb0ELb0ELb1ELi128EEEEEEEEEvNT_6ParamsE,(.L_x_57 - _ZN7cutlass13device_kernelIN5flash19enable_sm80_to_sm89INS1_16FlashAttnFwdSm80INS1_25CollectiveMainloopFwdSm80ILi8ELi1ELb1EN4cute5tupleIJNS5_1CILi128EEENS7_ILi48EEENS7_ILi256EEEEEELi256ENS_6half_tEfNS_4arch4Sm80ELb0ELb1ELb0ELb0ELb1ELb0ELb1ELb0EEENS1_21CollectiveEpilogueFwdINS6_IJS8_SA_S9_EEENS6_IJNS7_ILi1EEESI_SI_EEESC_SE_Li256ELb0ELb1ELb0ELb0EEENS1_19SingleTileSchedulerILb0ELb0ELb1ELi128EEEEEEEEEvNT_6ParamsE)
        .other          _ZN7cutlass13device_kernelIN5flash19enable_sm80_to_sm89INS1_16FlashAttnFwdSm80INS1_25CollectiveMainloopFwdSm80ILi8ELi1ELb1EN4cute5tupleIJNS5_1CILi128EEENS7_ILi48EEENS7_ILi256EEEEEELi256ENS_6half_tEfNS_4arch4Sm80ELb0ELb1ELb0ELb0ELb1ELb0ELb1ELb0EEENS1_21CollectiveEpilogueFwdINS6_IJS8_SA_S9_EEENS6_IJNS7_ILi1EEESI_SI_EEESC_SE_Li256ELb0ELb1ELb0ELb0EEENS1_19SingleTileSchedulerILb0ELb0ELb1ELi128EEEEEEEEEvNT_6ParamsE,@"STO_CUDA_ENTRY STV_DEFAULT"
_ZN7cutlass13device_kernelIN5flash19enable_sm80_to_sm89INS1_16FlashAttnFwdSm80INS1_25CollectiveMainloopFwdSm80ILi8ELi1ELb1EN4cute5tupleIJNS5_1CILi128EEENS7_ILi48EEENS7_ILi256EEEEEELi256ENS_6half_tEfNS_4arch4Sm80ELb0ELb1ELb0ELb0ELb1ELb0ELb1ELb0EEENS1_21CollectiveEpilogueFwdINS6_IJS8_SA_S9_EEENS6_IJNS7_ILi1EEESI_SI_EEESC_SE_Li256ELb0ELb1ELb0ELb0EEENS1_19SingleTileSchedulerILb0ELb0ELb1ELi128EEEEEEEEEvNT_6ParamsE:
[----:B------:R-:W-:Y:S01]  /*0000*/  LDC R1, c[0x0][0x37c] ;  /* 0x0000df00ff017b82 */ /* 0x000fe20000000800 */
[----:B------:R-:W-:Y:S05]  /*0010*/  EXIT ;  /* 0x000000000000794d */ /* 0x000fea0003800000 */
.L_x_21:
        /* <DEDUP_REMOVED lines=14> */
.L_x_57:


//--------------------- .text._ZN7cutlass13device_kernelIN5flash19enable_sm80_to_sm89INS1_16FlashAttnFwdSm80INS1_25CollectiveMainloopFwdSm80ILi8ELi1ELb1EN4cute5tupleIJNS5_1CILi128EEENS7_ILi48EEENS7_ILi256EEEEEELi256ENS_6half_tEfNS_4arch4Sm80ELb0ELb1ELb0ELb1ELb1ELb0ELb1ELb0EEENS1_21CollectiveEpilogueFwdINS6_IJS8_SA_S9_EEENS6_IJNS7_ILi1EEESI_SI_EEESC_SE_Li256ELb1ELb1ELb0ELb0EEENS1_19SingleTileSchedulerILb1ELb0ELb1ELi128EEEEEEEEEvNT_6ParamsE --------------------------
	.section	.text._ZN7cutlass13device_kernelIN5flash19enable_sm80_to_sm89INS1_16FlashAttnFwdSm80INS1_25CollectiveMainloopFwdSm80ILi8ELi1ELb1EN4cute5tupleIJNS5_1CILi128EEENS7_ILi48EEENS7_ILi256EEEEEELi256ENS_6half_tEfNS_4arch4Sm80ELb0ELb1ELb0ELb1ELb1ELb0ELb1ELb0EEENS1_21CollectiveEpilogueFwdINS6_IJS8_SA_S9_EEENS6_IJNS7_ILi1EEESI_SI_EEESC_SE_Li256ELb1ELb1ELb0ELb0EEENS1_19SingleTileSchedulerILb1ELb0ELb1ELi128EEEEEEEEEvNT_6ParamsE,"ax",@progbits
	.align	128
.text._ZN7cutlass13device_kernelIN5flash19enable_sm80_to_sm89INS1_16FlashAttnFwdSm80INS1_25CollectiveMainloopFwdSm80ILi8ELi1ELb1EN4cute5tupleIJNS5_1CILi128EEENS7_ILi48EEENS7_ILi256EEEEEELi256ENS_6half_tEfNS_4arch4Sm80ELb0ELb1ELb0ELb1ELb1ELb0ELb1ELb0EEENS1_21CollectiveEpilogueFwdINS6_IJS8_SA_S9_EEENS6_IJNS7_ILi1EEESI_SI_EEESC_SE_Li256ELb1ELb1ELb0ELb0EEENS1_19SingleTileSchedulerILb1ELb0ELb1ELi128EEEEEEEEEvNT_6ParamsE:
        .type           _ZN7cutlass13device_kernelIN5flash19enable_sm80_to_sm89INS1_16FlashAttnFwdSm80INS1_25CollectiveMainloopFwdSm80ILi8ELi1ELb1EN4cute5tupleIJNS5_1CILi128EEENS7_ILi48EEENS7_ILi256EEEEEELi256ENS_6half_tEfNS_4arch4Sm80ELb0ELb1ELb0ELb1ELb1ELb0ELb1ELb0EEENS1_21CollectiveEpilogueFwdINS6_IJS8_SA_S9_EEENS6_IJNS7_ILi1EEESI_SI_EEESC_SE_Li256ELb1ELb1ELb0ELb0EEENS1_19SingleTileSchedulerILb1ELb0ELb1ELi128EEEEEEEEEvNT_6ParamsE,@function
        .size           _ZN7cutlass13device_kernelIN5flash19enable_sm80_to_sm89INS1_16FlashAttnFwdSm80INS1_25CollectiveMainloopFwdSm80ILi8ELi1ELb1EN4cute5tupleIJNS5_1CILi128EEENS7_ILi48EEENS7_ILi256EEEEEELi256ENS_6half_tEfNS_4arch4Sm80ELb0ELb1ELb0ELb1ELb1ELb0ELb1ELb0EEENS1_21CollectiveEpilogueFwdINS6_IJS8_SA_S9_EEENS6_IJNS7_ILi1EEESI_SI_EEESC_SE_Li256ELb1ELb1ELb0ELb0EEENS1_19SingleTileSchedulerILb1ELb0ELb1ELi128EEEEEEEEEvNT_6ParamsE,(.L_x_58 - _ZN7cutlass13device_kernelIN5flash19enable_sm80_to_sm89INS1_16FlashAttnFwdSm80INS1_25CollectiveMainloopFwdSm80ILi8ELi1ELb1EN4cute5tupleIJNS5_1CILi128EEENS7_ILi48EEENS7_ILi256EEEEEELi256ENS_6half_tEfNS_4arch4Sm80ELb0ELb1ELb0ELb1ELb1ELb0ELb1ELb0EEENS1_21CollectiveEpilogueFwdINS6_IJS8_SA_S9_EEENS6_IJNS7_ILi1EEESI_SI_EEESC_SE_Li256ELb1ELb1ELb0ELb0EEENS1_19SingleTileSchedulerILb1ELb0ELb1ELi128EEEEEEEEEvNT_6ParamsE)
        .other          _ZN7cutlass13device_kernelIN5flash19enable_sm80_to_sm89INS1_16FlashAttnFwdSm80INS1_25CollectiveMainloopFwdSm80ILi8ELi1ELb1EN4cute5tupleIJNS5_1CILi128EEENS7_ILi48EEENS7_ILi256EEEEEELi256ENS_6half_tEfNS_4arch4Sm80ELb0ELb1ELb0ELb1ELb1ELb0ELb1ELb0EEENS1_21CollectiveEpilogueFwdINS6_IJS8_SA_S9_EEENS6_IJNS7_ILi1EEESI_SI_EEESC_SE_Li256ELb1ELb1ELb0ELb0EEENS1_19SingleTileSchedulerILb1ELb0ELb1ELi128EEEEEEEEEvNT_6ParamsE,@"STO_CUDA_ENTRY STV_DEFAULT"
_ZN7cutlass13device_kernelIN5flash19enable_sm80_to_sm89INS1_16FlashAttnFwdSm80INS1_25CollectiveMainloopFwdSm80ILi8ELi1ELb1EN4cute5tupleIJNS5_1CILi128EEENS7_ILi48EEENS7_ILi256EEEEEELi256ENS_6half_tEfNS_4arch4Sm80ELb0ELb1ELb0ELb1ELb1ELb0ELb1ELb0EEENS1_21CollectiveEpilogueFwdINS6_IJS8_SA_S9_EEENS6_IJNS7_ILi1EEESI_SI_EEESC_SE_Li256ELb1ELb1ELb0ELb0EEENS1_19SingleTileSchedulerILb1ELb0ELb1ELi128EEEEEEEEEvNT_6ParamsE:
[----:B------:R-:W-:Y:S01]  /*0000*/  LDC R1, c[0x0][0x37c] ;  /* 0x0000df00ff017b82 */ /* 0x000fe20000000800 */
[----:B------:R-:W-:Y:S05]  /*0010*/  EXIT ;  /* 0x000000000000794d */ /* 0x000fea0003800000 */
.L_x_22:
        /* <DEDUP_REMOVED lines=14> */
.L_x_58:


//--------------------- .text._ZN7cutlass13device_kernelIN5flash19enable_sm80_to_sm89INS1_16FlashAttnFwdSm80INS1_25CollectiveMainloopFwdSm80ILi8ELi1ELb0EN4cute5tupleIJNS5_1CILi128EEENS7_ILi32EEENS7_ILi256EEEEEELi256ENS_6half_tEfNS_4arch4Sm80ELb0ELb1ELb0ELb1ELb1ELb1ELb1ELb0EEENS1_21CollectiveEpilogueFwdINS6_IJS8_SA_S9_EEENS6_IJNS7_ILi1EEESI_SI_EEESC_SE_Li256ELb1ELb1ELb0ELb0EEENS1_19SingleTileSchedulerILb1ELb0ELb1ELi128EEEEEEEEEvNT_6ParamsE --------------------------
	.section	.text._ZN7cutlass13device_kernelIN5flash19enable_sm80_to_sm89INS1_16FlashAttnFwdSm80INS1_25CollectiveMainloopFwdSm80ILi8ELi1ELb0EN4cute5tupleIJNS5_1CILi128EEENS7_ILi32EEENS7_ILi256EEEEEELi256ENS_6half_tEfNS_4arch4Sm80ELb0ELb1ELb0ELb1ELb1ELb1ELb1ELb0EEENS1_21CollectiveEpilogueFwdINS6_IJS8_SA_S9_EEENS6_IJNS7_ILi1EEESI_SI_EEESC_SE_Li256ELb1ELb1ELb0ELb0EEENS1_19SingleTileSchedulerILb1ELb0ELb1ELi128EEEEEEEEEvNT_6ParamsE,"ax",@progbits
	.align	128
.text._ZN7cutlass13device_kernelIN5flash19enable_sm80_to_sm89INS1_16FlashAttnFwdSm80INS1_25CollectiveMainloopFwdSm80ILi8ELi1ELb0EN4cute5tupleIJNS5_1CILi128EEENS7_ILi32EEENS7_ILi256EEEEEELi256ENS_6half_tEfNS_4arch4Sm80ELb0ELb1ELb0ELb1ELb1ELb1ELb1ELb0EEENS1_21CollectiveEpilogueFwdINS6_IJS8_SA_S9_EEENS6_IJNS7_ILi1EEESI_SI_EEESC_SE_Li256ELb1ELb1ELb0ELb0EEENS1_19SingleTileSchedulerILb1ELb0ELb1ELi128EEEEEEEEEvNT_6ParamsE:
        .type           _ZN7cutlass13device_kernelIN5flash19enable_sm80_to_sm89INS1_16FlashAttnFwdSm80INS1_25CollectiveMainloopFwdSm80ILi8ELi1ELb0EN4cute5tupleIJNS5_1CILi128EEENS7_ILi32EEENS7_ILi256EEEEEELi256ENS_6half_tEfNS_4arch4Sm80ELb0ELb1ELb0ELb1ELb1ELb1ELb1ELb0EEENS1_21CollectiveEpilogueFwdINS6_IJS8_SA_S9_EEENS6_IJNS7_ILi1EEESI_SI_EEESC_SE_Li256ELb1ELb1ELb0ELb0EEENS1_19SingleTileSchedulerILb1ELb0ELb1ELi128EEEEEEEEEvNT_6ParamsE,@function
        .size           _ZN7cutlass13device_kernelIN5flash19enable_sm80_to_sm89INS1_16FlashAttnFwdSm80INS1_25CollectiveMainloopFwdSm80ILi8ELi1ELb0EN4cute5tupleIJNS5_1CILi128EEENS7_ILi32EEENS7_ILi256EEEEEELi256ENS_6half_tEfNS_4arch4Sm80ELb0ELb1ELb0ELb1ELb1ELb1ELb1ELb0EEENS1_21CollectiveEpilogueFwdINS6_IJS8_SA_S9_EEENS6_IJNS7_ILi1EEESI_SI_EEESC_SE_Li256ELb1ELb1ELb0ELb0EEENS1_19SingleTileSchedulerILb1ELb0ELb1ELi128EEEEEEEEEvNT_6ParamsE,(.L_x_59 - _ZN7cutlass13device_kernelIN5flash19enable_sm80_to_sm89INS1_16FlashAttnFwdSm80INS1_25CollectiveMainloopFwdSm80ILi8ELi1ELb0EN4cute5tupleIJNS5_1CILi128EEENS7_ILi32EEENS7_ILi256EEEEEELi256ENS_6half_tEfNS_4arch4Sm80ELb0ELb1ELb0ELb1ELb1ELb1ELb1ELb0EEENS1_21CollectiveEpilogueFwdINS6_IJS8_SA_S9_EEENS6_IJNS7_ILi1EEESI_SI_EEESC_SE_Li256ELb1ELb1ELb0ELb0EEENS1_19SingleTileSchedulerILb1ELb0ELb1ELi128EEEEEEEEEvNT_6ParamsE)
        .other          _ZN7cutlass13device_kernelIN5flash19enable_sm80_to_sm89INS1_16FlashAttnFwdSm80INS1_25CollectiveMainloopFwdSm80ILi8ELi1ELb0EN4cute5tupleIJNS5_1CILi128EEENS7_ILi32EEENS7_ILi256EEEEEELi256ENS_6half_tEfNS_4arch4Sm80ELb0ELb1ELb0ELb1ELb1ELb1ELb1ELb0EEENS1_21CollectiveEpilogueFwdINS6_IJS8_SA_S9_EEENS6_IJNS7_ILi1EEESI_SI_EEESC_SE_Li256ELb1ELb1ELb0ELb0EEENS1_19SingleTileSchedulerILb1ELb0ELb1ELi128EEEEEEEEEvNT_6ParamsE,@"STO_CUDA_ENTRY STV_DEFAULT"
_ZN7cutlass13device_kernelIN5flash19enable_sm80_to_sm89INS1_16FlashAttnFwdSm80INS1_25CollectiveMainloopFwdSm80ILi8ELi1ELb0EN4cute5tupleIJNS5_1CILi128EEENS7_ILi32EEENS7_ILi256EEEEEELi256ENS_6half_tEfNS_4arch4Sm80ELb0ELb1ELb0ELb1ELb1ELb1ELb1ELb0EEENS1_21CollectiveEpilogueFwdINS6_IJS8_SA_S9_EEENS6_IJNS7_ILi1EEESI_SI_EEESC_SE_Li256ELb1ELb1ELb0ELb0EEENS1_19SingleTileSchedulerILb1ELb0ELb1ELi128EEEEEEEEEvNT_6ParamsE:
[----:B------:R-:W-:Y:S01]  /*0000*/  LDC R1, c[0x0][0x37c] ;  /* 0x0000df00ff017b82 */ /* 0x000fe20000000800 */
[----:B------:R-:W-:Y:S05]  /*0010*/  EXIT ;  /* 0x000000000000794d */ /* 0x000fea0003800000 */
.L_x_23:
        /* <DEDUP_REMOVED lines=14> */
.L_x_59:


//--------------------- .text._ZN7cutlass13device_kernelIN5flash19enable_sm80_to_sm89INS1_16FlashAttnFwdSm80INS1_25CollectiveMainloopFwdSm80ILi8ELi1ELb1EN4cute5tupleIJNS5_1CILi128EEENS7_ILi64EEENS7_ILi256EEEEEELi256ENS_6half_tEfNS_4arch4Sm80ELb1ELb0ELb0ELb0ELb1ELb0ELb1ELb0EEENS1_21CollectiveEpilogueFwdINS6_IJS8_SA_S9_EEENS6_IJNS7_ILi1EEESI_SI_EEESC_SE_Li256ELb0ELb1ELb0ELb0EEENS1_30DynamicPersistentTileSchedulerILi256ELi256ELb0ELb1ELb0EEEEEEEEEvNT_6ParamsE --------------------------
	.section	.text._ZN7cutlass13device_kernelIN5flash19enable_sm80_to_sm89INS1_16FlashAttnFwdSm80INS1_25CollectiveMainloopFwdSm80ILi8ELi1ELb1EN4cute5tupleIJNS5_1CILi128EEENS7_ILi64EEENS7_ILi256EEEEEELi256ENS_6half_tEfNS_4arch4Sm80ELb1ELb0ELb0ELb0ELb1ELb0ELb1ELb0EEENS1_21CollectiveEpilogueFwdINS6_IJS8_SA_S9_EEENS6_IJNS7_ILi1EEESI_SI_EEESC_SE_Li256ELb0ELb1ELb0ELb0EEENS1_30DynamicPersistentTileSchedulerILi256ELi256ELb0ELb1ELb0EEEEEEEEEvNT_6ParamsE,"ax",@progbits
	.align	128
.text._ZN7cutlass13device_kernelIN5flash19enable_sm80_to_sm89INS1_16FlashAttnFwdSm80INS1_25CollectiveMainloopFwdSm80ILi8ELi1ELb1EN4cute5tupleIJNS5_1CILi128EEENS7_ILi64EEENS7_ILi256EEEEEELi256ENS_6half_tEfNS_4arch4Sm80ELb1ELb0ELb0ELb0ELb1ELb0ELb1ELb0EEENS1_21CollectiveEpilogueFwdINS6_IJS8_SA_S9_EEENS6_IJNS7_ILi1EEESI_SI_EEESC_SE_Li256ELb0ELb1ELb0ELb0EEENS1_30DynamicPersistentTileSchedulerILi256ELi256ELb0ELb1ELb0EEEEEEEEEvNT_6ParamsE:
        .type           _ZN7cutlass13device_kernelIN5flash19enable_sm80_to_sm89INS1_16FlashAttnFwdSm80INS1_25CollectiveMainloopFwdSm80ILi8ELi1ELb1EN4cute5tupleIJNS5_1CILi128EEENS7_ILi64EEENS7_ILi256EEEEEELi256ENS_6half_tEfNS_4arch4Sm80ELb1ELb0ELb0ELb0ELb1ELb0ELb1ELb0EEENS1_21CollectiveEpilogueFwdINS6_IJS8_SA_S9_EEENS6_IJNS7_ILi1EEESI_SI_EEESC_SE_Li256ELb0ELb1ELb0ELb0EEENS1_30DynamicPersistentTileSchedulerILi256ELi256ELb0ELb1ELb0EEEEEEEEEvNT_6ParamsE,@function
        .size           _ZN7cutlass13device_kernelIN5flash19enable_sm80_to_sm89INS1_16FlashAttnFwdSm80INS1_25CollectiveMainloopFwdSm80ILi8ELi1ELb1EN4cute5tupleIJNS5_1CILi128EEENS7_ILi64EEENS7_ILi256EEEEEELi256ENS_6half_tEfNS_4arch4Sm80ELb1ELb0ELb0ELb0ELb1ELb0ELb1ELb0EEENS1_21CollectiveEpilogueFwdINS6_IJS8_SA_S9_EEENS6_IJNS7_ILi1EEESI_SI_EEESC_SE_Li256ELb0ELb1ELb0ELb0EEENS1_30DynamicPersistentTileSchedulerILi256ELi256ELb0ELb1ELb0EEEEEEEEEvNT_6ParamsE,(.L_x_60 - _ZN7cutlass13device_kernelIN5flash19enable_sm80_to_sm89INS1_16FlashAttnFwdSm80INS1_25CollectiveMainloopFwdSm80ILi8ELi1ELb1EN4cute5tupleIJNS5_1CILi128EEENS7_ILi64EEENS7_ILi256EEEEEELi256ENS_6half_tEfNS_4arch4Sm80ELb1ELb0ELb0ELb0ELb1ELb0ELb1ELb0EEENS1_21CollectiveEpilogueFwdINS6_IJS8_SA_S9_EEENS6_IJNS7_ILi1EEESI_SI_EEESC_SE_Li256ELb0ELb1ELb0ELb0EEENS1_30DynamicPersistentTileSchedulerILi256ELi256ELb0ELb1ELb0EEEEEEEEEvNT_6ParamsE)
        .other          _ZN7cutlass13device_kernelIN5flash19enable_sm80_to_sm89INS1_16FlashAttnFwdSm80INS1_25CollectiveMainloopFwdSm80ILi8ELi1ELb1EN4cute5tupleIJNS5_1CILi128EEENS7_ILi64EEENS7_ILi256EEEEEELi256ENS_6half_tEfNS_4arch4Sm80ELb1ELb0ELb0ELb0ELb1ELb0ELb1ELb0EEENS1_21CollectiveEpilogueFwdINS6_IJS8_SA_S9_EEENS6_IJNS7_ILi1EEESI_SI_EEESC_SE_Li256ELb0ELb1ELb0ELb0EEENS1_30DynamicPersistentTileSchedulerILi256ELi256ELb0ELb1ELb0EEEEEEEEEvNT_6ParamsE,@"STO_CUDA_ENTRY STV_DEFAULT"
_ZN7cutlass13device_kernelIN5flash19enable_sm80_to_sm89INS1_16FlashAttnFwdSm80INS1_25CollectiveMainloopFwdSm80ILi8ELi1ELb1EN4cute5tupleIJNS5_1CILi128EEENS7_ILi64EEENS7_ILi256EEEEEELi256ENS_6half_tEfNS_4arch4Sm80ELb1ELb0ELb0ELb0ELb1ELb0ELb1ELb0EEENS1_21CollectiveEpilogueFwdINS6_IJS8_SA_S9_EEENS6_IJNS7_ILi1EEESI_SI_EEESC_SE_Li256ELb0ELb1ELb0ELb0EEENS1_30DynamicPersistentTileSchedulerILi256ELi256ELb0ELb1ELb0EEEEEEEEEvNT_6ParamsE:
[----:B------:R-:W-:Y:S01]  /*0000*/  LDC R1, c[0x0][0x37c] ;  /* 0x0000df00ff017b82 */ /* 0x000fe20000000800 */
[----:B------:R-:W-:Y:S05]  /*0010*/  EXIT ;  /* 0x000000000000794d */ /* 0x000fea0003800000 */
.L_x_24:
        /* <DEDUP_REMOVED lines=14> */
.L_x_60:


//--------------------- .text._ZN7cutlass13device_kernelIN5flash19enable_sm80_to_sm89INS1_16FlashAttnFwdSm80INS1_25CollectiveMainloopFwdSm80ILi8ELi1ELb1EN4cute5tupleIJNS5_1CILi128EEENS7_ILi64EEENS7_ILi256EEEEEELi256ENS_6half_tEfNS_4arch4Sm80ELb1ELb0ELb0ELb1ELb1ELb0ELb1ELb0EEENS1_21CollectiveEpilogueFwdINS6_IJS8_SA_S9_EEENS6_IJNS7_ILi1EEESI_SI_EEESC_SE_Li256ELb1ELb1ELb0ELb0EEENS1_19SingleTileSchedulerILb1ELb0ELb1ELi128EEEEEEEEEvNT_6ParamsE --------------------------
	.section	.text._ZN7cutlass13device_kernelIN5flash19enable_sm80_to_sm89INS1_16FlashAttnFwdSm80INS1_25CollectiveMainloopFwdSm80ILi8ELi1ELb1EN4cute5tupleIJNS5_1CILi128EEENS7_ILi64EEENS7_ILi256EEEEEELi256ENS_6half_tEfNS_4arch4Sm80ELb1ELb0ELb0ELb1ELb1ELb0ELb1ELb0EEENS1_21CollectiveEpilogueFwdINS6_IJS8_SA_S9_EEENS6_IJNS7_ILi1EEESI_SI_EEESC_SE_Li256ELb1ELb1ELb0ELb0EEENS1_19SingleTileSchedulerILb1ELb0ELb1ELi128EEEEEEEEEvNT_6ParamsE,"ax",@progbits
	.align	128
.text._ZN7cutlass13device_kernelIN5flash19enable_sm80_to_sm89INS1_16FlashAttnFwdSm80INS1_25CollectiveMainloopFwdSm80ILi8ELi1ELb1EN4cute5tupleIJNS5_1CILi128EEENS7_ILi64EEENS7_ILi256EEEEEELi256ENS_6half_tEfNS_4arch4Sm80ELb1ELb0ELb0ELb1ELb1ELb0ELb1ELb0EEENS1_21CollectiveEpilogueFwdINS6_IJS8_SA_S9_EEENS6_IJNS7_ILi1EEESI_SI_EEESC_SE_Li256ELb1ELb1ELb0ELb0EEENS1_19SingleTileSchedulerILb1ELb0ELb1ELi128EEEEEEEEEvNT_6ParamsE:
        .type           _ZN7cutlass13device_kernelIN5flash19enable_sm80_to_sm89INS1_16FlashAttnFwdSm80INS1_25CollectiveMainloopFwdSm80ILi8ELi1ELb1EN4cute5tupleIJNS5_1CILi128EEENS7_ILi64EEENS7_ILi256EEEEEELi256ENS_6half_tEfNS_4arch4Sm80ELb1ELb0ELb0ELb1ELb1ELb0ELb1ELb0EEENS1_21CollectiveEpilogueFwdINS6_IJS8_SA_S9_EEENS6_IJNS7_ILi1EEESI_SI_EEESC_SE_Li256ELb1ELb1ELb0ELb0EEENS1_19SingleTileSchedulerILb1ELb0ELb1ELi128EEEEEEEEEvNT_6ParamsE,@function
        .size           _ZN7cutlass13device_kernelIN5flash19enable_sm80_to_sm89INS1_16FlashAttnFwdSm80INS1_25CollectiveMainloopFwdSm80ILi8ELi1ELb1EN4cute5tupleIJNS5_1CILi128EEENS7_ILi64EEENS7_ILi256EEEEEELi256ENS_6half_tEfNS_4arch4Sm80ELb1ELb0ELb0ELb1ELb1ELb0ELb1ELb0EEENS1_21CollectiveEpilogueFwdINS6_IJS8_SA_S9_EEENS6_IJNS7_ILi1EEESI_SI_EEESC_SE_Li256ELb1ELb1ELb0ELb0EEENS1_19SingleTileSchedulerILb1ELb0ELb1ELi128EEEEEEEEEvNT_6ParamsE,(.L_x_61 - _ZN7cutlass13device_kernelIN5flash19enable_sm80_to_sm89INS1_16FlashAttnFwdSm80INS1_25CollectiveMainloopFwdSm80ILi8ELi1ELb1EN4cute5tupleIJNS5_1CILi128EEENS7_ILi64EEENS7_ILi256EEEEEELi256ENS_6half_tEfNS_4arch4Sm80ELb1ELb0ELb0ELb1ELb1ELb0ELb1ELb0EEENS1_21CollectiveEpilogueFwdINS6_IJS8_SA_S9_EEENS6_IJNS7_ILi1EEESI_SI_EEESC_SE_Li256ELb1ELb1ELb0ELb0EEENS1_19SingleTileSchedulerILb1ELb0ELb1ELi128EEEEEEEEEvNT_6ParamsE)
        .other          _ZN7cutlass13device_kernelIN5flash19enable_sm80_to_sm89INS1_16FlashAttnFwdSm80INS1_25CollectiveMainloopFwdSm80ILi8ELi1ELb1EN4cute5tupleIJNS5_1CILi128EEENS7_ILi64EEENS7_ILi256EEEEEELi256ENS_6half_tEfNS_4arch4Sm80ELb1ELb0ELb0ELb1ELb1ELb0ELb1ELb0EEENS1_21CollectiveEpilogueFwdINS6_IJS8_SA_S9_EEENS6_IJNS7_ILi1EEESI_SI_EEESC_SE_Li256ELb1ELb1ELb0ELb0EEENS1_19SingleTileSchedulerILb1ELb0ELb1ELi128EEEEEEEEEvNT_6ParamsE,@"STO_CUDA_ENTRY STV_DEFAULT"
_ZN7cutlass13device_kernelIN5flash19enable_sm80_to_sm89INS1_16FlashAttnFwdSm80INS1_25CollectiveMainloopFwdSm80ILi8ELi1ELb1EN4cute5tupleIJNS5_1CILi128EEENS7_ILi64EEENS7_ILi256EEEEEELi256ENS_6half_tEfNS_4arch4Sm80ELb1ELb0ELb0ELb1ELb1ELb0ELb1ELb0EEENS1_21CollectiveEpilogueFwdINS6_IJS8_SA_S9_EEENS6_IJNS7_ILi1EEESI_SI_EEESC_SE_Li256ELb1ELb1ELb0ELb0EEENS1_19SingleTileSchedulerILb1ELb0ELb1ELi128EEEEEEEEEvNT_6ParamsE:
[----:B------:R-:W-:Y:S01]  /*0000*/  LDC R1, c[0x0][0x37c] ;  /* 0x0000df00ff017b82 */ /* 0x000fe20000000800 */
[----:B------:R-:W-:Y:S05]  /*0010*/  EXIT ;  /* 0x000000000000794d */ /* 0x000fea0003800000 */
.L_x_25:
        /* <DEDUP_REMOVED lines=14> */
.L_x_61:


//--------------------- .text._ZN7cutlass13device_kernelIN5flash19enable_sm80_to_sm89INS1_16FlashAttnFwdSm80INS1_25CollectiveMainloopFwdSm80ILi8ELi1ELb0EN4cute5tupleIJNS5_1CILi128EEENS7_ILi32EEENS7_ILi256EEEEEELi256ENS_6half_tEfNS_4arch4Sm80ELb1ELb0ELb0ELb1ELb1ELb1ELb1ELb0EEENS1_21CollectiveEpilogueFwdINS6_IJS8_SA_S9_EEENS6_IJNS7_ILi1EEESI_SI_EEESC_SE_Li256ELb1ELb1ELb0ELb0EEENS1_19SingleTileSchedulerILb1ELb0ELb1ELi128EEEEEEEEEvNT_6ParamsE --------------------------
	.section	.text._ZN7cutlass13device_kernelIN5flash19enable_sm80_to_sm89INS1_16FlashAttnFwdSm80INS1_25CollectiveMainloopFwdSm80ILi8ELi1ELb0EN4cute5tupleIJNS5_1CILi128EEENS7_ILi32EEENS7_ILi256EEEEEELi256ENS_6half_tEfNS_4arch4Sm80ELb1ELb0ELb0ELb1ELb1ELb1ELb1ELb0EEENS1_21CollectiveEpilogueFwdINS6_IJS8_SA_S9_EEENS6_IJNS7_ILi1EEESI_SI_EEESC_SE_Li256ELb1ELb1ELb0ELb0EEENS1_19SingleTileSchedulerILb1ELb0ELb1ELi128EEEEEEEEEvNT_6ParamsE,"ax",@progbits
	.align	128
.text._ZN7cutlass13device_kernelIN5flash19enable_sm80_to_sm89INS1_16FlashAttnFwdSm80INS1_25CollectiveMainloopFwdSm80ILi8ELi1ELb0EN4cute5tupleIJNS5_1CILi128EEENS7_ILi32EEENS7_ILi256EEEEEELi256ENS_6half_tEfNS_4arch4Sm80ELb1ELb0ELb0ELb1ELb1ELb1ELb1ELb0EEENS1_21CollectiveEpilogueFwdINS6_IJS8_SA_S9_EEENS6_IJNS7_ILi1EEESI_SI_EEESC_SE_Li256ELb1ELb1ELb0ELb0EEENS1_19SingleTileSchedulerILb1ELb0ELb1ELi128EEEEEEEEEvNT_6ParamsE:
        .type           _ZN7cutlass13device_kernelIN5flash19enable_sm80_to_sm89INS1_16FlashAttnFwdSm80INS1_25CollectiveMainloopFwdSm80ILi8ELi1ELb0EN4cute5tupleIJNS5_1CILi128EEENS7_ILi32EEENS7_ILi256EEEEEELi256ENS_6half_tEfNS_4arch4Sm80ELb1ELb0ELb0ELb1ELb1ELb1ELb1ELb0EEENS1_21CollectiveEpilogueFwdINS6_IJS8_SA_S9_EEENS6_IJNS7_ILi1EEESI_SI_EEESC_SE_Li256ELb1ELb1ELb0ELb0EEENS1_19SingleTileSchedulerILb1ELb0ELb1ELi128EEEEEEEEEvNT_6ParamsE,@function
        .size           _ZN7cutlass13device_kernelIN5flash19enable_sm80_to_sm89INS1_16FlashAttnFwdSm80INS1_25CollectiveMainloopFwdSm80ILi8ELi1ELb0EN4cute5tupleIJNS5_1CILi128EEENS7_ILi32EEENS7_ILi256EEEEEELi256ENS_6half_tEfNS_4arch4Sm80ELb1ELb0ELb0ELb1ELb1ELb1ELb1ELb0EEENS1_21CollectiveEpilogueFwdINS6_IJS8_SA_S9_EEENS6_IJNS7_ILi1EEESI_SI_EEESC_SE_Li256ELb1ELb1ELb0ELb0EEENS1_19SingleTileSchedulerILb1ELb0ELb1ELi128EEEEEEEEEvNT_6ParamsE,(.L_x_62 - _ZN7cutlass13device_kernelIN5flash19enable_sm80_to_sm89INS1_16FlashAttnFwdSm80INS1_25CollectiveMainloopFwdSm80ILi8ELi1ELb0EN4cute5tupleIJNS5_1CILi128EEENS7_ILi32EEENS7_ILi256EEEEEELi256ENS_6half_tEfNS_4arch4Sm80ELb1ELb0ELb0ELb1ELb1ELb1ELb1ELb0EEENS1_21CollectiveEpilogueFwdINS6_IJS8_SA_S9_EEENS6_IJNS7_ILi1EEESI_SI_EEESC_SE_Li256ELb1ELb1ELb0ELb0EEENS1_19SingleTileSchedulerILb1ELb0ELb1ELi128EEEEEEEEEvNT_6ParamsE)
        .other          _ZN7cutlass13device_kernelIN5flash19enable_sm80_to_sm89INS1_16FlashAttnFwdSm80INS1_25CollectiveMainloopFwdSm80ILi8ELi1ELb0EN4cute5tupleIJNS5_1CILi128EEENS7_ILi32EEENS7_ILi256EEEEEELi256ENS_6half_tEfNS_4arch4Sm80ELb1ELb0ELb0ELb1ELb1ELb1ELb1ELb0EEENS1_21CollectiveEpilogueFwdINS6_IJS8_SA_S9_EEENS6_IJNS7_ILi1EEESI_SI_EEESC_SE_Li256ELb1ELb1ELb0ELb0EEENS1_19SingleTileSchedulerILb1ELb0ELb1ELi128EEEEEEEEEvNT_6ParamsE,@"STO_CUDA_ENTRY STV_DEFAULT"
_ZN7cutlass13device_kernelIN5flash19enable_sm80_to_sm89INS1_16FlashAttnFwdSm80INS1_25CollectiveMainloopFwdSm80ILi8ELi1ELb0EN4cute5tupleIJNS5_1CILi128EEENS7_ILi32EEENS7_ILi256EEEEEELi256ENS_6half_tEfNS_4arch4Sm80ELb1ELb0ELb0ELb1ELb1ELb1ELb1ELb0EEENS1_21CollectiveEpilogueFwdINS6_IJS8_SA_S9_EEENS6_IJNS7_ILi1EEESI_SI_EEESC_SE_Li256ELb1ELb1ELb0ELb0EEENS1_19SingleTileSchedulerILb1ELb0ELb1ELi128EEEEEEEEEvNT_6ParamsE:
[----:B------:R-:W-:Y:S01]  /*0000*/  LDC R1, c[0x0][0x37c] ;  /* 0x0000df00ff017b82 */ /* 0x000fe20000000800 */
[----:B------:R-:W-:Y:S05]  /*0010*/  EXIT ;  /* 0x000000000000794d */ /* 0x000fea0003800000 */
.L_x_26:
        /* <DEDUP_REMOVED lines=14> */
.L_x_62:


//--------------------- .text._ZN7cutlass13device_kernelIN5flash19enable_sm80_to_sm89INS1_16FlashAttnFwdSm80INS1_25CollectiveMainloopFwdSm80ILi8ELi1ELb0EN4cute5tupleIJNS5_1CILi128EEENS7_ILi96EEENS7_ILi256EEEEEELi256ENS_6half_tEfNS_4arch4Sm80ELb0ELb0ELb0ELb0ELb1ELb0ELb1ELb0EEENS1_21CollectiveEpilogueFwdINS6_IJS8_SA_S9_EEENS6_IJNS7_ILi1EEESI_SI_EEESC_SE_Li256ELb0ELb1ELb0ELb0EEENS1_19SingleTileSchedulerILb0ELb0ELb1ELi128EEEEEEEEEvNT_6ParamsE --------------------------
	.section	.text._ZN7cutlass13device_kernelIN5flash19enable_sm80_to_sm89INS1_16FlashAttnFwdSm80INS1_25CollectiveMainloopFwdSm80ILi8ELi1ELb0EN4cute5tupleIJNS5_1CILi128EEENS7_ILi96EEENS7_ILi256EEEEEELi256ENS_6half_tEfNS_4arch4Sm80ELb0ELb0ELb0ELb0ELb1ELb0ELb1ELb0EEENS1_21CollectiveEpilogueFwdINS6_IJS8_SA_S9_EEENS6_IJNS7_ILi1EEESI_SI_EEESC_SE_Li256ELb0ELb1ELb0ELb0EEENS1_19SingleTileSchedulerILb0ELb0ELb1ELi128EEEEEEEEEvNT_6ParamsE,"ax",@progbits
	.align	128
.text._ZN7cutlass13device_kernelIN5flash19enable_sm80_to_sm89INS1_16FlashAttnFwdSm80INS1_25CollectiveMainloopFwdSm80ILi8ELi1ELb0EN4cute5tupleIJNS5_1CILi128EEENS7_ILi96EEENS7_ILi256EEEEEELi256ENS_6half_tEfNS_4arch4Sm80ELb0ELb0ELb0ELb0ELb1ELb0ELb1ELb0EEENS1_21CollectiveEpilogueFwdINS6_IJS8_SA_S9_EEENS6_IJNS7_ILi1EEESI_SI_EEESC_SE_Li256ELb0ELb1ELb0ELb0EEENS1_19SingleTileSchedulerILb0ELb0ELb1ELi128EEEEEEEEEvNT_6ParamsE:
        .type           _ZN7cutlass13device_kernelIN5flash19enable_sm80_to_sm89INS1_16FlashAttnFwdSm80INS1_25CollectiveMainloopFwdSm80ILi8ELi1ELb0EN4cute5tupleIJNS5_1CILi128EEENS7_ILi96EEENS7_ILi256EEEEEELi256ENS_6half_tEfNS_4arch4Sm80ELb0ELb0ELb0ELb0ELb1ELb0ELb1ELb0EEENS1_21CollectiveEpilogueFwdINS6_IJS8_SA_S9_EEENS6_IJNS7_ILi1EEESI_SI_EEESC_SE_Li256ELb0ELb1ELb0ELb0EEENS1_19SingleTileSchedulerILb0ELb0ELb1ELi128EEEEEEEEEvNT_6ParamsE,@function
        .size           _ZN7cutlass13device_kernelIN5flash19enable_sm80_to_sm89INS1_16FlashAttnFwdSm80INS1_25CollectiveMainloopFwdSm80ILi8ELi1ELb0EN4cute5tupleIJNS5_1CILi128EEENS7_ILi96EEENS7_ILi256EEEEEELi256ENS_6half_tEfNS_4arch4Sm80ELb0ELb0ELb0ELb0ELb1ELb0ELb1ELb0EEENS1_21CollectiveEpilogueFwdINS6_IJS8_SA_S9_EEENS6_IJNS7_ILi1EEESI_SI_EEESC_SE_Li256ELb0ELb1ELb0ELb0EEENS1_19SingleTileSchedulerILb0ELb0ELb1ELi128EEEEEEEEEvNT_6ParamsE,(.L_x_63 - _ZN7cutlass13device_kernelIN5flash19enable_sm80_to_sm89INS1_16FlashAttnFwdSm80INS1_25CollectiveMainloopFwdSm80ILi8ELi1ELb0EN4cute5tupleIJNS5_1CILi128EEENS7_ILi96EEENS7_ILi256EEEEEELi256ENS_6half_tEfNS_4arch4Sm80ELb0ELb0ELb0ELb0ELb1ELb0ELb1ELb0EEENS1_21CollectiveEpilogueFwdINS6_IJS8_SA_S9_EEENS6_IJNS7_ILi1EEESI_SI_EEESC_SE_Li256ELb0ELb1ELb0ELb0EEENS1_19SingleTileSchedulerILb0ELb0ELb1ELi128EEEEEEEEEvNT_6ParamsE)
        .other          _ZN7cutlass13device_kernelIN5flash19enable_sm80_to_sm89INS1_16FlashAttnFwdSm80INS1_25CollectiveMainloopFwdSm80ILi8ELi1ELb0EN4cute5tupleIJNS5_1CILi128EEENS7_ILi96EEENS7_ILi256EEEEEELi256ENS_6half_tEfNS_4arch4Sm80ELb0ELb0ELb0ELb0ELb1ELb0ELb1ELb0EEENS1_21CollectiveEpilogueFwdINS6_IJS8_SA_S9_EEENS6_IJNS7_ILi1EEESI_SI_EEESC_SE_Li256ELb0ELb1ELb0ELb0EEENS1_19SingleTileSchedulerILb0ELb0ELb1ELi128EEEEEEEEEvNT_6ParamsE,@"STO_CUDA_ENTRY STV_DEFAULT"
_ZN7cutlass13device_kernelIN5flash19enable_sm80_to_sm89INS1_16FlashAttnFwdSm80INS1_25CollectiveMainloopFwdSm80ILi8ELi1ELb0EN4cute5tupleIJNS5_1CILi128EEENS7_ILi96EEENS7_ILi256EEEEEELi256ENS_6half_tEfNS_4arch4Sm80ELb0ELb0ELb0ELb0ELb1ELb0ELb1ELb0EEENS1_21CollectiveEpilogueFwdINS6_IJS8_SA_S9_EEENS6_IJNS7_ILi1EEESI_SI_EEESC_SE_Li256ELb0ELb1ELb0ELb0EEENS1_19SingleTileSchedulerILb0ELb0ELb1ELi128EEEEEEEEEvNT_6ParamsE:
[----:B------:R-:W-:Y:S01]  /*0000*/  LDC R1, c[0x0][0x37c] ;  /* 0x0000df00ff017b82 */ /* 0x000fe20000000800 */
[----:B------:R-:W-:Y:S05]  /*0010*/  EXIT ;  /* 0x000000000000794d */ /* 0x000fea0003800000 */
.L_x_27:
        /* <DEDUP_REMOVED lines=14> */
.L_x_63:


//--------------------- .text._ZN7cutlass13device_kernelIN5flash19enable_sm80_to_sm89INS1_16FlashAttnFwdSm80INS1_25CollectiveMainloopFwdSm80ILi8ELi1ELb0EN4cute5tupleIJNS5_1CILi128EEENS7_ILi96EEENS7_ILi256EEEEEELi256ENS_6half_tEfNS_4arch4Sm80ELb0ELb0ELb0ELb1ELb1ELb0ELb1ELb0EEENS1_21CollectiveEpilogueFwdINS6_IJS8_SA_S9_EEENS6_IJNS7_ILi1EEESI_SI_EEESC_SE_Li256ELb1ELb1ELb0ELb0EEENS1_19SingleTileSchedulerILb1ELb0ELb1ELi128EEEEEEEEEvNT_6ParamsE --------------------------
	.section	.text._ZN7cutlass13device_kernelIN5flash19enable_sm80_to_sm89INS1_16FlashAttnFwdSm80INS1_25CollectiveMainloopFwdSm80ILi8ELi1ELb0EN4cute5tupleIJNS5_1CILi128EEENS7_ILi96EEENS7_ILi256EEEEEELi256ENS_6half_tEfNS_4arch4Sm80ELb0ELb0ELb0ELb1ELb1ELb0ELb1ELb0EEENS1_21CollectiveEpilogueFwdINS6_IJS8_SA_S9_EEENS6_IJNS7_ILi1EEESI_SI_EEESC_SE_Li256ELb1ELb1ELb0ELb0EEENS1_19SingleTileSchedulerILb1ELb0ELb1ELi128EEEEEEEEEvNT_6ParamsE,"ax",@progbits
	.align	128
.text._ZN7cutlass13device_kernelIN5flash19enable_sm80_to_sm89INS1_16FlashAttnFwdSm80INS1_25CollectiveMainloopFwdSm80ILi8ELi1ELb0EN4cute5tupleIJNS5_1CILi128EEENS7_ILi96EEENS7_ILi256EEEEEELi256ENS_6half_tEfNS_4arch4Sm80ELb0ELb0ELb0ELb1ELb1ELb0ELb1ELb0EEENS1_21CollectiveEpilogueFwdINS6_IJS8_SA_S9_EEENS6_IJNS7_ILi1EEESI_SI_EEESC_SE_Li256ELb1ELb1ELb0ELb0EEENS1_19SingleTileSchedulerILb1ELb0ELb1ELi128EEEEEEEEEvNT_6ParamsE:
        .type           _ZN7cutlass13device_kernelIN5flash19enable_sm80_to_sm89INS1_16FlashAttnFwdSm80INS1_25CollectiveMainloopFwdSm80ILi8ELi1ELb0EN4cute5tupleIJNS5_1CILi128EEENS7_ILi96EEENS7_ILi256EEEEEELi256ENS_6half_tEfNS_4arch4Sm80ELb0ELb0ELb0ELb1ELb1ELb0ELb1ELb0EEENS1_21CollectiveEpilogueFwdINS6_IJS8_SA_S9_EEENS6_IJNS7_ILi1EEESI_SI_EEESC_SE_Li256ELb1ELb1ELb0ELb0EEENS1_19SingleTileSchedulerILb1ELb0ELb1ELi128EEEEEEEEEvNT_6ParamsE,@function
        .size           _ZN7cutlass13device_kernelIN5flash19enable_sm80_to_sm89INS1_16FlashAttnFwdSm80INS1_25CollectiveMainloopFwdSm80ILi8ELi1ELb0EN4cute5tupleIJNS5_1CILi128EEENS7_ILi96EEENS7_ILi256EEEEEELi256ENS_6half_tEfNS_4arch4Sm80ELb0ELb0ELb0ELb1ELb1ELb0ELb1ELb0EEENS1_21CollectiveEpilogueFwdINS6_IJS8_SA_S9_EEENS6_IJNS7_ILi1EEESI_SI_EEESC_SE_Li256ELb1ELb1ELb0ELb0EEENS1_19SingleTileSchedulerILb1ELb0ELb1ELi128EEEEEEEEEvNT_6ParamsE,(.L_x_64 - _ZN7cutlass13device_kernelIN5flash19enable_sm80_to_sm89INS1_16FlashAttnFwdSm80INS1_25CollectiveMainloopFwdSm80ILi8ELi1ELb0EN4cute5tupleIJNS5_1CILi128EEENS7_ILi96EEENS7_ILi256EEEEEELi256ENS_6half_tEfNS_4arch4Sm80ELb0ELb0ELb0ELb1ELb1ELb0ELb1ELb0EEENS1_21CollectiveEpilogueFwdINS6_IJS8_SA_S9_EEENS6_IJNS7_ILi1EEESI_SI_EEESC_SE_Li256ELb1ELb1ELb0ELb0EEENS1_19SingleTileSchedulerILb1ELb0ELb1ELi128EEEEEEEEEvNT_6ParamsE)
        .other          _ZN7cutlass13device_kernelIN5flash19enable_sm80_to_sm89INS1_16FlashAttnFwdSm80INS1_25CollectiveMainloopFwdSm80ILi8ELi1ELb0EN4cute5tupleIJNS5_1CILi128EEENS7_ILi96EEENS7_ILi256EEEEEELi256ENS_6half_tEfNS_4arch4Sm80ELb0ELb0ELb0ELb1ELb1ELb0ELb1ELb0EEENS1_21CollectiveEpilogueFwdINS6_IJS8_SA_S9_EEENS6_IJNS7_ILi1EEESI_SI_EEESC_SE_Li256ELb1ELb1ELb0ELb0EEENS1_19SingleTileSchedulerILb1ELb0ELb1ELi128EEEEEEEEEvNT_6ParamsE,@"STO_CUDA_ENTRY STV_DEFAULT"
_ZN7cutlass13device_kernelIN5flash19enable_sm80_to_sm89INS1_16FlashAttnFwdSm80INS1_25CollectiveMainloopFwdSm80ILi8ELi1ELb0EN4cute5tupleIJNS5_1CILi128EEENS7_ILi96EEENS7_ILi256EEEEEELi256ENS_6half_tEfNS_4arch4Sm80ELb0ELb0ELb0ELb1ELb1ELb0ELb1ELb0EEENS1_21CollectiveEpilogueFwdINS6_IJS8_SA_S9_EEENS6_IJNS7_ILi1EEESI_SI_EEESC_SE_Li256ELb1ELb1ELb0ELb0EEENS1_19SingleTileSchedulerILb1ELb0ELb1ELi128EEEEEEEEEvNT_6ParamsE:
[----:B------:R-:W-:Y:S01]  /*0000*/  LDC R1, c[0x0][0x37c] ;  /* 0x0000df00ff017b82 */ /* 0x000fe20000000800 */
[----:B------:R-:W-:Y:S05]  /*0010*/  EXIT ;  /* 0x000000000000794d */ /* 0x000fea0003800000 */
.L_x_28:
        /* <DEDUP_REMOVED lines=14> */
.L_x_64:


//--------------------- .text._ZN7cutlass13device_kernelIN5flash19enable_sm80_to_sm89INS1_16FlashAttnFwdSm80INS1_25CollectiveMainloopFwdSm80ILi8ELi1ELb0EN4cute5tupleIJNS5_1CILi128EEENS7_ILi48EEENS7_ILi256EEEEEELi256ENS_6half_tEfNS_4arch4Sm80ELb0ELb0ELb0ELb1ELb1ELb1ELb1ELb0EEENS1_21CollectiveEpilogueFwdINS6_IJS8_SA_S9_EEENS6_IJNS7_ILi1EEESI_SI_EEESC_SE_Li256ELb1ELb1ELb0ELb0EEENS1_19SingleTileSchedulerILb1ELb0ELb1ELi128EEEEEEEEEvNT_6ParamsE --------------------------
	.section	.text._ZN7cutlass13device_kernelIN5flash19enable_sm80_to_sm89INS1_16FlashAttnFwdSm80INS1_25CollectiveMainloopFwdSm80ILi8ELi1ELb0EN4cute5tupleIJNS5_1CILi128EEENS7_ILi48EEENS7_ILi256EEEEEELi256ENS_6half_tEfNS_4arch4Sm80ELb0ELb0ELb0ELb1ELb1ELb1ELb1ELb0EEENS1_21CollectiveEpilogueFwdINS6_IJS8_SA_S9_EEENS6_IJNS7_ILi1EEESI_SI_EEESC_SE_Li256ELb1ELb1ELb0ELb0EEENS1_19SingleTileSchedulerILb1ELb0ELb1ELi128EEEEEEEEEvNT_6ParamsE,"ax",@progbits
	.align	128
.text._ZN7cutlass13device_kernelIN5flash19enable_sm80_to_sm89INS1_16FlashAttnFwdSm80INS1_25CollectiveMainloopFwdSm80ILi8ELi1ELb0EN4cute5tupleIJNS5_1CILi128EEENS7_ILi48EEENS7_ILi256EEEEEELi256ENS_6half_tEfNS_4arch4Sm80ELb0ELb0ELb0ELb1ELb1ELb1ELb1ELb0EEENS1_21CollectiveEpilogueFwdINS6_IJS8_SA_S9_EEENS6_IJNS7_ILi1EEESI_SI_EEESC_SE_Li256ELb1ELb1ELb0ELb0EEENS1_19SingleTileSchedulerILb1ELb0ELb1ELi128EEEEEEEEEvNT_6ParamsE:
        .type           _ZN7cutlass13device_kernelIN5flash19enable_sm80_to_sm89INS1_16FlashAttnFwdSm80INS1_25CollectiveMainloopFwdSm80ILi8ELi1ELb0EN4cute5tupleIJNS5_1CILi128EEENS7_ILi48EEENS7_ILi256EEEEEELi256ENS_6half_tEfNS_4arch4Sm80ELb0ELb0ELb0ELb1ELb1ELb1ELb1ELb0EEENS1_21CollectiveEpilogueFwdINS6_IJS8_SA_S9_EEENS6_IJNS7_ILi1EEESI_SI_EEESC_SE_Li256ELb1ELb1ELb0ELb0EEENS1_19SingleTileSchedulerILb1ELb0ELb1ELi128EEEEEEEEEvNT_6ParamsE,@function
        .size           _ZN7cutlass13device_kernelIN5flash19enable_sm80_to_sm89INS1_16FlashAttnFwdSm80INS1_25CollectiveMainloopFwdSm80ILi8ELi1ELb0EN4cute5tupleIJNS5_1CILi128EEENS7_ILi48EEENS7_ILi256EEEEEELi256ENS_6half_tEfNS_4arch4Sm80ELb0ELb0ELb0ELb1ELb1ELb1ELb1ELb0EEENS1_21CollectiveEpilogueFwdINS6_IJS8_SA_S9_EEENS6_IJNS7_ILi1EEESI_SI_EEESC_SE_Li256ELb1ELb1ELb0ELb0EEENS1_19SingleTileSchedulerILb1ELb0ELb1ELi128EEEEEEEEEvNT_6ParamsE,(.L_x_65 - _ZN7cutlass13device_kernelIN5flash19enable_sm80_to_sm89INS1_16FlashAttnFwdSm80INS1_25CollectiveMainloopFwdSm80ILi8ELi1ELb0EN4cute5tupleIJNS5_1CILi128EEENS7_ILi48EEENS7_ILi256EEEEEELi256ENS_6half_tEfNS_4arch4Sm80ELb0ELb0ELb0ELb1ELb1ELb1ELb1ELb0EEENS1_21CollectiveEpilogueFwdINS6_IJS8_SA_S9_EEENS6_IJNS7_ILi1EEESI_SI_EEESC_SE_Li256ELb1ELb1ELb0ELb0EEENS1_19SingleTileSchedulerILb1ELb0ELb1ELi128EEEEEEEEEvNT_6ParamsE)
        .other          _ZN7cutlass13device_kernelIN5flash19enable_sm80_to_sm89INS1_16FlashAttnFwdSm80INS1_25CollectiveMainloopFwdSm80ILi8ELi1ELb0EN4cute5tupleIJNS5_1CILi128EEENS7_ILi48EEENS7_ILi256EEEEEELi256ENS_6half_tEfNS_4arch4Sm80ELb0ELb0ELb0ELb1ELb1ELb1ELb1ELb0EEENS1_21CollectiveEpilogueFwdINS6_IJS8_SA_S9_EEENS6_IJNS7_ILi1EEESI_SI_EEESC_SE_Li256ELb1ELb1ELb0ELb0EEENS1_19SingleTileSchedulerILb1ELb0ELb1ELi128EEEEEEEEEvNT_6ParamsE,@"STO_CUDA_ENTRY STV_DEFAULT"
_ZN7cutlass13device_kernelIN5flash19enable_sm80_to_sm89INS1_16FlashAttnFwdSm80INS1_25CollectiveMainloopFwdSm80ILi8ELi1ELb0EN4cute5tupleIJNS5_1CILi128EEENS7_ILi48EEENS7_ILi256EEEEEELi256ENS_6half_tEfNS_4arch4Sm80ELb0ELb0ELb0ELb1ELb1ELb1ELb1ELb0EEENS1_21CollectiveEpilogueFwdINS6_IJS8_SA_S9_EEENS6_IJNS7_ILi1EEESI_SI_EEESC_SE_Li256ELb1ELb1ELb0ELb0EEENS1_19SingleTileSchedulerILb1ELb0ELb1ELi128EEEEEEEEEvNT_6ParamsE:
[----:B------:R-:W-:Y:S01]  /*0000*/  LDC R1, c[0x0][0x37c] ;  /* 0x0000df00ff017b82 */ /* 0x000fe20000000800 */
[----:B------:R-:W-:Y:S05]  /*0010*/  EXIT ;  /* 0x000000000000794d */ /* 0x000fea0003800000 */
.L_x_29:
        /* <DEDUP_REMOVED lines=14> */
.L_x_65:


//--------------------- .text._ZN7cutlass13device_kernelIN5flash19enable_sm80_to_sm89INS1_16FlashAttnFwdSm80INS1_25CollectiveMainloopFwdSm80ILi8ELi1ELb0EN4cute5tupleIJNS5_1CILi128EEENS7_ILi64EEENS7_ILi256EEEEEELi256ENS_6half_tEfNS_4arch4Sm80ELb0ELb1ELb0ELb0ELb1ELb0ELb1ELb0EEENS1_21CollectiveEpilogueFwdINS6_IJS8_SA_S9_EEENS6_IJNS7_ILi1EEESI_SI_EEESC_SE_Li256ELb0ELb1ELb0ELb0EEENS1_19SingleTileSchedulerILb0ELb0ELb1ELi128EEEEEEEEEvNT_6ParamsE --------------------------
	.section	.text._ZN7cutlass13device_kernelIN5flash19enable_sm80_to_sm89INS1_16FlashAttnFwdSm80INS1_25CollectiveMainloopFwdSm80ILi8ELi1ELb0EN4cute5tupleIJNS5_1CILi128EEENS7_ILi64EEENS7_ILi256EEEEEELi256ENS_6half_tEfNS_4arch4Sm80ELb0ELb1ELb0ELb0ELb1ELb0ELb1ELb0EEENS1_21CollectiveEpilogueFwdINS6_IJS8_SA_S9_EEENS6_IJNS7_ILi1EEESI_SI_EEESC_SE_Li256ELb0ELb1ELb0ELb0EEENS1_19SingleTileSchedulerILb0ELb0ELb1ELi128EEEEEEEEEvNT_6ParamsE,"ax",@progbits
	.align	128
.text._ZN7cutlass13device_kernelIN5flash19enable_sm80_to_sm89INS1_16FlashAttnFwdSm80INS1_25CollectiveMainloopFwdSm80ILi8ELi1ELb0EN4cute5tupleIJNS5_1CILi128EEENS7_ILi64EEENS7_ILi256EEEEEELi256ENS_6half_tEfNS_4arch4Sm80ELb0ELb1ELb0ELb0ELb1ELb0ELb1ELb0EEENS1_21CollectiveEpilogueFwdINS6_IJS8_SA_S9_EEENS6_IJNS7_ILi1EEESI_SI_EEESC_SE_Li256ELb0ELb1ELb0ELb0EEENS1_19SingleTileSchedulerILb0ELb0ELb1ELi128EEEEEEEEEvNT_6ParamsE:
        .type           _ZN7cutlass13device_kernelIN5flash19enable_sm80_to_sm89INS1_16FlashAttnFwdSm80INS1_25CollectiveMainloopFwdSm80ILi8ELi1ELb0EN4cute5tupleIJNS5_1CILi128EEENS7_ILi64EEENS7_ILi256EEEEEELi256ENS_6half_tEfNS_4arch4Sm80ELb0ELb1ELb0ELb0ELb1ELb0ELb1ELb0EEENS1_21CollectiveEpilogueFwdINS6_IJS8_SA_S9_EEENS6_IJNS7_ILi1EEESI_SI_EEESC_SE_Li256ELb0ELb1ELb0ELb0EEENS1_19SingleTileSchedulerILb0ELb0ELb1ELi128EEEEEEEEEvNT_6ParamsE,@function
        .size           _ZN7cutlass13device_kernelIN5flash19enable_sm80_to_sm89INS1_16FlashAttnFwdSm80INS1_25CollectiveMainloopFwdSm80ILi8ELi1ELb0EN4cute5tupleIJNS5_1CILi128EEENS7_ILi64EEENS7_ILi256EEEEEELi256ENS_6half_tEfNS_4arch4Sm80ELb0ELb1ELb0ELb0ELb1ELb0ELb1ELb0EEENS1_21CollectiveEpilogueFwdINS6_IJS8_SA_S9_EEENS6_IJNS7_ILi1EEESI_SI_EEESC_SE_Li256ELb0ELb1ELb0ELb0EEENS1_19SingleTileSchedulerILb0ELb0ELb1ELi128EEEEEEEEEvNT_6ParamsE,(.L_x_66 - _ZN7cutlass13device_kernelIN5flash19enable_sm80_to_sm89INS1_16FlashAttnFwdSm80INS1_25CollectiveMainloopFwdSm80ILi8ELi1ELb0EN4cute5tupleIJNS5_1CILi128EEENS7_ILi64EEENS7_ILi256EEEEEELi256ENS_6half_tEfNS_4arch4Sm80ELb0ELb1ELb0ELb0ELb1ELb0ELb1ELb0EEENS1_21CollectiveEpilogueFwdINS6_IJS8_SA_S9_EEENS6_IJNS7_ILi1EEESI_SI_EEESC_SE_Li256ELb0ELb1ELb0ELb0EEENS1_19SingleTileSchedulerILb0ELb0ELb1ELi128EEEEEEEEEvNT_6ParamsE)
        .other          _ZN7cutlass13device_kernelIN5flash19enable_sm80_to_sm89INS1_16FlashAttnFwdSm80INS1_25CollectiveMainloopFwdSm80ILi8ELi1ELb0EN4cute5tupleIJNS5_1CILi128EEENS7_ILi64EEENS7_ILi256EEEEEELi256ENS_6half_tEfNS_4arch4Sm80ELb0ELb1ELb0ELb0ELb1ELb0ELb1ELb0EEENS1_21CollectiveEpilogueFwdINS6_IJS8_SA_S9_EEENS6_IJNS7_ILi1EEESI_SI_EEESC_SE_Li256ELb0ELb1ELb0ELb0EEENS1_19SingleTileSchedulerILb0ELb0ELb1ELi128EEEEEEEEEvNT_6ParamsE,@"STO_CUDA_ENTRY STV_DEFAULT"
_ZN7cutlass13device_kernelIN5flash19enable_sm80_to_sm89INS1_16FlashAttnFwdSm80INS1_25CollectiveMainloopFwdSm80ILi8ELi1ELb0EN4cute5tupleIJNS5_1CILi128EEENS7_ILi64EEENS7_ILi256EEEEEELi256ENS_6half_tEfNS_4arch4Sm80ELb0ELb1ELb0ELb0ELb1ELb0ELb1ELb0EEENS1_21CollectiveEpilogueFwdINS6_IJS8_SA_S9_EEENS6_IJNS7_ILi1EEESI_SI_EEESC_SE_Li256ELb0ELb1ELb0ELb0EEENS1_19SingleTileSchedulerILb0ELb0ELb1ELi128EEEEEEEEEvNT_6ParamsE:
[----:B------:R-:W-:Y:S01]  /*0000*/  LDC R1, c[0x0][0x37c] ;  /* 0x0000df00ff017b82 */ /* 0x000fe20000000800 */
[----:B------:R-:W-:Y:S05]  /*0010*/  EXIT ;  /* 0x000000000000794d */ /* 0x000fea0003800000 */
.L_x_30:
        /* <DEDUP_REMOVED lines=14> */
.L_x_66:


//--------------------- .text._ZN7cutlass13device_kernelIN5flash19enable_sm80_to_sm89INS1_16FlashAttnFwdSm80INS1_25CollectiveMainloopFwdSm80ILi8ELi1ELb0EN4cute5tupleIJNS5_1CILi128EEENS7_ILi64EEENS7_ILi256EEEEEELi256ENS_6half_tEfNS_4arch4Sm80ELb0ELb1ELb0ELb1ELb1ELb0ELb1ELb0EEENS1_21CollectiveEpilogueFwdINS6_IJS8_SA_S9_EEENS6_IJNS7_ILi1EEESI_SI_EEESC_SE_Li256ELb1ELb1ELb0ELb0EEENS1_19SingleTileSchedulerILb1ELb0ELb1ELi128EEEEEEEEEvNT_6ParamsE --------------------------
	.section	.text._ZN7cutlass13device_kernelIN5flash19enable_sm80_to_sm89INS1_16FlashAttnFwdSm80INS1_25CollectiveMainloopFwdSm80ILi8ELi1ELb0EN4cute5tupleIJNS5_1CILi128EEENS7_ILi64EEENS7_ILi256EEEEEELi256ENS_6half_tEfNS_4arch4Sm80ELb0ELb1ELb0ELb1ELb1ELb0ELb1ELb0EEENS1_21CollectiveEpilogueFwdINS6_IJS8_SA_S9_EEENS6_IJNS7_ILi1EEESI_SI_EEESC_SE_Li256ELb1ELb1ELb0ELb0EEENS1_19SingleTileSchedulerILb1ELb0ELb1ELi128EEEEEEEEEvNT_6ParamsE,"ax",@progbits
	.align	128
.text._ZN7cutlass13device_kernelIN5flash19enable_sm80_to_sm89INS1_16FlashAttnFwdSm80INS1_25CollectiveMainloopFwdSm80ILi8ELi1ELb0EN4cute5tupleIJNS5_1CILi128EEENS7_ILi64EEENS7_ILi256EEEEEELi256ENS_6half_tEfNS_4arch4Sm80ELb0ELb1ELb0ELb1ELb1ELb0ELb1ELb0EEENS1_21CollectiveEpilogueFwdINS6_IJS8_SA_S9_EEENS6_IJNS7_ILi1EEESI_SI_EEESC_SE_Li256ELb1ELb1ELb0ELb0EEENS1_19SingleTileSchedulerILb1ELb0ELb1ELi128EEEEEEEEEvNT_6ParamsE:
        .type           _ZN7cutlass13device_kernelIN5flash19enable_sm80_to_sm89INS1_16FlashAttnFwdSm80INS1_25CollectiveMainloopFwdSm80ILi8ELi1ELb0EN4cute5tupleIJNS5_1CILi128EEENS7_ILi64EEENS7_ILi256EEEEEELi256ENS_6half_tEfNS_4arch4Sm80ELb0ELb1ELb0ELb1ELb1ELb0ELb1ELb0EEENS1_21CollectiveEpilogueFwdINS6_IJS8_SA_S9_EEENS6_IJNS7_ILi1EEESI_SI_EEESC_SE_Li256ELb1ELb1ELb0ELb0EEENS1_19SingleTileSchedulerILb1ELb0ELb1ELi128EEEEEEEEEvNT_6ParamsE,@function
        .size           _ZN7cutlass13device_kernelIN5flash19enable_sm80_to_sm89INS1_16FlashAttnFwdSm80INS1_25CollectiveMainloopFwdSm80ILi8ELi1ELb0EN4cute5tupleIJNS5_1CILi128EEENS7_ILi64EEENS7_ILi256EEEEEELi256ENS_6half_tEfNS_4arch4Sm80ELb0ELb1ELb0ELb1ELb1ELb0ELb1ELb0EEENS1_21CollectiveEpilogueFwdINS6_IJS8_SA_S9_EEENS6_IJNS7_ILi1EEESI_SI_EEESC_SE_Li256ELb1ELb1ELb0ELb0EEENS1_19SingleTileSchedulerILb1ELb0ELb1ELi128EEEEEEEEEvNT_6ParamsE,(.L_x_67 - _ZN7cutlass13device_kernelIN5flash19enable_sm80_to_sm89INS1_16FlashAttnFwdSm80INS1_25CollectiveMainloopFwdSm80ILi8ELi1ELb0EN4cute5tupleIJNS5_1CILi128EEENS7_ILi64EEENS7_ILi256EEEEEELi256ENS_6half_tEfNS_4arch4Sm80ELb0ELb1ELb0ELb1ELb1ELb0ELb1ELb0EEENS1_21CollectiveEpilogueFwdINS6_IJS8_SA_S9_EEENS6_IJNS7_ILi1EEESI_SI_EEESC_SE_Li256ELb1ELb1ELb0ELb0EEENS1_19SingleTileSchedulerILb1ELb0ELb1ELi128EEEEEEEEEvNT_6ParamsE)
        .other          _ZN7cutlass13device_kernelIN5flash19enable_sm80_to_sm89INS1_16FlashAttnFwdSm80INS1_25CollectiveMainloopFwdSm80ILi8ELi1ELb0EN4cute5tupleIJNS5_1CILi128EEENS7_ILi64EEENS7_ILi256EEEEEELi256ENS_6half_tEfNS_4arch4Sm80ELb0ELb1ELb0ELb1ELb1ELb0ELb1ELb0EEENS1_21CollectiveEpilogueFwdINS6_IJS8_SA_S9_EEENS6_IJNS7_ILi1EEESI_SI_EEESC_SE_Li256ELb1ELb1ELb0ELb0EEENS1_19SingleTileSchedulerILb1ELb0ELb1ELi128EEEEEEEEEvNT_6ParamsE,@"STO_CUDA_ENTRY STV_DEFAULT"
_ZN7cutlass13device_kernelIN5flash19enable_sm80_to_sm89INS1_16FlashAttnFwdSm80INS1_25CollectiveMainloopFwdSm80ILi8ELi1ELb0EN4cute5tupleIJNS5_1CILi128EEENS7_ILi64EEENS7_ILi256EEEEEELi256ENS_6half_tEfNS_4arch4Sm80ELb0ELb1ELb0ELb1ELb1ELb0ELb1ELb0EEENS1_21CollectiveEpilogueFwdINS6_IJS8_SA_S9_EEENS6_IJNS7_ILi1EEESI_SI_EEESC_SE_Li256ELb1ELb1ELb0ELb0EEENS1_19SingleTileSchedulerILb1ELb0ELb1ELi128EEEEEEEEEvNT_6ParamsE:
[----:B------:R-:W-:Y:S01]  /*0000*/  LDC R1, c[0x0][0x37c] ;  /* 0x0000df00ff017b82 */ /* 0x000fe20000000800 */
[----:B------:R-:W-:Y:S05]  /*0010*/  EXIT ;  /* 0x000000000000794d */ /* 0x000fea0003800000 */
.L_x_31:
        /* <DEDUP_REMOVED lines=14> */
.L_x_67:


//--------------------- .text._ZN7cutlass13device_kernelIN5flash19enable_sm80_to_sm89INS1_16FlashAttnFwdSm80INS1_25CollectiveMainloopFwdSm80ILi8ELi1ELb0EN4cute5tupleIJNS5_1CILi128EEENS7_ILi48EEENS7_ILi256EEEEEELi256ENS_6half_tEfNS_4arch4Sm80ELb0ELb1ELb0ELb1ELb1ELb1ELb1ELb0EEENS1_21CollectiveEpilogueFwdINS6_IJS8_SA_S9_EEENS6_IJNS7_ILi1EEESI_SI_EEESC_SE_Li256ELb1ELb1ELb0ELb0EEENS1_19SingleTileSchedulerILb1ELb0ELb1ELi128EEEEEEEEEvNT_6ParamsE --------------------------
	.section	.text._ZN7cutlass13device_kernelIN5flash19enable_sm80_to_sm89INS1_16FlashAttnFwdSm80INS1_25CollectiveMainloopFwdSm80ILi8ELi1ELb0EN4cute5tupleIJNS5_1CILi128EEENS7_ILi48EEENS7_ILi256EEEEEELi256ENS_6half_tEfNS_4arch4Sm80ELb0ELb1ELb0ELb1ELb1ELb1ELb1ELb0EEENS1_21CollectiveEpilogueFwdINS6_IJS8_SA_S9_EEENS6_IJNS7_ILi1EEESI_SI_EEESC_SE_Li256ELb1ELb1ELb0ELb0EEENS1_19SingleTileSchedulerILb1ELb0ELb1ELi128EEEEEEEEEvNT_6ParamsE,"ax",@progbits
	.align	128
.text._ZN7cutlass13device_kernelIN5flash19enable_sm80_to_sm89INS1_16FlashAttnFwdSm80INS1_25CollectiveMainloopFwdSm80ILi8ELi1ELb0EN4cute5tupleIJNS5_1CILi128EEENS7_ILi48EEENS7_ILi256EEEEEELi256ENS_6half_tEfNS_4arch4Sm80ELb0ELb1ELb0ELb1ELb1ELb1ELb1ELb0EEENS1_21CollectiveEpilogueFwdINS6_IJS8_SA_S9_EEENS6_IJNS7_ILi1EEESI_SI_EEESC_SE_Li256ELb1ELb1ELb0ELb0EEENS1_19SingleTileSchedulerILb1ELb0ELb1ELi128EEEEEEEEEvNT_6ParamsE:
        .type           _ZN7cutlass13device_kernelIN5flash19enable_sm80_to_sm89INS1_16FlashAttnFwdSm80INS1_25CollectiveMainloopFwdSm80ILi8ELi1ELb0EN4cute5tupleIJNS5_1CILi128EEENS7_ILi48EEENS7_ILi256EEEEEELi256ENS_6half_tEfNS_4arch4Sm80ELb0ELb1ELb0ELb1ELb1ELb1ELb1ELb0EEENS1_21CollectiveEpilogueFwdINS6_IJS8_SA_S9_EEENS6_IJNS7_ILi1EEESI_SI_EEESC_SE_Li256ELb1ELb1ELb0ELb0EEENS1_19SingleTileSchedulerILb1ELb0ELb1ELi128EEEEEEEEEvNT_6ParamsE,@function
        .size           _ZN7cutlass13device_kernelIN5flash19enable_sm80_to_sm89INS1_16FlashAttnFwdSm80INS1_25CollectiveMainloopFwdSm80ILi8ELi1ELb0EN4cute5tupleIJNS5_1CILi128EEENS7_ILi48EEENS7_ILi256EEEEEELi256ENS_6half_tEfNS_4arch4Sm80ELb0ELb1ELb0ELb1ELb1ELb1ELb1ELb0EEENS1_21CollectiveEpilogueFwdINS6_IJS8_SA_S9_EEENS6_IJNS7_ILi1EEESI_SI_EEESC_SE_Li256ELb1ELb1ELb0ELb0EEENS1_19SingleTileSchedulerILb1ELb0ELb1ELi128EEEEEEEEEvNT_6ParamsE,(.L_x_68 - _ZN7cutlass13device_kernelIN5flash19enable_sm80_to_sm89INS1_16FlashAttnFwdSm80INS1_25CollectiveMainloopFwdSm80ILi8ELi1ELb0EN4cute5tupleIJNS5_1CILi128EEENS7_ILi48EEENS7_ILi256EEEEEELi256ENS_6half_tEfNS_4arch4Sm80ELb0ELb1ELb0ELb1ELb1ELb1ELb1ELb0EEENS1_21CollectiveEpilogueFwdINS6_IJS8_SA_S9_EEENS6_IJNS7_ILi1EEESI_SI_EEESC_SE_Li256ELb1ELb1ELb0ELb0EEENS1_19SingleTileSchedulerILb1ELb0ELb1ELi128EEEEEEEEEvNT_6ParamsE)
        .other          _ZN7cutlass13device_kernelIN5flash19enable_sm80_to_sm89INS1_16FlashAttnFwdSm80INS1_25CollectiveMainloopFwdSm80ILi8ELi1ELb0EN4cute5tupleIJNS5_1CILi128EEENS7_ILi48EEENS7_ILi256EEEEEELi256ENS_6half_tEfNS_4arch4Sm80ELb0ELb1ELb0ELb1ELb1ELb1ELb1ELb0EEENS1_21CollectiveEpilogueFwdINS6_IJS8_SA_S9_EEENS6_IJNS7_ILi1EEESI_SI_EEESC_SE_Li256ELb1ELb1ELb0ELb0EEENS1_19SingleTileSchedulerILb1ELb0ELb1ELi128EEEEEEEEEvNT_6ParamsE,@"STO_CUDA_ENTRY STV_DEFAULT"
_ZN7cutlass13device_kernelIN5flash19enable_sm80_to_sm89INS1_16FlashAttnFwdSm80INS1_25CollectiveMainloopFwdSm80ILi8ELi1ELb0EN4cute5tupleIJNS5_1CILi128EEENS7_ILi48EEENS7_ILi256EEEEEELi256ENS_6half_tEfNS_4arch4Sm80ELb0ELb1ELb0ELb1ELb1ELb1ELb1ELb0EEENS1_21CollectiveEpilogueFwdINS6_IJS8_SA_S9_EEENS6_IJNS7_ILi1EEESI_SI_EEESC_SE_Li256ELb1ELb1ELb0ELb0EEENS1_19SingleTileSchedulerILb1ELb0ELb1ELi128EEEEEEEEEvNT_6ParamsE:
[----:B------:R-:W-:Y:S01]  /*0000*/  LDC R1, c[0x0][0x37c] ;  /* 0x0000df00ff017b82 */ /* 0x000fe20000000800 */
[----:B------:R-:W-:Y:S05]  /*0010*/  EXIT ;  /* 0x000000000000794d */ /* 0x000fea0003800000 */
.L_x_32:
        /* <DEDUP_REMOVED lines=14> */
.L_x_68:


//--------------------- .text._ZN7cutlass13device_kernelIN5flash19enable_sm80_to_sm89INS1_16FlashAttnFwdSm80INS1_25CollectiveMainloopFwdSm80ILi8ELi1ELb0EN4cute5tupleIJNS5_1CILi128EEENS7_ILi96EEENS7_ILi256EEEEEELi256ENS_6half_tEfNS_4arch4Sm80ELb1ELb0ELb0ELb0ELb1ELb0ELb1ELb0EEENS1_21CollectiveEpilogueFwdINS6_IJS8_SA_S9_EEENS6_IJNS7_ILi1EEESI_SI_EEESC_SE_Li256ELb0ELb1ELb0ELb0EEENS1_30DynamicPersistentTileSchedulerILi256ELi256ELb0ELb1ELb0EEEEEEEEEvNT_6ParamsE --------------------------
	.section	.text._ZN7cutlass13device_kernelIN5flash19enable_sm80_to_sm89INS1_16FlashAttnFwdSm80INS1_25CollectiveMainloopFwdSm80ILi8ELi1ELb0EN4cute5tupleIJNS5_1CILi128EEENS7_ILi96EEENS7_ILi256EEEEEELi256ENS_6half_tEfNS_4arch4Sm80ELb1ELb0ELb0ELb0ELb1ELb0ELb1ELb0EEENS1_21CollectiveEpilogueFwdINS6_IJS8_SA_S9_EEENS6_IJNS7_ILi1EEESI_SI_EEESC_SE_Li256ELb0ELb1ELb0ELb0EEENS1_30DynamicPersistentTileSchedulerILi256ELi256ELb0ELb1ELb0EEEEEEEEEvNT_6ParamsE,"ax",@progbits
	.align	128
.text._ZN7cutlass13device_kernelIN5flash19enable_sm80_to_sm89INS1_16FlashAttnFwdSm80INS1_25CollectiveMainloopFwdSm80ILi8ELi1ELb0EN4cute5tupleIJNS5_1CILi128EEENS7_ILi96EEENS7_ILi256EEEEEELi256ENS_6half_tEfNS_4arch4Sm80ELb1ELb0ELb0ELb0ELb1ELb0ELb1ELb0EEENS1_21CollectiveEpilogueFwdINS6_IJS8_SA_S9_EEENS6_IJNS7_ILi1EEESI_SI_EEESC_SE_Li256ELb0ELb1ELb0ELb0EEENS1_30DynamicPersistentTileSchedulerILi256ELi256ELb0ELb1ELb0EEEEEEEEEvNT_6ParamsE:
        .type           _ZN7cutlass13device_kernelIN5flash19enable_sm80_to_sm89INS1_16FlashAttnFwdSm80INS1_25CollectiveMainloopFwdSm80ILi8ELi1ELb0EN4cute5tupleIJNS5_1CILi128EEENS7_ILi96EEENS7_ILi256EEEEEELi256ENS_6half_tEfNS_4arch4Sm80ELb1ELb0ELb0ELb0ELb1ELb0ELb1ELb0EEENS1_21CollectiveEpilogueFwdINS6_IJS8_SA_S9_EEENS6_IJNS7_ILi1EEESI_SI_EEESC_SE_Li256ELb0ELb1ELb0ELb0EEENS1_30DynamicPersistentTileSchedulerILi256ELi256ELb0ELb1ELb0EEEEEEEEEvNT_6ParamsE,@function
        .size           _ZN7cutlass13device_kernelIN5flash19enable_sm80_to_sm89INS1_16FlashAttnFwdSm80INS1_25CollectiveMainloopFwdSm80ILi8ELi1ELb0EN4cute5tupleIJNS5_1CILi128EEENS7_ILi96EEENS7_ILi256EEEEEELi256ENS_6half_tEfNS_4arch4Sm80ELb1ELb0ELb0ELb0ELb1ELb0ELb1ELb0EEENS1_21CollectiveEpilogueFwdINS6_IJS8_SA_S9_EEENS6_IJNS7_ILi1EEESI_SI_EEESC_SE_Li256ELb0ELb1ELb0ELb0EEENS1_30DynamicPersistentTileSchedulerILi256ELi256ELb0ELb1ELb0EEEEEEEEEvNT_6ParamsE,(.L_x_69 - _ZN7cutlass13device_kernelIN5flash19enable_sm80_to_sm89INS1_16FlashAttnFwdSm80INS1_25CollectiveMainloopFwdSm80ILi8ELi1ELb0EN4cute5tupleIJNS5_1CILi128EEENS7_ILi96EEENS7_ILi256EEEEEELi256ENS_6half_tEfNS_4arch4Sm80ELb1ELb0ELb0ELb0ELb1ELb0ELb1ELb0EEENS1_21CollectiveEpilogueFwdINS6_IJS8_SA_S9_EEENS6_IJNS7_ILi1EEESI_SI_EEESC_SE_Li256ELb0ELb1ELb0ELb0EEENS1_30DynamicPersistentTileSchedulerILi256ELi256ELb0ELb1ELb0EEEEEEEEEvNT_6ParamsE)
        .other          _ZN7cutlass13device_kernelIN5flash19enable_sm80_to_sm89INS1_16FlashAttnFwdSm80INS1_25CollectiveMainloopFwdSm80ILi8ELi1ELb0EN4cute5tupleIJNS5_1CILi128EEENS7_ILi96EEENS7_ILi256EEEEEELi256ENS_6half_tEfNS_4arch4Sm80ELb1ELb0ELb0ELb0ELb1ELb0ELb1ELb0EEENS1_21CollectiveEpilogueFwdINS6_IJS8_SA_S9_EEENS6_IJNS7_ILi1EEESI_SI_EEESC_SE_Li256ELb0ELb1ELb0ELb0EEENS1_30DynamicPersistentTileSchedulerILi256ELi256ELb0ELb1ELb0EEEEEEEEEvNT_6ParamsE,@"STO_CUDA_ENTRY STV_DEFAULT"
_ZN7cutlass13device_kernelIN5flash19enable_sm80_to_sm89INS1_16FlashAttnFwdSm80INS1_25CollectiveMainloopFwdSm80ILi8ELi1ELb0EN4cute5tupleIJNS5_1CILi128EEENS7_ILi96EEENS7_ILi256EEEEEELi256ENS_6half_tEfNS_4arch4Sm80ELb1ELb0ELb0ELb0ELb1ELb0ELb1ELb0EEENS1_21CollectiveEpilogueFwdINS6_IJS8_SA_S9_EEENS6_IJNS7_ILi1EEESI_SI_EEESC_SE_Li256ELb0ELb1ELb0ELb0EEENS1_30DynamicPersistentTileSchedulerILi256ELi256ELb0ELb1ELb0EEEEEEEEEvNT_6ParamsE:
[----:B------:R-:W-:Y:S01]  /*0000*/  LDC R1, c[0x0][0x37c] ;  /* 0x0000df00ff017b82 */ /* 0x000fe20000000800 */
[----:B------:R-:W-:Y:S05]  /*0010*/  EXIT ;  /* 0x000000000000794d */ /* 0x000fea0003800000 */
.L_x_33:
        /* <DEDUP_REMOVED lines=14> */
.L_x_69:


//--------------------- .text._ZN7cutlass13device_kernelIN5flash19enable_sm80_to_sm89INS1_16FlashAttnFwdSm80INS1_25CollectiveMainloopFwdSm80ILi8ELi1ELb0EN4cute5tupleIJNS5_1CILi128EEENS7_ILi96EEENS7_ILi256EEEEEELi256ENS_6half_tEfNS_4arch4Sm80ELb1ELb0ELb0ELb1ELb1ELb0ELb1ELb0EEENS1_21CollectiveEpilogueFwdINS6_IJS8_SA_S9_EEENS6_IJNS7_ILi1EEESI_SI_EEESC_SE_Li256ELb1ELb1ELb0ELb0EEENS1_19SingleTileSchedulerILb1ELb0ELb1ELi128EEEEEEEEEvNT_6ParamsE --------------------------
	.section	.text._ZN7cutlass13device_kernelIN5flash19enable_sm80_to_sm89INS1_16FlashAttnFwdSm80INS1_25CollectiveMainloopFwdSm80ILi8ELi1ELb0EN4cute5tupleIJNS5_1CILi128EEENS7_ILi96EEENS7_ILi256EEEEEELi256ENS_6half_tEfNS_4arch4Sm80ELb1ELb0ELb0ELb1ELb1ELb0ELb1ELb0EEENS1_21CollectiveEpilogueFwdINS6_IJS8_SA_S9_EEENS6_IJNS7_ILi1EEESI_SI_EEESC_SE_Li256ELb1ELb1ELb0ELb0EEENS1_19SingleTileSchedulerILb1ELb0ELb1ELi128EEEEEEEEEvNT_6ParamsE,"ax",@progbits
	.align	128
.text._ZN7cutlass13device_kernelIN5flash19enable_sm80_to_sm89INS1_16FlashAttnFwdSm80INS1_25CollectiveMainloopFwdSm80ILi8ELi1ELb0EN4cute5tupleIJNS5_1CILi128EEENS7_ILi96EEENS7_ILi256EEEEEELi256ENS_6half_tEfNS_4arch4Sm80ELb1ELb0ELb0ELb1ELb1ELb0ELb1ELb0EEENS1_21CollectiveEpilogueFwdINS6_IJS8_SA_S9_EEENS6_IJNS7_ILi1EEESI_SI_EEESC_SE_Li256ELb1ELb1ELb0ELb0EEENS1_19SingleTileSchedulerILb1ELb0ELb1ELi128EEEEEEEEEvNT_6ParamsE:
        .type           _ZN7cutlass13device_kernelIN5flash19enable_sm80_to_sm89INS1_16FlashAttnFwdSm80INS1_25CollectiveMainloopFwdSm80ILi8ELi1ELb0EN4cute5tupleIJNS5_1CILi128EEENS7_ILi96EEENS7_ILi256EEEEEELi256ENS_6half_tEfNS_4arch4Sm80ELb1ELb0ELb0ELb1ELb1ELb0ELb1ELb0EEENS1_21CollectiveEpilogueFwdINS6_IJS8_SA_S9_EEENS6_IJNS7_ILi1EEESI_SI_EEESC_SE_Li256ELb1ELb1ELb0ELb0EEENS1_19SingleTileSchedulerILb1ELb0ELb1ELi128EEEEEEEEEvNT_6ParamsE,@function
        .size           _ZN7cutlass13device_kernelIN5flash19enable_sm80_to_sm89INS1_16FlashAttnFwdSm80INS1_25CollectiveMainloopFwdSm80ILi8ELi1ELb0EN4cute5tupleIJNS5_1CILi128EEENS7_ILi96EEENS7_ILi256EEEEEELi256ENS_6half_tEfNS_4arch4Sm80ELb1ELb0ELb0ELb1ELb1ELb0ELb1ELb0EEENS1_21CollectiveEpilogueFwdINS6_IJS8_SA_S9_EEENS6_IJNS7_ILi1EEESI_SI_EEESC_SE_Li256ELb1ELb1ELb0ELb0EEENS1_19SingleTileSchedulerILb1ELb0ELb1ELi128EEEEEEEEEvNT_6ParamsE,(.L_x_70 - _ZN7cutlass13device_kernelIN5flash19enable_sm80_to_sm89INS1_16FlashAttnFwdSm80INS1_25CollectiveMainloopFwdSm80ILi8ELi1ELb0EN4cute5tupleIJNS5_1CILi128EEENS7_ILi96EEENS7_ILi256EEEEEELi256ENS_6half_tEfNS_4arch4Sm80ELb1ELb0ELb0ELb1ELb1ELb0ELb1ELb0EEENS1_21CollectiveEpilogueFwdINS6_IJS8_SA_S9_EEENS6_IJNS7_ILi1EEESI_SI_EEESC_SE_Li256ELb1ELb1ELb0ELb0EEENS1_19SingleTileSchedulerILb1ELb0ELb1ELi128EEEEEEEEEvNT_6ParamsE)
        .other          _ZN7cutlass13device_kernelIN5flash19enable_sm80_to_sm89INS1_16FlashAttnFwdSm80INS1_25CollectiveMainloopFwdSm80ILi8ELi1ELb0EN4cute5tupleIJNS5_1CILi128EEENS7_ILi96EEENS7_ILi256EEEEEELi256ENS_6half_tEfNS_4arch4Sm80ELb1ELb0ELb0ELb1ELb1ELb0ELb1ELb0EEENS1_21CollectiveEpilogueFwdINS6_IJS8_SA_S9_EEENS6_IJNS7_ILi1EEESI_SI_EEESC_SE_Li256ELb1ELb1ELb0ELb0EEENS1_19SingleTileSchedulerILb1ELb0ELb1ELi128EEEEEEEEEvNT_6ParamsE,@"STO_CUDA_ENTRY STV_DEFAULT"
_ZN7cutlass13device_kernelIN5flash19enable_sm80_to_sm89INS1_16FlashAttnFwdSm80INS1_25CollectiveMainloopFwdSm80ILi8ELi1ELb0EN4cute5tupleIJNS5_1CILi128EEENS7_ILi96EEENS7_ILi256EEEEEELi256ENS_6half_tEfNS_4arch4Sm80ELb1ELb0ELb0ELb1ELb1ELb0ELb1ELb0EEENS1_21CollectiveEpilogueFwdINS6_IJS8_SA_S9_EEENS6_IJNS7_ILi1EEESI_SI_EEESC_SE_Li256ELb1ELb1ELb0ELb0EEENS1_19SingleTileSchedulerILb1ELb0ELb1ELi128EEEEEEEEEvNT_6ParamsE:
[----:B------:R-:W-:Y:S01]  /*0000*/  LDC R1, c[0x0][0x37c] ;  /* 0x0000df00ff017b82 */ /* 0x000fe20000000800 */
[----:B------:R-:W-:Y:S05]  /*0010*/  EXIT ;  /* 0x000000000000794d */ /* 0x000fea0003800000 */
.L_x_34:
        /* <DEDUP_REMOVED lines=14> */
.L_x_70:


//--------------------- .text._ZN7cutlass13device_kernelIN5flash19enable_sm80_to_sm89INS1_16FlashAttnFwdSm80INS1_25CollectiveMainloopFwdSm80ILi8ELi1ELb0EN4cute5tupleIJNS5_1CILi128EEENS7_ILi48EEENS7_ILi256EEEEEELi256ENS_6half_tEfNS_4arch4Sm80ELb1ELb0ELb0ELb1ELb1ELb1ELb1ELb0EEENS1_21CollectiveEpilogueFwdINS6_IJS8_SA_S9_EEENS6_IJNS7_ILi1EEESI_SI_EEESC_SE_Li256ELb1ELb1ELb0ELb0EEENS1_19SingleTileSchedulerILb1ELb0ELb1ELi128EEEEEEEEEvNT_6ParamsE --------------------------
	.section	.text._ZN7cutlass13device_kernelIN5flash19enable_sm80_to_sm89INS1_16FlashAttnFwdSm80INS1_25CollectiveMainloopFwdSm80ILi8ELi1ELb0EN4cute5tupleIJNS5_1CILi128EEENS7_ILi48EEENS7_ILi256EEEEEELi256ENS_6half_tEfNS_4arch4Sm80ELb1ELb0ELb0ELb1ELb1ELb1ELb1ELb0EEENS1_21CollectiveEpilogueFwdINS6_IJS8_SA_S9_EEENS6_IJNS7_ILi1EEESI_SI_EEESC_SE_Li256ELb1ELb1ELb0ELb0EEENS1_19SingleTileSchedulerILb1ELb0ELb1ELi128EEEEEEEEEvNT_6ParamsE,"ax",@progbits
	.align	128
.text._ZN7cutlass13device_kernelIN5flash19enable_sm80_to_sm89INS1_16FlashAttnFwdSm80INS1_25CollectiveMainloopFwdSm80ILi8ELi1ELb0EN4cute5tupleIJNS5_1CILi128EEENS7_ILi48EEENS7_ILi256EEEEEELi256ENS_6half_tEfNS_4arch4Sm80ELb1ELb0ELb0ELb1ELb1ELb1ELb1ELb0EEENS1_21CollectiveEpilogueFwdINS6_IJS8_SA_S9_EEENS6_IJNS7_ILi1EEESI_SI_EEESC_SE_Li256ELb1ELb1ELb0ELb0EEENS1_19SingleTileSchedulerILb1ELb0ELb1ELi128EEEEEEEEEvNT_6ParamsE:
        .type           _ZN7cutlass13device_kernelIN5flash19enable_sm80_to_sm89INS1_16FlashAttnFwdSm80INS1_25CollectiveMainloopFwdSm80ILi8ELi1ELb0EN4cute5tupleIJNS5_1CILi128EEENS7_ILi48EEENS7_ILi256EEEEEELi256ENS_6half_tEfNS_4arch4Sm80ELb1ELb0ELb0ELb1ELb1ELb1ELb1ELb0EEENS1_21CollectiveEpilogueFwdINS6_IJS8_SA_S9_EEENS6_IJNS7_ILi1EEESI_SI_EEESC_SE_Li256ELb1ELb1ELb0ELb0EEENS1_19SingleTileSchedulerILb1ELb0ELb1ELi128EEEEEEEEEvNT_6ParamsE,@function
        .size           _ZN7cutlass13device_kernelIN5flash19enable_sm80_to_sm89INS1_16FlashAttnFwdSm80INS1_25CollectiveMainloopFwdSm80ILi8ELi1ELb0EN4cute5tupleIJNS5_1CILi128EEENS7_ILi48EEENS7_ILi256EEEEEELi256ENS_6half_tEfNS_4arch4Sm80ELb1ELb0ELb0ELb1ELb1ELb1ELb1ELb0EEENS1_21CollectiveEpilogueFwdINS6_IJS8_SA_S9_EEENS6_IJNS7_ILi1EEESI_SI_EEESC_SE_Li256ELb1ELb1ELb0ELb0EEENS1_19SingleTileSchedulerILb1ELb0ELb1ELi128EEEEEEEEEvNT_6ParamsE,(.L_x_71 - _ZN7cutlass13device_kernelIN5flash19enable_sm80_to_sm89INS1_16FlashAttnFwdSm80INS1_25CollectiveMainloopFwdSm80ILi8ELi1ELb0EN4cute5tupleIJNS5_1CILi128EEENS7_ILi48EEENS7_ILi256EEEEEELi256ENS_6half_tEfNS_4arch4Sm80ELb1ELb0ELb0ELb1ELb1ELb1ELb1ELb0EEENS1_21CollectiveEpilogueFwdINS6_IJS8_SA_S9_EEENS6_IJNS7_ILi1EEESI_SI_EEESC_SE_Li256ELb1ELb1ELb0ELb0EEENS1_19SingleTileSchedulerILb1ELb0ELb1ELi128EEEEEEEEEvNT_6ParamsE)
        .other          _ZN7cutlass13device_kernelIN5flash19enable_sm80_to_sm89INS1_16FlashAttnFwdSm80INS1_25CollectiveMainloopFwdSm80ILi8ELi1ELb0EN4cute5tupleIJNS5_1CILi128EEENS7_ILi48EEENS7_ILi256EEEEEELi256ENS_6half_tEfNS_4arch4Sm80ELb1ELb0ELb0ELb1ELb1ELb1ELb1ELb0EEENS1_21CollectiveEpilogueFwdINS6_IJS8_SA_S9_EEENS6_IJNS7_ILi1EEESI_SI_EEESC_SE_Li256ELb1ELb1ELb0ELb0EEENS1_19SingleTileSchedulerILb1ELb0ELb1ELi128EEEEEEEEEvNT_6ParamsE,@"STO_CUDA_ENTRY STV_DEFAULT"
_ZN7cutlass13device_kernelIN5flash19enable_sm80_to_sm89INS1_16FlashAttnFwdSm80INS1_25CollectiveMainloopFwdSm80ILi8ELi1ELb0EN4cute5tupleIJNS5_1CILi128EEENS7_ILi48EEENS7_ILi256EEEEEELi256ENS_6half_tEfNS_4arch4Sm80ELb1ELb0ELb0ELb1ELb1ELb1ELb1ELb0EEENS1_21CollectiveEpilogueFwdINS6_IJS8_SA_S9_EEENS6_IJNS7_ILi1EEESI_SI_EEESC_SE_Li256ELb1ELb1ELb0ELb0EEENS1_19SingleTileSchedulerILb1ELb0ELb1ELi128EEEEEEEEEvNT_6ParamsE:
[----:B------:R-:W-:Y:S01]  /*0000*/  LDC R1, c[0x0][0x37c] ;  /* 0x0000df00ff017b82 */ /* 0x000fe20000000800 */
[----:B------:R-:W-:Y:S05]  /*0010*/  EXIT ;  /* 0x000000000000794d */ /* 0x000fea0003800000 */
.L_x_35:
        /* <DEDUP_REMOVED lines=14> */
.L_x_71:


//--------------------- .nv.shared.reserved.0     --------------------------
	.section	.nv.shared.reserved.0,"aw",@nobits
	.weak		__nv_reservedSMEM_offset_0_alias
	.size		__nv_reservedSMEM_offset_0_alias, 0, 64
	.other		__nv_reservedSMEM_offset_0_alias,@"STO_CUDA_RESERVED_SHARED STV_DEFAULT"
__nv_reservedSMEM_offset_0_alias:
	.zero		0
	.zero		64


//--------------------- .nv.global                --------------------------
	.section	.nv.global,"aw",@nobits
.nv.global:
	.type		_ZN83_INTERNAL_f6033e6a_47_flash_fwd_hdim256_fp16_paged_softcapall_sm80_cu_49158569_33894cute1_E,@object
	.size		_ZN83_INTERNAL_f6033e6a_47_flash_fwd_hdim256_fp16_paged_softcapall_sm80_cu_49158569_33894cute1_E,(_ZN83_INTERNAL_f6033e6a_47_flash_fwd_hdim256_fp16_paged_softcapall_sm80_cu_49158569_33894cuda3std3__45__cpo6cbeginE - _ZN83_INTERNAL_f6033e6a_47_flash_fwd_hdim256_fp16_paged_softcapall_sm80_cu_49158569_33894cute1_E)
_ZN83_INTERNAL_f6033e6a_47_flash_fwd_hdim256_fp16_paged_softcapall_sm80_cu_49158569_33894cute1_E:
	.zero		1
	.type		_ZN83_INTERNAL_f6033e6a_47_flash_fwd_hdim256_fp16_paged_softcapall_sm80_cu_49158569_33894cuda3std3__45__cpo6cbeginE,@object
	.size		_ZN83_INTERNAL_f6033e6a_47_flash_fwd_hdim256_fp16_paged_softcapall_sm80_cu_49158569_33894cuda3std3__45__cpo6cbeginE,(_ZN83_INTERNAL_f6033e6a_47_flash_fwd_hdim256_fp16_paged_softcapall_sm80_cu_49158569_33894cuda3std3__48in_placeE - _ZN83_INTERNAL_f6033e6a_47_flash_fwd_hdim256_fp16_paged_softcapall_sm80_cu_49158569_33894cuda3std3__45__cpo6cbeginE)
_ZN83_INTERNAL_f6033e6a_47_flash_fwd_hdim256_fp16_paged_softcapall_sm80_cu_49158569_33894cuda3std3__45__cpo6cbeginE:
	.zero		1
	.type		_ZN83_INTERNAL_f6033e6a_47_flash_fwd_hdim256_fp16_paged_softcapall_sm80_cu_49158569_33894cuda3std3__48in_placeE,@object
	.size		_ZN83_INTERNAL_f6033e6a_47_flash_fwd_hdim256_fp16_paged_softcapall_sm80_cu_49158569_33894cuda3std3__48in_placeE,(_ZN83_INTERNAL_f6033e6a_47_flash_fwd_hdim256_fp16_paged_softcapall_sm80_cu_49158569_33894cuda3std6ranges3__45__cpo9iter_moveE - _ZN83_INTERNAL_f6033e6a_47_flash_fwd_hdim256_fp16_paged_softcapall_sm80_cu_49158569_33894cuda3std3__48in_placeE)
_ZN83_INTERNAL_f6033e6a_47_flash_fwd_hdim256_fp16_paged_softcapall_sm80_cu_49158569_33894cuda3std3__48in_placeE:
	.zero		1
	.type		_ZN83_INTERNAL_f6033e6a_47_flash_fwd_hdim256_fp16_paged_softcapall_sm80_cu_49158569_33894cuda3std6ranges3__45__cpo9iter_moveE,@object
	.size		_ZN83_INTERNAL_f6033e6a_47_flash_fwd_hdim256_fp16_paged_softcapall_sm80_cu_49158569_33894cuda3std6ranges3__45__cpo9iter_moveE,(_ZN83_INTERNAL_f6033e6a_47_flash_fwd_hdim256_fp16_paged_softcapall_sm80_cu_49158569_33894cuda3std3__45__cpo5beginE - _ZN83_INTERNAL_f6033e6a_47_flash_fwd_hdim256_fp16_paged_softcapall_sm80_cu_49158569_33894cuda3std6ranges3__45__cpo9iter_moveE)
_ZN83_INTERNAL_f6033e6a_47_flash_fwd_hdim256_fp16_paged_softcapall_sm80_cu_49158569_33894cuda3std6ranges3__45__cpo9iter_moveE:
	.zero		1
	.type		_ZN83_INTERNAL_f6033e6a_47_flash_fwd_hdim256_fp16_paged_softcapall_sm80_cu_49158569_33894cuda3std3__45__cpo5beginE,@object
	.size		_ZN83_INTERNAL_f6033e6a_47_flash_fwd_hdim256_fp16_paged_softcapall_sm80_cu_49158569_33894cuda3std3__45__cpo5beginE,(_ZN83_INTERNAL_f6033e6a_47_flash_fwd_hdim256_fp16_paged_softcapall_sm80_cu_49158569_33894cuda3std3__485_GLOBAL__N__f6033e6a_47_flash_fwd_hdim256_fp16_paged_softcapall_sm80_cu_49158569_33896ignoreE - _ZN83_INTERNAL_f6033e6a_47_flash_fwd_hdim256_fp16_paged_softcapall_sm80_cu_49158569_33894cuda3std3__45__cpo5beginE)
_ZN83_INTERNAL_f6033e6a_47_flash_fwd_hdim256_fp16_paged_softcapall_sm80_cu_49158569_33894cuda3std3__45__cpo5beginE:
	.zero		1
	.type		_ZN83_INTERNAL_f6033e6a_47_flash_fwd_hdim256_fp16_paged_softcapall_sm80_cu_49158569_33894cuda3std3__485_GLOBAL__N__f6033e6a_47_flash_fwd_hdim256_fp16_paged_softcapall_sm80_cu_49158569_33896ignoreE,@object
	.size		_ZN83_INTERNAL_f6033e6a_47_flash_fwd_hdim256_fp16_paged_softcapall_sm80_cu_49158569_33894cuda3std3__485_GLOBAL__N__f6033e6a_47_flash_fwd_hdim256_fp16_paged_softcapall_sm80_cu_49158569_33896ignoreE,(_ZN83_INTERNAL_f6033e6a_47_flash_fwd_hdim256_fp16_paged_softcapall_sm80_cu_49158569_33894cute7productE - _ZN83_INTERNAL_f6033e6a_47_flash_fwd_hdim256_fp16_paged_softcapall_sm80_cu_49158569_33894cuda3std3__485_GLOBAL__N__f6033e6a_47_flash_fwd_hdim256_fp16_paged_softcapall_sm80_cu_49158569_33896ignoreE)
_ZN83_INTERNAL_f6033e6a_47_flash_fwd_hdim256_fp16_paged_softcapall_sm80_cu_49158569_33894cuda3std3__485_GLOBAL__N__f6033e6a_47_flash_fwd_hdim256_fp16_paged_softcapall_sm80_cu_49158569_33896ignoreE:
	.zero		1
	.type		_ZN83_INTERNAL_f6033e6a_47_flash_fwd_hdim256_fp16_paged_softcapall_sm80_cu_49158569_33894cute7productE,@object
	.size		_ZN83_INTERNAL_f6033e6a_47_flash_fwd_hdim256_fp16_paged_softcapall_sm80_cu_49158569_33894cute7productE,(_ZN83_INTERNAL_f6033e6a_47_flash_fwd_hdim256_fp16_paged_softcapall_sm80_cu_49158569_33894cuda3std3__45__cpo3endE - _ZN83_INTERNAL_f6033e6a_47_flash_fwd_hdim256_fp16_paged_softcapall_sm80_cu_49158569_33894cute7productE)
_ZN83_INTERNAL_f6033e6a_47_flash_fwd_hdim256_fp16_paged_softcapall_sm80_cu_49158569_33894cute7productE:
	.zero		1
	.type		_ZN83_INTERNAL_f6033e6a_47_flash_fwd_hdim256_fp16_paged_softcapall_sm80_cu_49158569_33894cuda3std3__45__cpo3endE,@object
	.size		_ZN83_INTERNAL_f6033e6a_47_flash_fwd_hdim256_fp16_paged_softcapall_sm80_cu_49158569_33894cuda3std3__45__cpo3endE,(_ZN83_INTERNAL_f6033e6a_47_flash_fwd_hdim256_fp16_paged_softcapall_sm80_cu_49158569_33894cuda3std3__419piecewise_constructE - _ZN83_INTERNAL_f6033e6a_47_flash_fwd_hdim256_fp16_paged_softcapall_sm80_cu_49158569_33894cuda3std3__45__cpo3endE)
_ZN83_INTERNAL_f6033e6a_47_flash_fwd_hdim256_fp16_paged_softcapall_sm80_cu_49158569_33894cuda3std3__45__cpo3endE:
	.zero		1
	.type		_ZN83_INTERNAL_f6033e6a_47_flash_fwd_hdim256_fp16_paged_softcapall_sm80_cu_49158569_33894cuda3std3__419piecewise_constructE,@object
	.size		_ZN83_INTERNAL_f6033e6a_47_flash_fwd_hdim256_fp16_paged_softcapall_sm80_cu_49158569_33894cuda3std3__419piecewise_constructE,(_ZN83_INTERNAL_f6033e6a_47_flash_fwd_hdim256_fp16_paged_softcapall_sm80_cu_49158569_33894cuda3std3__45__cpo4cendE - _ZN83_INTERNAL_f6033e6a_47_flash_fwd_hdim256_fp16_paged_softcapall_sm80_cu_49158569_33894cuda3std3__419piecewise_constructE)
_ZN83_INTERNAL_f6033e6a_47_flash_fwd_hdim256_fp16_paged_softcapall_sm80_cu_49158569_33894cuda3std3__419piecewise_constructE:
	.zero		1
	.type		_ZN83_INTERNAL_f6033e6a_47_flash_fwd_hdim256_fp16_paged_softcapall_sm80_cu_49158569_33894cuda3std3__45__cpo4cendE,@object
	.size		_ZN83_INTERNAL_f6033e6a_47_flash_fwd_hdim256_fp16_paged_softcapall_sm80_cu_49158569_33894cuda3std3__45__cpo4cendE,(_ZN83_INTERNAL_f6033e6a_47_flash_fwd_hdim256_fp16_paged_softcapall_sm80_cu_49158569_33894cuda3std6ranges3__45__cpo4swapE - _ZN83_INTERNAL_f6033e6a_47_flash_fwd_hdim256_fp16_paged_softcapall_sm80_cu_49158569_33894cuda3std3__45__cpo4cendE)
_ZN83_INTERNAL_f6033e6a_47_flash_fwd_hdim256_fp16_paged_softcapall_sm80_cu_49158569_33894cuda3std3__45__cpo4cendE:
	.zero		1
	.type		_ZN83_INTERNAL_f6033e6a_47_flash_fwd_hdim256_fp16_paged_softcapall_sm80_cu_49158569_33894cuda3std6ranges3__45__cpo4swapE,@object
	.size		_ZN83_INTERNAL_f6033e6a_47_flash_fwd_hdim256_fp16_paged_softcapall_sm80_cu_49158569_33894cuda3std6ranges3__45__cpo4swapE,(.L_7 - _ZN83_INTERNAL_f6033e6a_47_flash_fwd_hdim256_fp16_paged_softcapall_sm80_cu_49158569_33894cuda3std6ranges3__45__cpo4swapE)
_ZN83_INTERNAL_f6033e6a_47_flash_fwd_hdim256_fp16_paged_softcapall_sm80_cu_49158569_33894cuda3std6ranges3__45__cpo4swapE:
	.zero		1
.L_7:


//--------------------- .nv.constant0._ZN7cutlass13device_kernelIN5flash19enable_sm80_to_sm89INS1_16FlashAttnFwdSm80INS1_25CollectiveMainloopFwdSm80ILi8ELi1ELb1EN4cute5tupleIJNS5_1CILi128EEENS7_ILi64EEENS7_ILi256EEEEEELi256ENS_6half_tEfNS_4arch4Sm80ELb0ELb0ELb1ELb0ELb1ELb0ELb1ELb0EEENS1_21CollectiveEpilogueFwdINS6_IJS8_SA_S9_EEENS6_IJNS7_ILi1EEESI_SI_EEESC_SE_Li256ELb0ELb1ELb0ELb0EEENS1_19SingleTileSchedulerILb0ELb0ELb1ELi128EEEEEEEEEvNT_6ParamsE --------------------------
	.section	.nv.constant0._ZN7cutlass13device_kernelIN5flash19enable_sm80_to_sm89INS1_16FlashAttnFwdSm80INS1_25CollectiveMainloopFwdSm80ILi8ELi1ELb1EN4cute5tupleIJNS5_1CILi128EEENS7_ILi64EEENS7_ILi256EEEEEELi256ENS_6half_tEfNS_4arch4Sm80ELb0ELb0ELb1ELb0ELb1ELb0ELb1ELb0EEENS1_21CollectiveEpilogueFwdINS6_IJS8_SA_S9_EEENS6_IJNS7_ILi1EEESI_SI_EEESC_SE_Li256ELb0ELb1ELb0ELb0EEENS1_19SingleTileSchedulerILb0ELb0ELb1ELi128EEEEEEEEEvNT_6ParamsE,"a",@progbits
	.sectionflags	@""
	.align	4
.nv.constant0._ZN7cutlass13device_kernelIN5flash19enable_sm80_to_sm89INS1_16FlashAttnFwdSm80INS1_25CollectiveMainloopFwdSm80ILi8ELi1ELb1EN4cute5tupleIJNS5_1CILi128EEENS7_ILi64EEENS7_ILi256EEEEEELi256ENS_6half_tEfNS_4arch4Sm80ELb0ELb0ELb1ELb0ELb1ELb0ELb1ELb0EEENS1_21CollectiveEpilogueFwdINS6_IJS8_SA_S9_EEENS6_IJNS7_ILi1EEESI_SI_EEESC_SE_Li256ELb0ELb1ELb0ELb0EEENS1_19SingleTileSchedulerILb0ELb0ELb1ELi128EEEEEEEEEvNT_6ParamsE:
	.zero		1944


//--------------------- .nv.constant0._ZN7cutlass13device_kernelIN5flash19enable_sm80_to_sm89INS1_16FlashAttnFwdSm80INS1_25CollectiveMainloopFwdSm80ILi8ELi1ELb1EN4cute5tupleIJNS5_1CILi128EEENS7_ILi64EEENS7_ILi256EEEEEELi256ENS_6half_tEfNS_4arch4Sm80ELb0ELb0ELb1ELb1ELb1ELb0ELb1ELb0EEENS1_21CollectiveEpilogueFwdINS6_IJS8_SA_S9_EEENS6_IJNS7_ILi1EEESI_SI_EEESC_SE_Li256ELb1ELb1ELb0ELb0EEENS1_19SingleTileSchedulerILb1ELb0ELb1ELi128EEEEEEEEEvNT_6ParamsE --------------------------
	.section	.nv.constant0._ZN7cutlass13device_kernelIN5flash19enable_sm80_to_sm89INS1_16FlashAttnFwdSm80INS1_25CollectiveMainloopFwdSm80ILi8ELi1ELb1EN4cute5tupleIJNS5_1CILi128EEENS7_ILi64EEENS7_ILi256EEEEEELi256ENS_6half_tEfNS_4arch4Sm80ELb0ELb0ELb1ELb1ELb1ELb0ELb1ELb0EEENS1_21CollectiveEpilogueFwdINS6_IJS8_SA_S9_EEENS6_IJNS7_ILi1EEESI_SI_EEESC_SE_Li256ELb1ELb1ELb0ELb0EEENS1_19SingleTileSchedulerILb1ELb0ELb1ELi128EEEEEEEEEvNT_6ParamsE,"a",@progbits
	.sectionflags	@""
	.align	4
.nv.constant0._ZN7cutlass13device_kernelIN5flash19enable_sm80_to_sm89INS1_16FlashAttnFwdSm80INS1_25CollectiveMainloopFwdSm80ILi8ELi1ELb1EN4cute5tupleIJNS5_1CILi128EEENS7_ILi64EEENS7_ILi256EEEEEELi256ENS_6half_tEfNS_4arch4Sm80ELb0ELb0ELb1ELb1ELb1ELb0ELb1ELb0EEENS1_21CollectiveEpilogueFwdINS6_IJS8_SA_S9_EEENS6_IJNS7_ILi1EEESI_SI_EEESC_SE_Li256ELb1ELb1ELb0ELb0EEENS1_19SingleTileSchedulerILb1ELb0ELb1ELi128EEEEEEEEEvNT_6ParamsE:
	.zero		1944


//--------------------- .nv.constant0._ZN7cutlass13device_kernelIN5flash19enable_sm80_to_sm89INS1_16FlashAttnFwdSm80INS1_25CollectiveMainloopFwdSm80ILi8ELi1ELb0EN4cute5tupleIJNS5_1CILi128EEENS7_ILi32EEENS7_ILi256EEEEEELi256ENS_6half_tEfNS_4arch4Sm80ELb0ELb0ELb1ELb1ELb1ELb1ELb1ELb0EEENS1_21CollectiveEpilogueFwdINS6_IJS8_SA_S9_EEENS6_IJNS7_ILi1EEESI_SI_EEESC_SE_Li256ELb1ELb1ELb0ELb0EEENS1_19SingleTileSchedulerILb1ELb0ELb1ELi128EEEEEEEEEvNT_6ParamsE --------------------------
	.section	.nv.constant0._ZN7cutlass13device_kernelIN5flash19enable_sm80_to_sm89INS1_16FlashAttnFwdSm80INS1_25CollectiveMainloopFwdSm80ILi8ELi1ELb0EN4cute5tupleIJNS5_1CILi128EEENS7_ILi32EEENS7_ILi256EEEEEELi256ENS_6half_tEfNS_4arch4Sm80ELb0ELb0ELb1ELb1ELb1ELb1ELb1ELb0EEENS1_21CollectiveEpilogueFwdINS6_IJS8_SA_S9_EEENS6_IJNS7_ILi1EEESI_SI_EEESC_SE_Li256ELb1ELb1ELb0ELb0EEENS1_19SingleTileSchedulerILb1ELb0ELb1ELi128EEEEEEEEEvNT_6ParamsE,"a",@progbits
	.sectionflags	@""
	.align	4
.nv.constant0._ZN7cutlass13device_kernelIN5flash19enable_sm80_to_sm89INS1_16FlashAttnFwdSm80INS1_25CollectiveMainloopFwdSm80ILi8ELi1ELb0EN4cute5tupleIJNS5_1CILi128EEENS7_ILi32EEENS7_ILi256EEEEEELi256ENS_6half_tEfNS_4arch4Sm80ELb0ELb0ELb1ELb1ELb1ELb1ELb1ELb0EEENS1_21CollectiveEpilogueFwdINS6_IJS8_SA_S9_EEENS6_IJNS7_ILi1EEESI_SI_EEESC_SE_Li256ELb1ELb1ELb0ELb0EEENS1_19SingleTileSchedulerILb1ELb0ELb1ELi128EEEEEEEEEvNT_6ParamsE:
	.zero		1944


//--------------------- .nv.constant0._ZN7cutlass13device_kernelIN5flash19enable_sm80_to_sm89INS1_16FlashAttnFwdSm80INS1_25CollectiveMainloopFwdSm80ILi8ELi1ELb1EN4cute5tupleIJNS5_1CILi128EEENS7_ILi48EEENS7_ILi256EEEEEELi256ENS_6half_tEfNS_4arch4Sm80ELb0ELb1ELb1ELb0ELb1ELb0ELb1ELb0EEENS1_21CollectiveEpilogueFwdINS6_IJS8_SA_S9_EEENS6_IJNS7_ILi1EEESI_SI_EEESC_SE_Li256ELb0ELb1ELb0ELb0EEENS1_19SingleTileSchedulerILb0ELb0ELb1ELi128EEEEEEEEEvNT_6ParamsE --------------------------
	.section	.nv.constant0._ZN7cutlass13device_kernelIN5flash19enable_sm80_to_sm89INS1_16FlashAttnFwdSm80INS1_25CollectiveMainloopFwdSm80ILi8ELi1ELb1EN4cute5tupleIJNS5_1CILi128EEENS7_ILi48EEENS7_ILi256EEEEEELi256ENS_6half_tEfNS_4arch4Sm80ELb0ELb1ELb1ELb0ELb1ELb0ELb1ELb0EEENS1_21CollectiveEpilogueFwdINS6_IJS8_SA_S9_EEENS6_IJNS7_ILi1EEESI_SI_EEESC_SE_Li256ELb0ELb1ELb0ELb0EEENS1_19SingleTileSchedulerILb0ELb0ELb1ELi128EEEEEEEEEvNT_6ParamsE,"a",@progbits
	.sectionflags	@""
	.align	4
.nv.constant0._ZN7cutlass13device_kernelIN5flash19enable_sm80_to_sm89INS1_16FlashAttnFwdSm80INS1_25CollectiveMainloopFwdSm80ILi8ELi1ELb1EN4cute5tupleIJNS5_1CILi128EEENS7_ILi48EEENS7_ILi256EEEEEELi256ENS_6half_tEfNS_4arch4Sm80ELb0ELb1ELb1ELb0ELb1ELb0ELb1ELb0EEENS1_21CollectiveEpilogueFwdINS6_IJS8_SA_S9_EEENS6_IJNS7_ILi1EEESI_SI_EEESC_SE_Li256ELb0ELb1ELb0ELb0EEENS1_19SingleTileSchedulerILb0ELb0ELb1ELi128EEEEEEEEEvNT_6ParamsE:
	.zero		1944


//--------------------- .nv.constant0._ZN7cutlass13device_kernelIN5flash19enable_sm80_to_sm89INS1_16FlashAttnFwdSm80INS1_25CollectiveMainloopFwdSm80ILi8ELi1ELb1EN4cute5tupleIJNS5_1CILi128EEENS7_ILi48EEENS7_ILi256EEEEEELi256ENS_6half_tEfNS_4arch4Sm80ELb0ELb1ELb1ELb1ELb1ELb0ELb1ELb0EEENS1_21CollectiveEpilogueFwdINS6_IJS8_SA_S9_EEENS6_IJNS7_ILi1EEESI_SI_EEESC_SE_Li256ELb1ELb1ELb0ELb0EEENS1_19SingleTileSchedulerILb1ELb0ELb1ELi128EEEEEEEEEvNT_6ParamsE --------------------------
	.section	.nv.constant0._ZN7cutlass13device_kernelIN5flash19enable_sm80_to_sm89INS1_16FlashAttnFwdSm80INS1_25CollectiveMainloopFwdSm80ILi8ELi1ELb1EN4cute5tupleIJNS5_1CILi128EEENS7_ILi48EEENS7_ILi256EEEEEELi256ENS_6half_tEfNS_4arch4Sm80ELb0ELb1ELb1ELb1ELb1ELb0ELb1ELb0EEENS1_21CollectiveEpilogueFwdINS6_IJS8_SA_S9_EEENS6_IJNS7_ILi1EEESI_SI_EEESC_SE_Li256ELb1ELb1ELb0ELb0EEENS1_19SingleTileSchedulerILb1ELb0ELb1ELi128EEEEEEEEEvNT_6ParamsE,"a",@progbits
	.sectionflags	@""
	.align	4
.nv.constant0._ZN7cutlass13device_kernelIN5flash19enable_sm80_to_sm89INS1_16FlashAttnFwdSm80INS1_25CollectiveMainloopFwdSm80ILi8ELi1ELb1EN4cute5tupleIJNS5_1CILi128EEENS7_ILi48EEENS7_ILi256EEEEEELi256ENS_6half_tEfNS_4arch4Sm80ELb0ELb1ELb1ELb1ELb1ELb0ELb1ELb0EEENS1_21CollectiveEpilogueFwdINS6_IJS8_SA_S9_EEENS6_IJNS7_ILi1EEESI_SI_EEESC_SE_Li256ELb1ELb1ELb0ELb0EEENS1_19SingleTileSchedulerILb1ELb0ELb1ELi128EEEEEEEEEvNT_6ParamsE:
	.zero		1944


//--------------------- .nv.constant0._ZN7cutlass13device_kernelIN5flash19enable_sm80_to_sm89INS1_16FlashAttnFwdSm80INS1_25CollectiveMainloopFwdSm80ILi8ELi1ELb0EN4cute5tupleIJNS5_1CILi128EEENS7_ILi32EEENS7_ILi256EEEEEELi256ENS_6half_tEfNS_4arch4Sm80ELb0ELb1ELb1ELb1ELb1ELb1ELb1ELb0EEENS1_21CollectiveEpilogueFwdINS6_IJS8_SA_S9_EEENS6_IJNS7_ILi1EEESI_SI_EEESC_SE_Li256ELb1ELb1ELb0ELb0EEENS1_19SingleTileSchedulerILb1ELb0ELb1ELi128EEEEEEEEEvNT_6ParamsE --------------------------
	.section	.nv.constant0._ZN7cutlass13device_kernelIN5flash19enable_sm80_to_sm89INS1_16FlashAttnFwdSm80INS1_25CollectiveMainloopFwdSm80ILi8ELi1ELb0EN4cute5tupleIJNS5_1CILi128EEENS7_ILi32EEENS7_ILi256EEEEEELi256ENS_6half_tEfNS_4arch4Sm80ELb0ELb1ELb1ELb1ELb1ELb1ELb1ELb0EEENS1_21CollectiveEpilogueFwdINS6_IJS8_SA_S9_EEENS6_IJNS7_ILi1EEESI_SI_EEESC_SE_Li256ELb1ELb1ELb0ELb0EEENS1_19SingleTileSchedulerILb1ELb0ELb1ELi128EEEEEEEEEvNT_6ParamsE,"a",@progbits
	.sectionflags	@""
	.align	4
.nv.constant0._ZN7cutlass13device_kernelIN5flash19enable_sm80_to_sm89INS1_16FlashAttnFwdSm80INS1_25CollectiveMainloopFwdSm80ILi8ELi1ELb0EN4cute5tupleIJNS5_1CILi128EEENS7_ILi32EEENS7_ILi256EEEEEELi256ENS_6half_tEfNS_4arch4Sm80ELb0ELb1ELb1ELb1ELb1ELb1ELb1ELb0EEENS1_21CollectiveEpilogueFwdINS6_IJS8_SA_S9_EEENS6_IJNS7_ILi1EEESI_SI_EEESC_SE_Li256ELb1ELb1ELb0ELb0EEENS1_19SingleTileSchedulerILb1ELb0ELb1ELi128EEEEEEEEEvNT_6ParamsE:
	.zero		1944


//--------------------- .nv.constant0._ZN7cutlass13device_kernelIN5flash19enable_sm80_to_sm89INS1_16FlashAttnFwdSm80INS1_25CollectiveMainloopFwdSm80ILi8ELi1ELb1EN4cute5tupleIJNS5_1CILi128EEENS7_ILi64EEENS7_ILi256EEEEEELi256ENS_6half_tEfNS_4arch4Sm80ELb1ELb0ELb1ELb0ELb1ELb0ELb1ELb0EEENS1_21CollectiveEpilogueFwdINS6_IJS8_SA_S9_EEENS6_IJNS7_ILi1EEESI_SI_EEESC_SE_Li256ELb0ELb1ELb0ELb0EEENS1_30DynamicPersistentTileSchedulerILi256ELi256ELb0ELb1ELb0EEEEEEEEEvNT_6ParamsE --------------------------
	.section	.nv.constant0._ZN7cutlass13device_kernelIN5flash19enable_sm80_to_sm89INS1_16FlashAttnFwdSm80INS1_25CollectiveMainloopFwdSm80ILi8ELi1ELb1EN4cute5tupleIJNS5_1CILi128EEENS7_ILi64EEENS7_ILi256EEEEEELi256ENS_6half_tEfNS_4arch4Sm80ELb1ELb0ELb1ELb0ELb1ELb0ELb1ELb0EEENS1_21CollectiveEpilogueFwdINS6_IJS8_SA_S9_EEENS6_IJNS7_ILi1EEESI_SI_EEESC_SE_Li256ELb0ELb1ELb0ELb0EEENS1_30DynamicPersistentTileSchedulerILi256ELi256ELb0ELb1ELb0EEEEEEEEEvNT_6ParamsE,"a",@progbits
	.sectionflags	@""
	.align	4
.nv.constant0._ZN7cutlass13device_kernelIN5flash19enable_sm80_to_sm89INS1_16FlashAttnFwdSm80INS1_25CollectiveMainloopFwdSm80ILi8ELi1ELb1EN4cute5tupleIJNS5_1CILi128EEENS7_ILi64EEENS7_ILi256EEEEEELi256ENS_6half_tEfNS_4arch4Sm80ELb1ELb0ELb1ELb0ELb1ELb0ELb1ELb0EEENS1_21CollectiveEpilogueFwdINS6_IJS8_SA_S9_EEENS6_IJNS7_ILi1EEESI_SI_EEESC_SE_Li256ELb0ELb1ELb0ELb0EEENS1_30DynamicPersistentTileSchedulerILi256ELi256ELb0ELb1ELb0EEEEEEEEEvNT_6ParamsE:
	.zero		1960


//--------------------- .nv.constant0._ZN7cutlass13device_kernelIN5flash19enable_sm80_to_sm89INS1_16FlashAttnFwdSm80INS1_25CollectiveMainloopFwdSm80ILi8ELi1ELb1EN4cute5tupleIJNS5_1CILi128EEENS7_ILi64EEENS7_ILi256EEEEEELi256ENS_6half_tEfNS_4arch4Sm80ELb1ELb0ELb1ELb1ELb1ELb0ELb1ELb0EEENS1_21CollectiveEpilogueFwdINS6_IJS8_SA_S9_EEENS6_IJNS7_ILi1EEESI_SI_EEESC_SE_Li256ELb1ELb1ELb0ELb0EEENS1_19SingleTileSchedulerILb1ELb0ELb1ELi128EEEEEEEEEvNT_6ParamsE --------------------------
	.section	.nv.constant0._ZN7cutlass13device_kernelIN5flash19enable_sm80_to_sm89INS1_16FlashAttnFwdSm80INS1_25CollectiveMainloopFwdSm80ILi8ELi1ELb1EN4cute5tupleIJNS5_1CILi128EEENS7_ILi64EEENS7_ILi256EEEEEELi256ENS_6half_tEfNS_4arch4Sm80ELb1ELb0ELb1ELb1ELb1ELb0ELb1ELb0EEENS1_21CollectiveEpilogueFwdINS6_IJS8_SA_S9_EEENS6_IJNS7_ILi1EEESI_SI_EEESC_SE_Li256ELb1ELb1ELb0ELb0EEENS1_19SingleTileSchedulerILb1ELb0ELb1ELi128EEEEEEEEEvNT_6ParamsE,"a",@progbits
	.sectionflags	@""
	.align	4
.nv.constant0._ZN7cutlass13device_kernelIN5flash19enable_sm80_to_sm89INS1_16FlashAttnFwdSm80INS1_25CollectiveMainloopFwdSm80ILi8ELi1ELb1EN4cute5tupleIJNS5_1CILi128EEENS7_ILi64EEENS7_ILi256EEEEEELi256ENS_6half_tEfNS_4arch4Sm80ELb1ELb0ELb1ELb1ELb1ELb0ELb1ELb0EEENS1_21CollectiveEpilogueFwdINS6_IJS8_SA_S9_EEENS6_IJNS7_ILi1EEESI_SI_EEESC_SE_Li256ELb1ELb1ELb0ELb0EEENS1_19SingleTileSchedulerILb1ELb0ELb1ELi128EEEEEEEEEvNT_6ParamsE:
	.zero		1944


//--------------------- .nv.constant0._ZN7cutlass13device_kernelIN5flash19enable_sm80_to_sm89INS1_16FlashAttnFwdSm80INS1_25CollectiveMainloopFwdSm80ILi8ELi1ELb0EN4cute5tupleIJNS5_1CILi128EEENS7_ILi32EEENS7_ILi256EEEEEELi256ENS_6half_tEfNS_4arch4Sm80ELb1ELb0ELb1ELb1ELb1ELb1ELb1ELb0EEENS1_21CollectiveEpilogueFwdINS6_IJS8_SA_S9_EEENS6_IJNS7_ILi1EEESI_SI_EEESC_SE_Li256ELb1ELb1ELb0ELb0EEENS1_19SingleTileSchedulerILb1ELb0ELb1ELi128EEEEEEEEEvNT_6ParamsE --------------------------
	.section	.nv.constant0._ZN7cutlass13device_kernelIN5flash19enable_sm80_to_sm89INS1_16FlashAttnFwdSm80INS1_25CollectiveMainloopFwdSm80ILi8ELi1ELb0EN4cute5tupleIJNS5_1CILi128EEENS7_ILi32EEENS7_ILi256EEEEEELi256ENS_6half_tEfNS_4arch4Sm80ELb1ELb0ELb1ELb1ELb1ELb1ELb1ELb0EEENS1_21CollectiveEpilogueFwdINS6_IJS8_SA_S9_EEENS6_IJNS7_ILi1EEESI_SI_EEESC_SE_Li256ELb1ELb1ELb0ELb0EEENS1_19SingleTileSchedulerILb1ELb0ELb1ELi128EEEEEEEEEvNT_6ParamsE,"a",@progbits
	.sectionflags	@""
	.align	4
.nv.constant0._ZN7cutlass13device_kernelIN5flash19enable_sm80_to_sm89INS1_16FlashAttnFwdSm80INS1_25CollectiveMainloopFwdSm80ILi8ELi1ELb0EN4cute5tupleIJNS5_1CILi128EEENS7_ILi32EEENS7_ILi256EEEEEELi256ENS_6half_tEfNS_4arch4Sm80ELb1ELb0ELb1ELb1ELb1ELb1ELb1ELb0EEENS1_21CollectiveEpilogueFwdINS6_IJS8_SA_S9_EEENS6_IJNS7_ILi1EEESI_SI_EEESC_SE_Li256ELb1ELb1ELb0ELb0EEENS1_19SingleTileSchedulerILb1ELb0ELb1ELi128EEEEEEEEEvNT_6ParamsE:
	.zero		1944


//--------------------- .nv.constant0._ZN7cutlass13device_kernelIN5flash19enable_sm80_to_sm89INS1_16FlashAttnFwdSm80INS1_25CollectiveMainloopFwdSm80ILi8ELi1ELb0EN4cute5tupleIJNS5_1CILi128EEENS7_ILi96EEENS7_ILi256EEEEEELi256ENS_6half_tEfNS_4arch4Sm80ELb0ELb0ELb1ELb0ELb1ELb0ELb1ELb0EEENS1_21CollectiveEpilogueFwdINS6_IJS8_SA_S9_EEENS6_IJNS7_ILi1EEESI_SI_EEESC_SE_Li256ELb0ELb1ELb0ELb0EEENS1_19SingleTileSchedulerILb0ELb0ELb1ELi128EEEEEEEEEvNT_6ParamsE --------------------------
	.section	.nv.constant0._ZN7cutlass13device_kernelIN5flash19enable_sm80_to_sm89INS1_16FlashAttnFwdSm80INS1_25CollectiveMainloopFwdSm80ILi8ELi1ELb0EN4cute5tupleIJNS5_1CILi128EEENS7_ILi96EEENS7_ILi256EEEEEELi256ENS_6half_tEfNS_4arch4Sm80ELb0ELb0ELb1ELb0ELb1ELb0ELb1ELb0EEENS1_21CollectiveEpilogueFwdINS6_IJS8_SA_S9_EEENS6_IJNS7_ILi1EEESI_SI_EEESC_SE_Li256ELb0ELb1ELb0ELb0EEENS1_19SingleTileSchedulerILb0ELb0ELb1ELi128EEEEEEEEEvNT_6ParamsE,"a",@progbits
	.sectionflags	@""
	.align	4
.nv.constant0._ZN7cutlass13device_kernelIN5flash19enable_sm80_to_sm89INS1_16FlashAttnFwdSm80INS1_25CollectiveMainloopFwdSm80ILi8ELi1ELb0EN4cute5tupleIJNS5_1CILi128EEENS7_ILi96EEENS7_ILi256EEEEEELi256ENS_6half_tEfNS_4arch4Sm80ELb0ELb0ELb1ELb0ELb1ELb0ELb1ELb0EEENS1_21CollectiveEpilogueFwdINS6_IJS8_SA_S9_EEENS6_IJNS7_ILi1EEESI_SI_EEESC_SE_Li256ELb0ELb1ELb0ELb0EEENS1_19SingleTileSchedulerILb0ELb0ELb1ELi128EEEEEEEEEvNT_6ParamsE:
	.zero		1944


//--------------------- .nv.constant0._ZN7cutlass13device_kernelIN5flash19enable_sm80_to_sm89INS1_16FlashAttnFwdSm80INS1_25CollectiveMainloopFwdSm80ILi8ELi1ELb0EN4cute5tupleIJNS5_1CILi128EEENS7_ILi96EEENS7_ILi256EEEEEELi256ENS_6half_tEfNS_4arch4Sm80ELb0ELb0ELb1ELb1ELb1ELb0ELb1ELb0EEENS1_21CollectiveEpilogueFwdINS6_IJS8_SA_S9_EEENS6_IJNS7_ILi1EEESI_SI_EEESC_SE_Li256ELb1ELb1ELb0ELb0EEENS1_19SingleTileSchedulerILb1ELb0ELb1ELi128EEEEEEEEEvNT_6ParamsE --------------------------
	.section	.nv.constant0._ZN7cutlass13device_kernelIN5flash19enable_sm80_to_sm89INS1_16FlashAttnFwdSm80INS1_25CollectiveMainloopFwdSm80ILi8ELi1ELb0EN4cute5tupleIJNS5_1CILi128EEENS7_ILi96EEENS7_ILi256EEEEEELi256ENS_6half_tEfNS_4arch4Sm80ELb0ELb0ELb1ELb1ELb1ELb0ELb1ELb0EEENS1_21CollectiveEpilogueFwdINS6_IJS8_SA_S9_EEENS6_IJNS7_ILi1EEESI_SI_EEESC_SE_Li256ELb1ELb1ELb0ELb0EEENS1_19SingleTileSchedulerILb1ELb0ELb1ELi128EEEEEEEEEvNT_6ParamsE,"a",@progbits
	.sectionflags	@""
	.align	4
.nv.constant0._ZN7cutlass13device_kernelIN5flash19enable_sm80_to_sm89INS1_16FlashAttnFwdSm80INS1_25CollectiveMainloopFwdSm80ILi8ELi1ELb0EN4cute5tupleIJNS5_1CILi128EEENS7_ILi96EEENS7_ILi256EEEEEELi256ENS_6half_tEfNS_4arch4Sm80ELb0ELb0ELb1ELb1ELb1ELb0ELb1ELb0EEENS1_21CollectiveEpilogueFwdINS6_IJS8_SA_S9_EEENS6_IJNS7_ILi1EEESI_SI_EEESC_SE_Li256ELb1ELb1ELb0ELb0EEENS1_19SingleTileSchedulerILb1ELb0ELb1ELi128EEEEEEEEEvNT_6ParamsE:
	.zero		1944


//--------------------- .nv.constant0._ZN7cutlass13device_kernelIN5flash19enable_sm80_to_sm89INS1_16FlashAttnFwdSm80INS1_25CollectiveMainloopFwdSm80ILi8ELi1ELb0EN4cute5tupleIJNS5_1CILi128EEENS7_ILi48EEENS7_ILi256EEEEEELi256ENS_6half_tEfNS_4arch4Sm80ELb0ELb0ELb1ELb1ELb1ELb1ELb1ELb0EEENS1_21CollectiveEpilogueFwdINS6_IJS8_SA_S9_EEENS6_IJNS7_ILi1EEESI_SI_EEESC_SE_Li256ELb1ELb1ELb0ELb0EEENS1_19SingleTileSchedulerILb1ELb0ELb1ELi128EEEEEEEEEvNT_6ParamsE --------------------------
	.section	.nv.constant0._ZN7cutlass13device_kernelIN5flash19enable_sm80_to_sm89INS1_16FlashAttnFwdSm80INS1_25CollectiveMainloopFwdSm80ILi8ELi1ELb0EN4cute5tupleIJNS5_1CILi128EEENS7_ILi48EEENS7_ILi256EEEEEELi256ENS_6half_tEfNS_4arch4Sm80ELb0ELb0ELb1ELb1ELb1ELb1ELb1ELb0EEENS1_21CollectiveEpilogueFwdINS6_IJS8_SA_S9_EEENS6_IJNS7_ILi1EEESI_SI_EEESC_SE_Li256ELb1ELb1ELb0ELb0EEENS1_19SingleTileSchedulerILb1ELb0ELb1ELi128EEEEEEEEEvNT_6ParamsE,"a",@progbits
	.sectionflags	@""
	.align	4
.nv.constant0._ZN7cutlass13device_kernelIN5flash19enable_sm80_to_sm89INS1_16FlashAttnFwdSm80INS1_25CollectiveMainloopFwdSm80ILi8ELi1ELb0EN4cute5tupleIJNS5_1CILi128EEENS7_ILi48EEENS7_ILi256EEEEEELi256ENS_6half_tEfNS_4arch4Sm80ELb0ELb0ELb1ELb1ELb1ELb1ELb1ELb0EEENS1_21CollectiveEpilogueFwdINS6_IJS8_SA_S9_EEENS6_IJNS7_ILi1EEESI_SI_EEESC_SE_Li256ELb1ELb1ELb0ELb0EEENS1_19SingleTileSchedulerILb1ELb0ELb1ELi128EEEEEEEEEvNT_6ParamsE:
	.zero		1944


//--------------------- .nv.constant0._ZN7cutlass13device_kernelIN5flash19enable_sm80_to_sm89INS1_16FlashAttnFwdSm80INS1_25CollectiveMainloopFwdSm80ILi8ELi1ELb0EN4cute5tupleIJNS5_1CILi128EEENS7_ILi64EEENS7_ILi256EEEEEELi256ENS_6half_tEfNS_4arch4Sm80ELb0ELb1ELb1ELb0ELb1ELb0ELb1ELb0EEENS1_21CollectiveEpilogueFwdINS6_IJS8_SA_S9_EEENS6_IJNS7_ILi1EEESI_SI_EEESC_SE_Li256ELb0ELb1ELb0ELb0EEENS1_19SingleTileSchedulerILb0ELb0ELb1ELi128EEEEEEEEEvNT_6ParamsE --------------------------
	.section	.nv.constant0._ZN7cutlass13device_kernelIN5flash19enable_sm80_to_sm89INS1_16FlashAttnFwdSm80INS1_25CollectiveMainloopFwdSm80ILi8ELi1ELb0EN4cute5tupleIJNS5_1CILi128EEENS7_ILi64EEENS7_ILi256EEEEEELi256ENS_6half_tEfNS_4arch4Sm80ELb0ELb1ELb1ELb0ELb1ELb0ELb1ELb0EEENS1_21CollectiveEpilogueFwdINS6_IJS8_SA_S9_EEENS6_IJNS7_ILi1EEESI_SI_EEESC_SE_Li256ELb0ELb1ELb0ELb0EEENS1_19SingleTileSchedulerILb0ELb0ELb1ELi128EEEEEEEEEvNT_6ParamsE,"a",@progbits
	.sectionflags	@""
	.align	4
.nv.constant0._ZN7cutlass13device_kernelIN5flash19enable_sm80_to_sm89INS1_16FlashAttnFwdSm80INS1_25CollectiveMainloopFwdSm80ILi8ELi1ELb0EN4cute5tupleIJNS5_1CILi128EEENS7_ILi64EEENS7_ILi256EEEEEELi256ENS_6half_tEfNS_4arch4Sm80ELb0ELb1ELb1ELb0ELb1ELb0ELb1ELb0EEENS1_21CollectiveEpilogueFwdINS6_IJS8_SA_S9_EEENS6_IJNS7_ILi1EEESI_SI_EEESC_SE_Li256ELb0ELb1ELb0ELb0EEENS1_19SingleTileSchedulerILb0ELb0ELb1ELi128EEEEEEEEEvNT_6ParamsE:
	.zero		1944


//--------------------- .nv.constant0._ZN7cutlass13device_kernelIN5flash19enable_sm80_to_sm89INS1_16FlashAttnFwdSm80INS1_25CollectiveMainloopFwdSm80ILi8ELi1ELb0EN4cute5tupleIJNS5_1CILi128EEENS7_ILi64EEENS7_ILi256EEEEEELi256ENS_6half_tEfNS_4arch4Sm80ELb0ELb1ELb1ELb1ELb1ELb0ELb1ELb0EEENS1_21CollectiveEpilogueFwdINS6_IJS8_SA_S9_EEENS6_IJNS7_ILi1EEESI_SI_EEESC_SE_Li256ELb1ELb1ELb0ELb0EEENS1_19SingleTileSchedulerILb1ELb0ELb1ELi128EEEEEEEEEvNT_6ParamsE --------------------------
	.section	.nv.constant0._ZN7cutlass13device_kernelIN5flash19enable_sm80_to_sm89INS1_16FlashAttnFwdSm80INS1_25CollectiveMainloopFwdSm80ILi8ELi1ELb0EN4cute5tupleIJNS5_1CILi128EEENS7_ILi64EEENS7_ILi256EEEEEELi256ENS_6half_tEfNS_4arch4Sm80ELb0ELb1ELb1ELb1ELb1ELb0ELb1ELb0EEENS1_21CollectiveEpilogueFwdINS6_IJS8_SA_S9_EEENS6_IJNS7_ILi1EEESI_SI_EEESC_SE_Li256ELb1ELb1ELb0ELb0EEENS1_19SingleTileSchedulerILb1ELb0ELb1ELi128EEEEEEEEEvNT_6ParamsE,"a",@progbits
	.sectionflags	@""
	.align	4
.nv.constant0._ZN7cutlass13device_kernelIN5flash19enable_sm80_to_sm89INS1_16FlashAttnFwdSm80INS1_25CollectiveMainloopFwdSm80ILi8ELi1ELb0EN4cute5tupleIJNS5_1CILi128EEENS7_ILi64EEENS7_ILi256EEEEEELi256ENS_6half_tEfNS_4arch4Sm80ELb0ELb1ELb1ELb1ELb1ELb0ELb1ELb0EEENS1_21CollectiveEpilogueFwdINS6_IJS8_SA_S9_EEENS6_IJNS7_ILi1EEESI_SI_EEESC_SE_Li256ELb1ELb1ELb0ELb0EEENS1_19SingleTileSchedulerILb1ELb0ELb1ELi128EEEEEEEEEvNT_6ParamsE:
	.zero		1944


//--------------------- .nv.constant0._ZN7cutlass13device_kernelIN5flash19enable_sm80_to_sm89INS1_16FlashAttnFwdSm80INS1_25CollectiveMainloopFwdSm80ILi8ELi1ELb0EN4cute5tupleIJNS5_1CILi128EEENS7_ILi48EEENS7_ILi256EEEEEELi256ENS_6half_tEfNS_4arch4Sm80ELb0ELb1ELb1ELb1ELb1ELb1ELb1ELb0EEENS1_21CollectiveEpilogueFwdINS6_IJS8_SA_S9_EEENS6_IJNS7_ILi1EEESI_SI_EEESC_SE_Li256ELb1ELb1ELb0ELb0EEENS1_19SingleTileSchedulerILb1ELb0ELb1ELi128EEEEEEEEEvNT_6ParamsE --------------------------
	.section	.nv.constant0._ZN7cutlass13device_kernelIN5flash19enable_sm80_to_sm89INS1_16FlashAttnFwdSm80INS1_25CollectiveMainloopFwdSm80ILi8ELi1ELb0EN4cute5tupleIJNS5_1CILi128EEENS7_ILi48EEENS7_ILi256EEEEEELi256ENS_6half_tEfNS_4arch4Sm80ELb0ELb1ELb1ELb1ELb1ELb1ELb1ELb0EEENS1_21CollectiveEpilogueFwdINS6_IJS8_SA_S9_EEENS6_IJNS7_ILi1EEESI_SI_EEESC_SE_Li256ELb1ELb1ELb0ELb0EEENS1_19SingleTileSchedulerILb1ELb0ELb1ELi128EEEEEEEEEvNT_6ParamsE,"a",@progbits
	.sectionflags	@""
	.align	4
.nv.constant0._ZN7cutlass13device_kernelIN5flash19enable_sm80_to_sm89INS1_16FlashAttnFwdSm80INS1_25CollectiveMainloopFwdSm80ILi8ELi1ELb0EN4cute5tupleIJNS5_1CILi128EEENS7_ILi48EEENS7_ILi256EEEEEELi256ENS_6half_tEfNS_4arch4Sm80ELb0ELb1ELb1ELb1ELb1ELb1ELb1ELb0EEENS1_21CollectiveEpilogueFwdINS6_IJS8_SA_S9_EEENS6_IJNS7_ILi1EEESI_SI_EEESC_SE_Li256ELb1ELb1ELb0ELb0EEENS1_19SingleTileSchedulerILb1ELb0ELb1ELi128EEEEEEEEEvNT_6ParamsE:
	.zero		1944


//--------------------- .nv.constant0._ZN7cutlass13device_kernelIN5flash19enable_sm80_to_sm89INS1_16FlashAttnFwdSm80INS1_25CollectiveMainloopFwdSm80ILi8ELi1ELb0EN4cute5tupleIJNS5_1CILi128EEENS7_ILi96EEENS7_ILi256EEEEEELi256ENS_6half_tEfNS_4arch4Sm80ELb1ELb0ELb1ELb0ELb1ELb0ELb1ELb0EEENS1_21CollectiveEpilogueFwdINS6_IJS8_SA_S9_EEENS6_IJNS7_ILi1EEESI_SI_EEESC_SE_Li256ELb0ELb1ELb0ELb0EEENS1_30DynamicPersistentTileSchedulerILi256ELi256ELb0ELb1ELb0EEEEEEEEEvNT_6ParamsE --------------------------
	.section	.nv.constant0._ZN7cutlass13device_kernelIN5flash19enable_sm80_to_sm89INS1_16FlashAttnFwdSm80INS1_25CollectiveMainloopFwdSm80ILi8ELi1ELb0EN4cute5tupleIJNS5_1CILi128EEENS7_ILi96EEENS7_ILi256EEEEEELi256ENS_6half_tEfNS_4arch4Sm80ELb1ELb0ELb1ELb0ELb1ELb0ELb1ELb0EEENS1_21CollectiveEpilogueFwdINS6_IJS8_SA_S9_EEENS6_IJNS7_ILi1EEESI_SI_EEESC_SE_Li256ELb0ELb1ELb0ELb0EEENS1_30DynamicPersistentTileSchedulerILi256ELi256ELb0ELb1ELb0EEEEEEEEEvNT_6ParamsE,"a",@progbits
	.sectionflags	@""
	.align	4
.nv.constant0._ZN7cutlass13device_kernelIN5flash19enable_sm80_to_sm89INS1_16FlashAttnFwdSm80INS1_25CollectiveMainloopFwdSm80ILi8ELi1ELb0EN4cute5tupleIJNS5_1CILi128EEENS7_ILi96EEENS7_ILi256EEEEEELi256ENS_6half_tEfNS_4arch4Sm80ELb1ELb0ELb1ELb0ELb1ELb0ELb1ELb0EEENS1_21CollectiveEpilogueFwdINS6_IJS8_SA_S9_EEENS6_IJNS7_ILi1EEESI_SI_EEESC_SE_Li256ELb0ELb1ELb0ELb0EEENS1_30DynamicPersistentTileSchedulerILi256ELi256ELb0ELb1ELb0EEEEEEEEEvNT_6ParamsE:
	.zero		1960


//--------------------- .nv.constant0._ZN7cutlass13device_kernelIN5flash19enable_sm80_to_sm89INS1_16FlashAttnFwdSm80INS1_25CollectiveMainloopFwdSm80ILi8ELi1ELb0EN4cute5tupleIJNS5_1CILi128EEENS7_ILi96EEENS7_ILi256EEEEEELi256ENS_6half_tEfNS_4arch4Sm80ELb1ELb0ELb1ELb1ELb1ELb0ELb1ELb0EEENS1_21CollectiveEpilogueFwdINS6_IJS8_SA_S9_EEENS6_IJNS7_ILi1EEESI_SI_EEESC_SE_Li256ELb1ELb1ELb0ELb0EEENS1_19SingleTileSchedulerILb1ELb0ELb1ELi128EEEEEEEEEvNT_6ParamsE --------------------------
	.section	.nv.constant0._ZN7cutlass13device_kernelIN5flash19enable_sm80_to_sm89INS1_16FlashAttnFwdSm80INS1_25CollectiveMainloopFwdSm80ILi8ELi1ELb0EN4cute5tupleIJNS5_1CILi128EEENS7_ILi96EEENS7_ILi256EEEEEELi256ENS_6half_tEfNS_4arch4Sm80ELb1ELb0ELb1ELb1ELb1ELb0ELb1ELb0EEENS1_21CollectiveEpilogueFwdINS6_IJS8_SA_S9_EEENS6_IJNS7_ILi1EEESI_SI_EEESC_SE_Li256ELb1ELb1ELb0ELb0EEENS1_19SingleTileSchedulerILb1ELb0ELb1ELi128EEEEEEEEEvNT_6ParamsE,"a",@progbits
	.sectionflags	@""
	.align	4
.nv.constant0._ZN7cutlass13device_kernelIN5flash19enable_sm80_to_sm89INS1_16FlashAttnFwdSm80INS1_25CollectiveMainloopFwdSm80ILi8ELi1ELb0EN4cute5tupleIJNS5_1CILi128EEENS7_ILi96EEENS7_ILi256EEEEEELi256ENS_6half_tEfNS_4arch4Sm80ELb1ELb0ELb1ELb1ELb1ELb0ELb1ELb0EEENS1_21CollectiveEpilogueFwdINS6_IJS8_SA_S9_EEENS6_IJNS7_ILi1EEESI_SI_EEESC_SE_Li256ELb1ELb1ELb0ELb0EEENS1_19SingleTileSchedulerILb1ELb0ELb1ELi128EEEEEEEEEvNT_6ParamsE:
	.zero		1944


//--------------------- .nv.constant0._ZN7cutlass13device_kernelIN5flash19enable_sm80_to_sm89INS1_16FlashAttnFwdSm80INS1_25CollectiveMainloopFwdSm80ILi8ELi1ELb0EN4cute5tupleIJNS5_1CILi128EEENS7_ILi48EEENS7_ILi256EEEEEELi256ENS_6half_tEfNS_4arch4Sm80ELb1ELb0ELb1ELb1ELb1ELb1ELb1ELb0EEENS1_21CollectiveEpilogueFwdINS6_IJS8_SA_S9_EEENS6_IJNS7_ILi1EEESI_SI_EEESC_SE_Li256ELb1ELb1ELb0ELb0EEENS1_19SingleTileSchedulerILb1ELb0ELb1ELi128EEEEEEEEEvNT_6ParamsE --------------------------
	.section	.nv.constant0._ZN7cutlass13device_kernelIN5flash19enable_sm80_to_sm89INS1_16FlashAttnFwdSm80INS1_25CollectiveMainloopFwdSm80ILi8ELi1ELb0EN4cute5tupleIJNS5_1CILi128EEENS7_ILi48EEENS7_ILi256EEEEEELi256ENS_6half_tEfNS_4arch4Sm80ELb1ELb0ELb1ELb1ELb1ELb1ELb1ELb0EEENS1_21CollectiveEpilogueFwdINS6_IJS8_SA_S9_EEENS6_IJNS7_ILi1EEESI_SI_EEESC_SE_Li256ELb1ELb1ELb0ELb0EEENS1_19SingleTileSchedulerILb1ELb0ELb1ELi128EEEEEEEEEvNT_6ParamsE,"a",@progbits
	.sectionflags	@""
	.align	4
.nv.constant0._ZN7cutlass13device_kernelIN5flash19enable_sm80_to_sm89INS1_16FlashAttnFwdSm80INS1_25CollectiveMainloopFwdSm80ILi8ELi1ELb0EN4cute5tupleIJNS5_1CILi128EEENS7_ILi48EEENS7_ILi256EEEEEELi256ENS_6half_tEfNS_4arch4Sm80ELb1ELb0ELb1ELb1ELb1ELb1ELb1ELb0EEENS1_21CollectiveEpilogueFwdINS6_IJS8_SA_S9_EEENS6_IJNS7_ILi1EEESI_SI_EEESC_SE_Li256ELb1ELb1ELb0ELb0EEENS1_19SingleTileSchedulerILb1ELb0ELb1ELi128EEEEEEEEEvNT_6ParamsE:
	.zero		1944


//--------------------- .nv.constant0._ZN7cutlass13device_kernelIN5flash19enable_sm80_to_sm89INS1_16FlashAttnFwdSm80INS1_25CollectiveMainloopFwdSm80ILi8ELi1ELb1EN4cute5tupleIJNS5_1CILi128EEENS7_ILi64EEENS7_ILi256EEEEEELi256ENS_6half_tEfNS_4arch4Sm80ELb0ELb0ELb0ELb0ELb1ELb0ELb1ELb0EEENS1_21CollectiveEpilogueFwdINS6_IJS8_SA_S9_EEENS6_IJNS7_ILi1EEESI_SI_EEESC_SE_Li256ELb0ELb1ELb0ELb0EEENS1_19SingleTileSchedulerILb0ELb0ELb1ELi128EEEEEEEEEvNT_6ParamsE --------------------------
	.section	.nv.constant0._ZN7cutlass13device_kernelIN5flash19enable_sm80_to_sm89INS1_16FlashAttnFwdSm80INS1_25CollectiveMainloopFwdSm80ILi8ELi1ELb1EN4cute5tupleIJNS5_1CILi128EEENS7_ILi64EEENS7_ILi256EEEEEELi256ENS_6half_tEfNS_4arch4Sm80ELb0ELb0ELb0ELb0ELb1ELb0ELb1ELb0EEENS1_21CollectiveEpilogueFwdINS6_IJS8_SA_S9_EEENS6_IJNS7_ILi1EEESI_SI_EEESC_SE_Li256ELb0ELb1ELb0ELb0EEENS1_19SingleTileSchedulerILb0ELb0ELb1ELi128EEEEEEEEEvNT_6ParamsE,"a",@progbits
	.sectionflags	@""
	.align	4
.nv.constant0._ZN7cutlass13device_kernelIN5flash19enable_sm80_to_sm89INS1_16FlashAttnFwdSm80INS1_25CollectiveMainloopFwdSm80ILi8ELi1ELb1EN4cute5tupleIJNS5_1CILi128EEENS7_ILi64EEENS7_ILi256EEEEEELi256ENS_6half_tEfNS_4arch4Sm80ELb0ELb0ELb0ELb0ELb1ELb0ELb1ELb0EEENS1_21CollectiveEpilogueFwdINS6_IJS8_SA_S9_EEENS6_IJNS7_ILi1EEESI_SI_EEESC_SE_Li256ELb0ELb1ELb0ELb0EEENS1_19SingleTileSchedulerILb0ELb0ELb1ELi128EEEEEEEEEvNT_6ParamsE:
	.zero		1944


//--------------------- .nv.constant0._ZN7cutlass13device_kernelIN5flash19enable_sm80_to_sm89INS1_16FlashAttnFwdSm80INS1_25CollectiveMainloopFwdSm80ILi8ELi1ELb1EN4cute5tupleIJNS5_1CILi128EEENS7_ILi64EEENS7_ILi256EEEEEELi256ENS_6half_tEfNS_4arch4Sm80ELb0ELb0ELb0ELb1ELb1ELb0ELb1ELb0EEENS1_21CollectiveEpilogueFwdINS6_IJS8_SA_S9_EEENS6_IJNS7_ILi1EEESI_SI_EEESC_SE_Li256ELb1ELb1ELb0ELb0EEENS1_19SingleTileSchedulerILb1ELb0ELb1ELi128EEEEEEEEEvNT_6ParamsE --------------------------
	.section	.nv.constant0._ZN7cutlass13device_kernelIN5flash19enable_sm80_to_sm89INS1_16FlashAttnFwdSm80INS1_25CollectiveMainloopFwdSm80ILi8ELi1ELb1EN4cute5tupleIJNS5_1CILi128EEENS7_ILi64EEENS7_ILi256EEEEEELi256ENS_6half_tEfNS_4arch4Sm80ELb0ELb0ELb0ELb1ELb1ELb0ELb1ELb0EEENS1_21CollectiveEpilogueFwdINS6_IJS8_SA_S9_EEENS6_IJNS7_ILi1EEESI_SI_EEESC_SE_Li256ELb1ELb1ELb0ELb0EEENS1_19SingleTileSchedulerILb1ELb0ELb1ELi128EEEEEEEEEvNT_6ParamsE,"a",@progbits
	.sectionflags	@""
	.align	4
.nv.constant0._ZN7cutlass13device_kernelIN5flash19enable_sm80_to_sm89INS1_16FlashAttnFwdSm80INS1_25CollectiveMainloopFwdSm80ILi8ELi1ELb1EN4cute5tupleIJNS5_1CILi128EEENS7_ILi64EEENS7_ILi256EEEEEELi256ENS_6half_tEfNS_4arch4Sm80ELb0ELb0ELb0ELb1ELb1ELb0ELb1ELb0EEENS1_21CollectiveEpilogueFwdINS6_IJS8_SA_S9_EEENS6_IJNS7_ILi1EEESI_SI_EEESC_SE_Li256ELb1ELb1ELb0ELb0EEENS1_19SingleTileSchedulerILb1ELb0ELb1ELi128EEEEEEEEEvNT_6ParamsE:
	.zero		1944


//--------------------- .nv.constant0._ZN7cutlass13device_kernelIN5flash19enable_sm80_to_sm89INS1_16FlashAttnFwdSm80INS1_25CollectiveMainloopFwdSm80ILi8ELi1ELb0EN4cute5tupleIJNS5_1CILi128EEENS7_ILi32EEENS7_ILi256EEEEEELi256ENS_6half_tEfNS_4arch4Sm80ELb0ELb0ELb0ELb1ELb1ELb1ELb1ELb0EEENS1_21CollectiveEpilogueFwdINS6_IJS8_SA_S9_EEENS6_IJNS7_ILi1EEESI_SI_EEESC_SE_Li256ELb1ELb1ELb0ELb0EEENS1_19SingleTileSchedulerILb1ELb0ELb1ELi128EEEEEEEEEvNT_6ParamsE --------------------------
	.section	.nv.constant0._ZN7cutlass13device_kernelIN5flash19enable_sm80_to_sm89INS1_16FlashAttnFwdSm80INS1_25CollectiveMainloopFwdSm80ILi8ELi1ELb0EN4cute5tupleIJNS5_1CILi128EEENS7_ILi32EEENS7_ILi256EEEEEELi256ENS_6half_tEfNS_4arch4Sm80ELb0ELb0ELb0ELb1ELb1ELb1ELb1ELb0EEENS1_21CollectiveEpilogueFwdINS6_IJS8_SA_S9_EEENS6_IJNS7_ILi1EEESI_SI_EEESC_SE_Li256ELb1ELb1ELb0ELb0EEENS1_19SingleTileSchedulerILb1ELb0ELb1ELi128EEEEEEEEEvNT_6ParamsE,"a",@progbits
	.sectionflags	@""
	.align	4
.nv.constant0._ZN7cutlass13device_kernelIN5flash19enable_sm80_to_sm89INS1_16FlashAttnFwdSm80INS1_25CollectiveMainloopFwdSm80ILi8ELi1ELb0EN4cute5tupleIJNS5_1CILi128EEENS7_ILi32EEENS7_ILi256EEEEEELi256ENS_6half_tEfNS_4arch4Sm80ELb0ELb0ELb0ELb1ELb1ELb1ELb1ELb0EEENS1_21CollectiveEpilogueFwdINS6_IJS8_SA_S9_EEENS6_IJNS7_ILi1EEESI_SI_EEESC_SE_Li256ELb1ELb1ELb0ELb0EEENS1_19SingleTileSchedulerILb1ELb0ELb1ELi128EEEEEEEEEvNT_6ParamsE:
	.zero		1944


//--------------------- .nv.constant0._ZN7cutlass13device_kernelIN5flash19enable_sm80_to_sm89INS1_16FlashAttnFwdSm80INS1_25CollectiveMainloopFwdSm80ILi8ELi1ELb1EN4cute5tupleIJNS5_1CILi128EEENS7_ILi48EEENS7_ILi256EEEEEELi256ENS_6half_tEfNS_4arch4Sm80ELb0ELb1ELb0ELb0ELb1ELb0ELb1ELb0EEENS1_21CollectiveEpilogueFwdINS6_IJS8_SA_S9_EEENS6_IJNS7_ILi1EEESI_SI_EEESC_SE_Li256ELb0ELb1ELb0ELb0EEENS1_19SingleTileSchedulerILb0ELb0ELb1ELi128EEEEEEEEEvNT_6ParamsE --------------------------
	.section	.nv.constant0._ZN7cutlass13device_kernelIN5flash19enable_sm80_to_sm89INS1_16FlashAttnFwdSm80INS1_25CollectiveMainloopFwdSm80ILi8ELi1ELb1EN4cute5tupleIJNS5_1CILi128EEENS7_ILi48EEENS7_ILi256EEEEEELi256ENS_6half_tEfNS_4arch4Sm80ELb0ELb1ELb0ELb0ELb1ELb0ELb1ELb0EEENS1_21CollectiveEpilogueFwdINS6_IJS8_SA_S9_EEENS6_IJNS7_ILi1EEESI_SI_EEESC_SE_Li256ELb0ELb1ELb0ELb0EEENS1_19SingleTileSchedulerILb0ELb0ELb1ELi128EEEEEEEEEvNT_6ParamsE,"a",@progbits
	.sectionflags	@""
	.align	4
.nv.constant0._ZN7cutlass13device_kernelIN5flash19enable_sm80_to_sm89INS1_16FlashAttnFwdSm80INS1_25CollectiveMainloopFwdSm80ILi8ELi1ELb1EN4cute5tupleIJNS5_1CILi128EEENS7_ILi48EEENS7_ILi256EEEEEELi256ENS_6half_tEfNS_4arch4Sm80ELb0ELb1ELb0ELb0ELb1ELb0ELb1ELb0EEENS1_21CollectiveEpilogueFwdINS6_IJS8_SA_S9_EEENS6_IJNS7_ILi1EEESI_SI_EEESC_SE_Li256ELb0ELb1ELb0ELb0EEENS1_19SingleTileSchedulerILb0ELb0ELb1ELi128EEEEEEEEEvNT_6ParamsE:
	.zero		1944


//--------------------- .nv.constant0._ZN7cutlass13device_kernelIN5flash19enable_sm80_to_sm89INS1_16FlashAttnFwdSm80INS1_25CollectiveMainloopFwdSm80ILi8ELi1ELb1EN4cute5tupleIJNS5_1CILi128EEENS7_ILi48EEENS7_ILi256EEEEEELi256ENS_6half_tEfNS_4arch4Sm80ELb0ELb1ELb0ELb1ELb1ELb0ELb1ELb0EEENS1_21CollectiveEpilogueFwdINS6_IJS8_SA_S9_EEENS6_IJNS7_ILi1EEESI_SI_EEESC_SE_Li256ELb1ELb1ELb0ELb0EEENS1_19SingleTileSchedulerILb1ELb0ELb1ELi128EEEEEEEEEvNT_6ParamsE --------------------------
	.section	.nv.constant0._ZN7cutlass13device_kernelIN5flash19enable_sm80_to_sm89INS1_16FlashAttnFwdSm80INS1_25CollectiveMainloopFwdSm80ILi8ELi1ELb1EN4cute5tupleIJNS5_1CILi128EEENS7_ILi48EEENS7_ILi256EEEEEELi256ENS_6half_tEfNS_4arch4Sm80ELb0ELb1ELb0ELb1ELb1ELb0ELb1ELb0EEENS1_21CollectiveEpilogueFwdINS6_IJS8_SA_S9_EEENS6_IJNS7_ILi1EEESI_SI_EEESC_SE_Li256ELb1ELb1ELb0ELb0EEENS1_19SingleTileSchedulerILb1ELb0ELb1ELi128EEEEEEEEEvNT_6ParamsE,"a",@progbits
	.sectionflags	@""
	.align	4
.nv.constant0._ZN7cutlass13device_kernelIN5flash19enable_sm80_to_sm89INS1_16FlashAttnFwdSm80INS1_25CollectiveMainloopFwdSm80ILi8ELi1ELb1EN4cute5tupleIJNS5_1CILi128EEENS7_ILi48EEENS7_ILi256EEEEEELi256ENS_6half_tEfNS_4arch4Sm80ELb0ELb1ELb0ELb1ELb1ELb0ELb1ELb0EEENS1_21CollectiveEpilogueFwdINS6_IJS8_SA_S9_EEENS6_IJNS7_ILi1EEESI_SI_EEESC_SE_Li256ELb1ELb1ELb0ELb0EEENS1_19SingleTileSchedulerILb1ELb0ELb1ELi128EEEEEEEEEvNT_6ParamsE:
	.zero		1944


//--------------------- .nv.constant0._ZN7cutlass13device_kernelIN5flash19enable_sm80_to_sm89INS1_16FlashAttnFwdSm80INS1_25CollectiveMainloopFwdSm80ILi8ELi1ELb0EN4cute5tupleIJNS5_1CILi128EEENS7_ILi32EEENS7_ILi256EEEEEELi256ENS_6half_tEfNS_4arch4Sm80ELb0ELb1ELb0ELb1ELb1ELb1ELb1ELb0EEENS1_21CollectiveEpilogueFwdINS6_IJS8_SA_S9_EEENS6_IJNS7_ILi1EEESI_SI_EEESC_SE_Li256ELb1ELb1ELb0ELb0EEENS1_19SingleTileSchedulerILb1ELb0ELb1ELi128EEEEEEEEEvNT_6ParamsE --------------------------
	.section	.nv.constant0._ZN7cutlass13device_kernelIN5flash19enable_sm80_to_sm89INS1_16FlashAttnFwdSm80INS1_25CollectiveMainloopFwdSm80ILi8ELi1ELb0EN4cute5tupleIJNS5_1CILi128EEENS7_ILi32EEENS7_ILi256EEEEEELi256ENS_6half_tEfNS_4arch4Sm80ELb0ELb1ELb0ELb1ELb1ELb1ELb1ELb0EEENS1_21CollectiveEpilogueFwdINS6_IJS8_SA_S9_EEENS6_IJNS7_ILi1EEESI_SI_EEESC_SE_Li256ELb1ELb1ELb0ELb0EEENS1_19SingleTileSchedulerILb1ELb0ELb1ELi128EEEEEEEEEvNT_6ParamsE,"a",@progbits
	.sectionflags	@""
	.align	4
.nv.constant0._ZN7cutlass13device_kernelIN5flash19enable_sm80_to_sm89INS1_16FlashAttnFwdSm80INS1_25CollectiveMainloopFwdSm80ILi8ELi1ELb0EN4cute5tupleIJNS5_1CILi128EEENS7_ILi32EEENS7_ILi256EEEEEELi256ENS_6half_tEfNS_4arch4Sm80ELb0ELb1ELb0ELb1ELb1ELb1ELb1ELb0EEENS1_21CollectiveEpilogueFwdINS6_IJS8_SA_S9_EEENS6_IJNS7_ILi1EEESI_SI_EEESC_SE_Li256ELb1ELb1ELb0ELb0EEENS1_19SingleTileSchedulerILb1ELb0ELb1ELi128EEEEEEEEEvNT_6ParamsE:
	.zero		1944


//--------------------- .nv.constant0._ZN7cutlass13device_kernelIN5flash19enable_sm80_to_sm89INS1_16FlashAttnFwdSm80INS1_25CollectiveMainloopFwdSm80ILi8ELi1ELb1EN4cute5tupleIJNS5_1CILi128EEENS7_ILi64EEENS7_ILi256EEEEEELi256ENS_6half_tEfNS_4arch4Sm80ELb1ELb0ELb0ELb0ELb1ELb0ELb1ELb0EEENS1_21CollectiveEpilogueFwdINS6_IJS8_SA_S9_EEENS6_IJNS7_ILi1EEESI_SI_EEESC_SE_Li256ELb0ELb1ELb0ELb0EEENS1_30DynamicPersistentTileSchedulerILi256ELi256ELb0ELb1ELb0EEEEEEEEEvNT_6ParamsE --------------------------
	.section	.nv.constant0._ZN7cutlass13device_kernelIN5flash19enable_sm80_to_sm89INS1_16FlashAttnFwdSm80INS1_25CollectiveMainloopFwdSm80ILi8ELi1ELb1EN4cute5tupleIJNS5_1CILi128EEENS7_ILi64EEENS7_ILi256EEEEEELi256ENS_6half_tEfNS_4arch4Sm80ELb1ELb0ELb0ELb0ELb1ELb0ELb1ELb0EEENS1_21CollectiveEpilogueFwdINS6_IJS8_SA_S9_EEENS6_IJNS7_ILi1EEESI_SI_EEESC_SE_Li256ELb0ELb1ELb0ELb0EEENS1_30DynamicPersistentTileSchedulerILi256ELi256ELb0ELb1ELb0EEEEEEEEEvNT_6ParamsE,"a",@progbits
	.sectionflags	@""
	.align	4
.nv.constant0._ZN7cutlass13device_kernelIN5flash19enable_sm80_to_sm89INS1_16FlashAttnFwdSm80INS1_25CollectiveMainloopFwdSm80ILi8ELi1ELb1EN4cute5tupleIJNS5_1CILi128EEENS7_ILi64EEENS7_ILi256EEEEEELi256ENS_6half_tEfNS_4arch4Sm80ELb1ELb0ELb0ELb0ELb1ELb0ELb1ELb0EEENS1_21CollectiveEpilogueFwdINS6_IJS8_SA_S9_EEENS6_IJNS7_ILi1EEESI_SI_EEESC_SE_Li256ELb0ELb1ELb0ELb0EEENS1_30DynamicPersistentTileSchedulerILi256ELi256ELb0ELb1ELb0EEEEEEEEEvNT_6ParamsE:
	.zero		1960


//--------------------- .nv.constant0._ZN7cutlass13device_kernelIN5flash19enable_sm80_to_sm89INS1_16FlashAttnFwdSm80INS1_25CollectiveMainloopFwdSm80ILi8ELi1ELb1EN4cute5tupleIJNS5_1CILi128EEENS7_ILi64EEENS7_ILi256EEEEEELi256ENS_6half_tEfNS_4arch4Sm80ELb1ELb0ELb0ELb1ELb1ELb0ELb1ELb0EEENS1_21CollectiveEpilogueFwdINS6_IJS8_SA_S9_EEENS6_IJNS7_ILi1EEESI_SI_EEESC_SE_Li256ELb1ELb1ELb0ELb0EEENS1_19SingleTileSchedulerILb1ELb0ELb1ELi128EEEEEEEEEvNT_6ParamsE --------------------------
	.section	.nv.constant0._ZN7cutlass13device_kernelIN5flash19enable_sm80_to_sm89INS1_16FlashAttnFwdSm80INS1_25CollectiveMainloopFwdSm80ILi8ELi1ELb1EN4cute5tupleIJNS5_1CILi128EEENS7_ILi64EEENS7_ILi256EEEEEELi256ENS_6half_tEfNS_4arch4Sm80ELb1ELb0ELb0ELb1ELb1ELb0ELb1ELb0EEENS1_21CollectiveEpilogueFwdINS6_IJS8_SA_S9_EEENS6_IJNS7_ILi1EEESI_SI_EEESC_SE_Li256ELb1ELb1ELb0ELb0EEENS1_19SingleTileSchedulerILb1ELb0ELb1ELi128EEEEEEEEEvNT_6ParamsE,"a",@progbits
	.sectionflags	@""
	.align	4
.nv.constant0._ZN7cutlass13device_kernelIN5flash19enable_sm80_to_sm89INS1_16FlashAttnFwdSm80INS1_25CollectiveMainloopFwdSm80ILi8ELi1ELb1EN4cute5tupleIJNS5_1CILi128EEENS7_ILi64EEENS7_ILi256EEEEEELi256ENS_6half_tEfNS_4arch4Sm80ELb1ELb0ELb0ELb1ELb1ELb0ELb1ELb0EEENS1_21CollectiveEpilogueFwdINS6_IJS8_SA_S9_EEENS6_IJNS7_ILi1EEESI_SI_EEESC_SE_Li256ELb1ELb1ELb0ELb0EEENS1_19SingleTileSchedulerILb1ELb0ELb1ELi128EEEEEEEEEvNT_6ParamsE:
	.zero		1944


//--------------------- .nv.constant0._ZN7cutlass13device_kernelIN5flash19enable_sm80_to_sm89INS1_16FlashAttnFwdSm80INS1_25CollectiveMainloopFwdSm80ILi8ELi1ELb0EN4cute5tupleIJNS5_1CILi128EEENS7_ILi32EEENS7_ILi256EEEEEELi256ENS_6half_tEfNS_4arch4Sm80ELb1ELb0ELb0ELb1ELb1ELb1ELb1ELb0EEENS1_21CollectiveEpilogueFwdINS6_IJS8_SA_S9_EEENS6_IJNS7_ILi1EEESI_SI_EEESC_SE_Li256ELb1ELb1ELb0ELb0EEENS1_19SingleTileSchedulerILb1ELb0ELb1ELi128EEEEEEEEEvNT_6ParamsE --------------------------
	.section	.nv.constant0._ZN7cutlass13device_kernelIN5flash19enable_sm80_to_sm89INS1_16FlashAttnFwdSm80INS1_25CollectiveMainloopFwdSm80ILi8ELi1ELb0EN4cute5tupleIJNS5_1CILi128EEENS7_ILi32EEENS7_ILi256EEEEEELi256ENS_6half_tEfNS_4arch4Sm80ELb1ELb0ELb0ELb1ELb1ELb1ELb1ELb0EEENS1_21CollectiveEpilogueFwdINS6_IJS8_SA_S9_EEENS6_IJNS7_ILi1EEESI_SI_EEESC_SE_Li256ELb1ELb1ELb0ELb0EEENS1_19SingleTileSchedulerILb1ELb0ELb1ELi128EEEEEEEEEvNT_6ParamsE,"a",@progbits
	.sectionflags	@""
	.align	4
.nv.constant0._ZN7cutlass13device_kernelIN5flash19enable_sm80_to_sm89INS1_16FlashAttnFwdSm80INS1_25CollectiveMainloopFwdSm80ILi8ELi1ELb0EN4cute5tupleIJNS5_1CILi128EEENS7_ILi32EEENS7_ILi256EEEEEELi256ENS_6half_tEfNS_4arch4Sm80ELb1ELb0ELb0ELb1ELb1ELb1ELb1ELb0EEENS1_21CollectiveEpilogueFwdINS6_IJS8_SA_S9_EEENS6_IJNS7_ILi1EEESI_SI_EEESC_SE_Li256ELb1ELb1ELb0ELb0EEENS1_19SingleTileSchedulerILb1ELb0ELb1ELi128EEEEEEEEEvNT_6ParamsE:
	.zero		1944


//--------------------- .nv.constant0._ZN7cutlass13device_kernelIN5flash19enable_sm80_to_sm89INS1_16FlashAttnFwdSm80INS1_25CollectiveMainloopFwdSm80ILi8ELi1ELb0EN4cute5tupleIJNS5_1CILi128EEENS7_ILi96EEENS7_ILi256EEEEEELi256ENS_6half_tEfNS_4arch4Sm80ELb0ELb0ELb0ELb0ELb1ELb0ELb1ELb0EEENS1_21CollectiveEpilogueFwdINS6_IJS8_SA_S9_EEENS6_IJNS7_ILi1EEESI_SI_EEESC_SE_Li256ELb0ELb1ELb0ELb0EEENS1_19SingleTileSchedulerILb0ELb0ELb1ELi128EEEEEEEEEvNT_6ParamsE --------------------------
	.section	.nv.constant0._ZN7cutlass13device_kernelIN5flash19enable_sm80_to_sm89INS1_16FlashAttnFwdSm80INS1_25CollectiveMainloopFwdSm80ILi8ELi1ELb0EN4cute5tupleIJNS5_1CILi128EEENS7_ILi96EEENS7_ILi256EEEEEELi256ENS_6half_tEfNS_4arch4Sm80ELb0ELb0ELb0ELb0ELb1ELb0ELb1ELb0EEENS1_21CollectiveEpilogueFwdINS6_IJS8_SA_S9_EEENS6_IJNS7_ILi1EEESI_SI_EEESC_SE_Li256ELb0ELb1ELb0ELb0EEENS1_19SingleTileSchedulerILb0ELb0ELb1ELi128EEEEEEEEEvNT_6ParamsE,"a",@progbits
	.sectionflags	@""
	.align	4
.nv.constant0._ZN7cutlass13device_kernelIN5flash19enable_sm80_to_sm89INS1_16FlashAttnFwdSm80INS1_25CollectiveMainloopFwdSm80ILi8ELi1ELb0EN4cute5tupleIJNS5_1CILi128EEENS7_ILi96EEENS7_ILi256EEEEEELi256ENS_6half_tEfNS_4arch4Sm80ELb0ELb0ELb0ELb0ELb1ELb0ELb1ELb0EEENS1_21CollectiveEpilogueFwdINS6_IJS8_SA_S9_EEENS6_IJNS7_ILi1EEESI_SI_EEESC_SE_Li256ELb0ELb1ELb0ELb0EEENS1_19SingleTileSchedulerILb0ELb0ELb1ELi128EEEEEEEEEvNT_6ParamsE:
	.zero		1944


//--------------------- .nv.constant0._ZN7cutlass13device_kernelIN5flash19enable_sm80_to_sm89INS1_16FlashAttnFwdSm80INS1_25CollectiveMainloopFwdSm80ILi8ELi1ELb0EN4cute5tupleIJNS5_1CILi128EEENS7_ILi96EEENS7_ILi256EEEEEELi256ENS_6half_tEfNS_4arch4Sm80ELb0ELb0ELb0ELb1ELb1ELb0ELb1ELb0EEENS1_21CollectiveEpilogueFwdINS6_IJS8_SA_S9_EEENS6_IJNS7_ILi1EEESI_SI_EEESC_SE_Li256ELb1ELb1ELb0ELb0EEENS1_19SingleTileSchedulerILb1ELb0ELb1ELi128EEEEEEEEEvNT_6ParamsE --------------------------
	.section	.nv.constant0._ZN7cutlass13device_kernelIN5flash19enable_sm80_to_sm89INS1_16FlashAttnFwdSm80INS1_25CollectiveMainloopFwdSm80ILi8ELi1ELb0EN4cute5tupleIJNS5_1CILi128EEENS7_ILi96EEENS7_ILi256EEEEEELi256ENS_6half_tEfNS_4arch4Sm80ELb0ELb0ELb0ELb1ELb1ELb0ELb1ELb0EEENS1_21CollectiveEpilogueFwdINS6_IJS8_SA_S9_EEENS6_IJNS7_ILi1EEESI_SI_EEESC_SE_Li256ELb1ELb1ELb0ELb0EEENS1_19SingleTileSchedulerILb1ELb0ELb1ELi128EEEEEEEEEvNT_6ParamsE,"a",@progbits
	.sectionflags	@""
	.align	4
.nv.constant0._ZN7cutlass13device_kernelIN5flash19enable_sm80_to_sm89INS1_16FlashAttnFwdSm80INS1_25CollectiveMainloopFwdSm80ILi8ELi1ELb0EN4cute5tupleIJNS5_1CILi128EEENS7_ILi96EEENS7_ILi256EEEEEELi256ENS_6half_tEfNS_4arch4Sm80ELb0ELb0ELb0ELb1ELb1ELb0ELb1ELb0EEENS1_21CollectiveEpilogueFwdINS6_IJS8_SA_S9_EEENS6_IJNS7_ILi1EEESI_SI_EEESC_SE_Li256ELb1ELb1ELb0ELb0EEENS1_19SingleTileSchedulerILb1ELb0ELb1ELi128EEEEEEEEEvNT_6ParamsE:
	.zero		1944


//--------------------- .nv.constant0._ZN7cutlass13device_kernelIN5flash19enable_sm80_to_sm89INS1_16FlashAttnFwdSm80INS1_25CollectiveMainloopFwdSm80ILi8ELi1ELb0EN4cute5tupleIJNS5_1CILi128EEENS7_ILi48EEENS7_ILi256EEEEEELi256ENS_6half_tEfNS_4arch4Sm80ELb0ELb0ELb0ELb1ELb1ELb1ELb1ELb0EEENS1_21CollectiveEpilogueFwdINS6_IJS8_SA_S9_EEENS6_IJNS7_ILi1EEESI_SI_EEESC_SE_Li256ELb1ELb1ELb0ELb0EEENS1_19SingleTileSchedulerILb1ELb0ELb1ELi128EEEEEEEEEvNT_6ParamsE --------------------------
	.section	.nv.constant0._ZN7cutlass13device_kernelIN5flash19enable_sm80_to_sm89INS1_16FlashAttnFwdSm80INS1_25CollectiveMainloopFwdSm80ILi8ELi1ELb0EN4cute5tupleIJNS5_1CILi128EEENS7_ILi48EEENS7_ILi256EEEEEELi256ENS_6half_tEfNS_4arch4Sm80ELb0ELb0ELb0ELb1ELb1ELb1ELb1ELb0EEENS1_21CollectiveEpilogueFwdINS6_IJS8_SA_S9_EEENS6_IJNS7_ILi1EEESI_SI_EEESC_SE_Li256ELb1ELb1ELb0ELb0EEENS1_19SingleTileSchedulerILb1ELb0ELb1ELi128EEEEEEEEEvNT_6ParamsE,"a",@progbits
	.sectionflags	@""
	.align	4
.nv.constant0._ZN7cutlass13device_kernelIN5flash19enable_sm80_to_sm89INS1_16FlashAttnFwdSm80INS1_25CollectiveMainloopFwdSm80ILi8ELi1ELb0EN4cute5tupleIJNS5_1CILi128EEENS7_ILi48EEENS7_ILi256EEEEEELi256ENS_6half_tEfNS_4arch4Sm80ELb0ELb0ELb0ELb1ELb1ELb1ELb1ELb0EEENS1_21CollectiveEpilogueFwdINS6_IJS8_SA_S9_EEENS6_IJNS7_ILi1EEESI_SI_EEESC_SE_Li256ELb1ELb1ELb0ELb0EEENS1_19SingleTileSchedulerILb1ELb0ELb1ELi128EEEEEEEEEvNT_6ParamsE:
	.zero		1944


//--------------------- .nv.constant0._ZN7cutlass13device_kernelIN5flash19enable_sm80_to_sm89INS1_16FlashAttnFwdSm80INS1_25CollectiveMainloopFwdSm80ILi8ELi1ELb0EN4cute5tupleIJNS5_1CILi128EEENS7_ILi64EEENS7_ILi256EEEEEELi256ENS_6half_tEfNS_4arch4Sm80ELb0ELb1ELb0ELb0ELb1ELb0ELb1ELb0EEENS1_21CollectiveEpilogueFwdINS6_IJS8_SA_S9_EEENS6_IJNS7_ILi1EEESI_SI_EEESC_SE_Li256ELb0ELb1ELb0ELb0EEENS1_19SingleTileSchedulerILb0ELb0ELb1ELi128EEEEEEEEEvNT_6ParamsE --------------------------
	.section	.nv.constant0._ZN7cutlass13device_kernelIN5flash19enable_sm80_to_sm89INS1_16FlashAttnFwdSm80INS1_25CollectiveMainloopFwdSm80ILi8ELi1ELb0EN4cute5tupleIJNS5_1CILi128EEENS7_ILi64EEENS7_ILi256EEEEEELi256ENS_6half_tEfNS_4arch4Sm80ELb0ELb1ELb0ELb0ELb1ELb0ELb1ELb0EEENS1_21CollectiveEpilogueFwdINS6_IJS8_SA_S9_EEENS6_IJNS7_ILi1EEESI_SI_EEESC_SE_Li256ELb0ELb1ELb0ELb0EEENS1_19SingleTileSchedulerILb0ELb0ELb1ELi128EEEEEEEEEvNT_6ParamsE,"a",@progbits
	.sectionflags	@""
	.align	4
.nv.constant0._ZN7cutlass13device_kernelIN5flash19enable_sm80_to_sm89INS1_16FlashAttnFwdSm80INS1_25CollectiveMainloopFwdSm80ILi8ELi1ELb0EN4cute5tupleIJNS5_1CILi128EEENS7_ILi64EEENS7_ILi256EEEEEELi256ENS_6half_tEfNS_4arch4Sm80ELb0ELb1ELb0ELb0ELb1ELb0ELb1ELb0EEENS1_21CollectiveEpilogueFwdINS6_IJS8_SA_S9_EEENS6_IJNS7_ILi1EEESI_SI_EEESC_SE_Li256ELb0ELb1ELb0ELb0EEENS1_19SingleTileSchedulerILb0ELb0ELb1ELi128EEEEEEEEEvNT_6ParamsE:
	.zero		1944


//--------------------- .nv.constant0._ZN7cutlass13device_kernelIN5flash19enable_sm80_to_sm89INS1_16FlashAttnFwdSm80INS1_25CollectiveMainloopFwdSm80ILi8ELi1ELb0EN4cute5tupleIJNS5_1CILi128EEENS7_ILi64EEENS7_ILi256EEEEEELi256ENS_6half_tEfNS_4arch4Sm80ELb0ELb1ELb0ELb1ELb1ELb0ELb1ELb0EEENS1_21CollectiveEpilogueFwdINS6_IJS8_SA_S9_EEENS6_IJNS7_ILi1EEESI_SI_EEESC_SE_Li256ELb1ELb1ELb0ELb0EEENS1_19SingleTileSchedulerILb1ELb0ELb1ELi128EEEEEEEEEvNT_6ParamsE --------------------------
	.section	.nv.constant0._ZN7cutlass13device_kernelIN5flash19enable_sm80_to_sm89INS1_16FlashAttnFwdSm80INS1_25CollectiveMainloopFwdSm80ILi8ELi1ELb0EN4cute5tupleIJNS5_1CILi128EEENS7_ILi64EEENS7_ILi256EEEEEELi256ENS_6half_tEfNS_4arch4Sm80ELb0ELb1ELb0ELb1ELb1ELb0ELb1ELb0EEENS1_21CollectiveEpilogueFwdINS6_IJS8_SA_S9_EEENS6_IJNS7_ILi1EEESI_SI_EEESC_SE_Li256ELb1ELb1ELb0ELb0EEENS1_19SingleTileSchedulerILb1ELb0ELb1ELi128EEEEEEEEEvNT_6ParamsE,"a",@progbits
	.sectionflags	@""
	.align	4
.nv.constant0._ZN7cutlass13device_kernelIN5flash19enable_sm80_to_sm89INS1_16FlashAttnFwdSm80INS1_25CollectiveMainloopFwdSm80ILi8ELi1ELb0EN4cute5tupleIJNS5_1CILi128EEENS7_ILi64EEENS7_ILi256EEEEEELi256ENS_6half_tEfNS_4arch4Sm80ELb0ELb1ELb0ELb1ELb1ELb0ELb1ELb0EEENS1_21CollectiveEpilogueFwdINS6_IJS8_SA_S9_EEENS6_IJNS7_ILi1EEESI_SI_EEESC_SE_Li256ELb1ELb1ELb0ELb0EEENS1_19SingleTileSchedulerILb1ELb0ELb1ELi128EEEEEEEEEvNT_6ParamsE:
	.zero		1944


//--------------------- .nv.constant0._ZN7cutlass13device_kernelIN5flash19enable_sm80_to_sm89INS1_16FlashAttnFwdSm80INS1_25CollectiveMainloopFwdSm80ILi8ELi1ELb0EN4cute5tupleIJNS5_1CILi128EEENS7_ILi48EEENS7_ILi256EEEEEELi256ENS_6half_tEfNS_4arch4Sm80ELb0ELb1ELb0ELb1ELb1ELb1ELb1ELb0EEENS1_21CollectiveEpilogueFwdINS6_IJS8_SA_S9_EEENS6_IJNS7_ILi1EEESI_SI_EEESC_SE_Li256ELb1ELb1ELb0ELb0EEENS1_19SingleTileSchedulerILb1ELb0ELb1ELi128EEEEEEEEEvNT_6ParamsE --------------------------
	.section	.nv.constant0._ZN7cutlass13device_kernelIN5flash19enable_sm80_to_sm89INS1_16FlashAttnFwdSm80INS1_25CollectiveMainloopFwdSm80ILi8ELi1ELb0EN4cute5tupleIJNS5_1CILi128EEENS7_ILi48EEENS7_ILi256EEEEEELi256ENS_6half_tEfNS_4arch4Sm80ELb0ELb1ELb0ELb1ELb1ELb1ELb1ELb0EEENS1_21CollectiveEpilogueFwdINS6_IJS8_SA_S9_EEENS6_IJNS7_ILi1EEESI_SI_EEESC_SE_Li256ELb1ELb1ELb0ELb0EEENS1_19SingleTileSchedulerILb1ELb0ELb1ELi128EEEEEEEEEvNT_6ParamsE,"a",@progbits
	.sectionflags	@""
	.align	4
.nv.constant0._ZN7cutlass13device_kernelIN5flash19enable_sm80_to_sm89INS1_16FlashAttnFwdSm80INS1_25CollectiveMainloopFwdSm80ILi8ELi1ELb0EN4cute5tupleIJNS5_1CILi128EEENS7_ILi48EEENS7_ILi256EEEEEELi256ENS_6half_tEfNS_4arch4Sm80ELb0ELb1ELb0ELb1ELb1ELb1ELb1ELb0EEENS1_21CollectiveEpilogueFwdINS6_IJS8_SA_S9_EEENS6_IJNS7_ILi1EEESI_SI_EEESC_SE_Li256ELb1ELb1ELb0ELb0EEENS1_19SingleTileSchedulerILb1ELb0ELb1ELi128EEEEEEEEEvNT_6ParamsE:
	.zero		1944


//--------------------- .nv.constant0._ZN7cutlass13device_kernelIN5flash19enable_sm80_to_sm89INS1_16FlashAttnFwdSm80INS1_25CollectiveMainloopFwdSm80ILi8ELi1ELb0EN4cute5tupleIJNS5_1CILi128EEENS7_ILi96EEENS7_ILi256EEEEEELi256ENS_6half_tEfNS_4arch4Sm80ELb1ELb0ELb0ELb0ELb1ELb0ELb1ELb0EEENS1_21CollectiveEpilogueFwdINS6_IJS8_SA_S9_EEENS6_IJNS7_ILi1EEESI_SI_EEESC_SE_Li256ELb0ELb1ELb0ELb0EEENS1_30DynamicPersistentTileSchedulerILi256ELi256ELb0ELb1ELb0EEEEEEEEEvNT_6ParamsE --------------------------
	.section	.nv.constant0._ZN7cutlass13device_kernelIN5flash19enable_sm80_to_sm89INS1_16FlashAttnFwdSm80INS1_25CollectiveMainloopFwdSm80ILi8ELi1ELb0EN4cute5tupleIJNS5_1CILi128EEENS7_ILi96EEENS7_ILi256EEEEEELi256ENS_6half_tEfNS_4arch4Sm80ELb1ELb0ELb0ELb0ELb1ELb0ELb1ELb0EEENS1_21CollectiveEpilogueFwdINS6_IJS8_SA_S9_EEENS6_IJNS7_ILi1EEESI_SI_EEESC_SE_Li256ELb0ELb1ELb0ELb0EEENS1_30DynamicPersistentTileSchedulerILi256ELi256ELb0ELb1ELb0EEEEEEEEEvNT_6ParamsE,"a",@progbits
	.sectionflags	@""
	.align	4
.nv.constant0._ZN7cutlass13device_kernelIN5flash19enable_sm80_to_sm89INS1_16FlashAttnFwdSm80INS1_25CollectiveMainloopFwdSm80ILi8ELi1ELb0EN4cute5tupleIJNS5_1CILi128EEENS7_ILi96EEENS7_ILi256EEEEEELi256ENS_6half_tEfNS_4arch4Sm80ELb1ELb0ELb0ELb0ELb1ELb0ELb1ELb0EEENS1_21CollectiveEpilogueFwdINS6_IJS8_SA_S9_EEENS6_IJNS7_ILi1EEESI_SI_EEESC_SE_Li256ELb0ELb1ELb0ELb0EEENS1_30DynamicPersistentTileSchedulerILi256ELi256ELb0ELb1ELb0EEEEEEEEEvNT_6ParamsE:
	.zero		1960


//--------------------- .nv.constant0._ZN7cutlass13device_kernelIN5flash19enable_sm80_to_sm89INS1_16FlashAttnFwdSm80INS1_25CollectiveMainloopFwdSm80ILi8ELi1ELb0EN4cute5tupleIJNS5_1CILi128EEENS7_ILi96EEENS7_ILi256EEEEEELi256ENS_6half_tEfNS_4arch4Sm80ELb1ELb0ELb0ELb1ELb1ELb0ELb1ELb0EEENS1_21CollectiveEpilogueFwdINS6_IJS8_SA_S9_EEENS6_IJNS7_ILi1EEESI_SI_EEESC_SE_Li256ELb1ELb1ELb0ELb0EEENS1_19SingleTileSchedulerILb1ELb0ELb1ELi128EEEEEEEEEvNT_6ParamsE --------------------------
	.section	.nv.constant0._ZN7cutlass13device_kernelIN5flash19enable_sm80_to_sm89INS1_16FlashAttnFwdSm80INS1_25CollectiveMainloopFwdSm80ILi8ELi1ELb0EN4cute5tupleIJNS5_1CILi128EEENS7_ILi96EEENS7_ILi256EEEEEELi256ENS_6half_tEfNS_4arch4Sm80ELb1ELb0ELb0ELb1ELb1ELb0ELb1ELb0EEENS1_21CollectiveEpilogueFwdINS6_IJS8_SA_S9_EEENS6_IJNS7_ILi1EEESI_SI_EEESC_SE_Li256ELb1ELb1ELb0ELb0EEENS1_19SingleTileSchedulerILb1ELb0ELb1ELi128EEEEEEEEEvNT_6ParamsE,"a",@progbits
	.sectionflags	@""
	.align	4
.nv.constant0._ZN7cutlass13device_kernelIN5flash19enable_sm80_to_sm89INS1_16FlashAttnFwdSm80INS1_25CollectiveMainloopFwdSm80ILi8ELi1ELb0EN4cute5tupleIJNS5_1CILi128EEENS7_ILi96EEENS7_ILi256EEEEEELi256ENS_6half_tEfNS_4arch4Sm80ELb1ELb0ELb0ELb1ELb1ELb0ELb1ELb0EEENS1_21CollectiveEpilogueFwdINS6_IJS8_SA_S9_EEENS6_IJNS7_ILi1EEESI_SI_EEESC_SE_Li256ELb1ELb1ELb0ELb0EEENS1_19SingleTileSchedulerILb1ELb0ELb1ELi128EEEEEEEEEvNT_6ParamsE:
	.zero		1944


//--------------------- .nv.constant0._ZN7cutlass13device_kernelIN5flash19enable_sm80_to_sm89INS1_16FlashAttnFwdSm80INS1_25CollectiveMainloopFwdSm80ILi8ELi1ELb0EN4cute5tupleIJNS5_1CILi128EEENS7_ILi48EEENS7_ILi256EEEEEELi256ENS_6half_tEfNS_4arch4Sm80ELb1ELb0ELb0ELb1ELb1ELb1ELb1ELb0EEENS1_21CollectiveEpilogueFwdINS6_IJS8_SA_S9_EEENS6_IJNS7_ILi1EEESI_SI_EEESC_SE_Li256ELb1ELb1ELb0ELb0EEENS1_19SingleTileSchedulerILb1ELb0ELb1ELi128EEEEEEEEEvNT_6ParamsE --------------------------
	.section	.nv.constant0._ZN7cutlass13device_kernelIN5flash19enable_sm80_to_sm89INS1_16FlashAttnFwdSm80INS1_25CollectiveMainloopFwdSm80ILi8ELi1ELb0EN4cute5tupleIJNS5_1CILi128EEENS7_ILi48EEENS7_ILi256EEEEEELi256ENS_6half_tEfNS_4arch4Sm80ELb1ELb0ELb0ELb1ELb1ELb1ELb1ELb0EEENS1_21CollectiveEpilogueFwdINS6_IJS8_SA_S9_EEENS6_IJNS7_ILi1EEESI_SI_EEESC_SE_Li256ELb1ELb1ELb0ELb0EEENS1_19SingleTileSchedulerILb1ELb0ELb1ELi128EEEEEEEEEvNT_6ParamsE,"a",@progbits
	.sectionflags	@""
	.align	4
.nv.constant0._ZN7cutlass13device_kernelIN5flash19enable_sm80_to_sm89INS1_16FlashAttnFwdSm80INS1_25CollectiveMainloopFwdSm80ILi8ELi1ELb0EN4cute5tupleIJNS5_1CILi128EEENS7_ILi48EEENS7_ILi256EEEEEELi256ENS_6half_tEfNS_4arch4Sm80ELb1ELb0ELb0ELb1ELb1ELb1ELb1ELb0EEENS1_21CollectiveEpilogueFwdINS6_IJS8_SA_S9_EEENS6_IJNS7_ILi1EEESI_SI_EEESC_SE_Li256ELb1ELb1ELb0ELb0EEENS1_19SingleTileSchedulerILb1ELb0ELb1ELi128EEEEEEEEEvNT_6ParamsE:
	.zero		1944


//--------------------- SYMBOLS --------------------------

	.type		.nv.reservedSmem.offset0,@object
	.size		.nv.reservedSmem.offset0,0x4
